	.target	sm_90a

	.elftype	@"ET_EXEC"


//--------------------- .note.nv.tkinfo           --------------------------
	.section	.note.nv.tkinfo,"",@"SHT_NOTE"
	.sectionflags	@"SHF_NOTE_NV_TKINFO"
	.tkinfo
        /*0018*/ 	.word	0x00000002
        /*0030*/ 	.string	""
        /*0030*/ 	.string	"ptxas"
        /*0030*/ 	.string	"Cuda compilation tools, release 13.0, V13.0.88"
        /*0030*/ 	.string	"Build cuda_13.0.r13.0/compiler.36424714_0"
        /*0030*/ 	.string	"-arch sm_90a -m 64 "



//--------------------- .note.nv.cuinfo           --------------------------
	.section	.note.nv.cuinfo,"",@"SHT_NOTE"
	.sectionflags	@"SHF_NOTE_NV_CUINFO"
        /*0018*/ 	.short	0x0002
        /*001a*/ 	.short	0x005a
        /*001c*/ 	.short	0x0082
	.zero		2


//--------------------- .nv.info                  --------------------------
	.section	.nv.info,"",@"SHT_CUDA_INFO"
	.align	4


	//----- nvinfo : EIATTR_REGCOUNT
	.align		4
        /*0000*/ 	.byte	0x04, 0x2f
        /*0002*/ 	.short	(.L_16 - .L_15)
	.align		4
.L_15:
        /*0004*/ 	.word	index@(_ZN7cutlass13device_kernelINS_4fmha6kernel13FmhaKernelTmaINS1_10collective15FmhaMainloopTmaINS_6half_tEfN4cute5tupleIJNS7_1CILi64EEENS9_ILi256EEENS9_ILi512EEEEEENS4_14ResidualFusionEJEEENS4_15FmhaFwdEpilogueIS6_fNS8_IJSA_SC_SB_EEEEEJEEEEEvNT_6ParamsE)
        /*0008*/ 	.word	0x000000ff


	//----- nvinfo : EIATTR_FRAME_SIZE
	.align		4
.L_16:
        /*000c*/ 	.byte	0x04, 0x11
        /*000e*/ 	.short	(.L_18 - .L_17)
	.align		4
.L_17:
        /*0010*/ 	.word	index@($__internal_0_$__cuda_sm20_rcp_rn_f32_slowpath)
        /*0014*/ 	.word	0x00002fc8


	//----- nvinfo : EIATTR_FRAME_SIZE
	.align		4
.L_18:
        /*0018*/ 	.byte	0x04, 0x11
        /*001a*/ 	.short	(.L_20 - .L_19)
	.align		4
.L_19:
        /*001c*/ 	.word	index@(_ZN7cutlass13device_kernelINS_4fmha6kernel13FmhaKernelTmaINS1_10collective15FmhaMainloopTmaINS_6half_tEfN4cute5tupleIJNS7_1CILi64EEENS9_ILi256EEENS9_ILi512EEEEEENS4_14ResidualFusionEJEEENS4_15FmhaFwdEpilogueIS6_fNS8_IJSA_SC_SB_EEEEEJEEEEEvNT_6ParamsE)
        /*0020*/ 	.word	0x00002fc8


	//----- nvinfo : EIATTR_MIN_STACK_SIZE
	.align		4
.L_20:
        /*0024*/ 	.byte	0x04, 0x12
        /*0026*/ 	.short	(.L_22 - .L_21)
	.align		4
.L_21:
        /*0028*/ 	.word	index@(_ZN7cutlass13device_kernelINS_4fmha6kernel13FmhaKernelTmaINS1_10collective15FmhaMainloopTmaINS_6half_tEfN4cute5tupleIJNS7_1CILi64EEENS9_ILi256EEENS9_ILi512EEEEEENS4_14ResidualFusionEJEEENS4_15FmhaFwdEpilogueIS6_fNS8_IJSA_SC_SB_EEEEEJEEEEEvNT_6ParamsE)
        /*002c*/ 	.word	0x00002fc8
.L_22:


//--------------------- .nv.compat                --------------------------
	.section	.nv.compat,"",@"SHT_CUDA_COMPAT_INFO"
	.align	4
        /*0000*/ 	.byte	0x02, 0x09, 0x01, 0x00, 0x02, 0x02, 0x04, 0x00, 0x02, 0x05, 0x05, 0x00, 0x03, 0x07, 0x01, 0x01
        /*0010*/ 	.byte	0x02, 0x03, 0x01, 0x00, 0x02, 0x06, 0x01, 0x00, 0x04, 0x0b, 0x08, 0x00, 0x00, 0x00, 0x00, 0x00
        /*0020*/ 	.byte	0x00, 0x00, 0x00, 0x00


//--------------------- .nv.info._ZN7cutlass13device_kernelINS_4fmha6kernel13FmhaKernelTmaINS1_10collective15FmhaMainloopTmaINS_6half_tEfN4cute5tupleIJNS7_1CILi64EEENS9_ILi256EEENS9_ILi512EEEEEENS4_14ResidualFusionEJEEENS4_15FmhaFwdEpilogueIS6_fNS8_IJSA_SC_SB_EEEEEJEEEEEvNT_6ParamsE --------------------------
	.section	.nv.info._ZN7cutlass13device_kernelINS_4fmha6kernel13FmhaKernelTmaINS1_10collective15FmhaMainloopTmaINS_6half_tEfN4cute5tupleIJNS7_1CILi64EEENS9_ILi256EEENS9_ILi512EEEEEENS4_14ResidualFusionEJEEENS4_15FmhaFwdEpilogueIS6_fNS8_IJSA_SC_SB_EEEEEJEEEEEvNT_6ParamsE,"",@"SHT_CUDA_INFO"
	.sectionflags	@""
	.align	4


	//----- nvinfo : EIATTR_CUDA_API_VERSION
	.align		4
        /*0000*/ 	.byte	0x04, 0x37
        /*0002*/ 	.short	(.L_24 - .L_23)
.L_23:
        /*0004*/ 	.word	0x00000082


	//----- nvinfo : EIATTR_KPARAM_INFO
	.align		4
.L_24:
        /*0008*/ 	.byte	0x04, 0x17
        /*000a*/ 	.short	(.L_26 - .L_25)
.L_25:
        /*000c*/ 	.word	0x00000000
        /*0010*/ 	.short	0x0000
        /*0012*/ 	.short	0x0070
        /*0014*/ 	.byte	0x00, 0xf0, 0x01, 0x20


	//----- nvinfo : EIATTR_SPARSE_MMA_MASK
	.align		4
.L_26:
        /*0018*/ 	.byte	0x03, 0x50
        /*001a*/ 	.short	0x0000


	//----- nvinfo : EIATTR_MAXREG_COUNT
	.align		4
        /*001c*/ 	.byte	0x03, 0x1b
        /*001e*/ 	.short	0x00ff


	//----- nvinfo : EIATTR_NUM_BARRIERS
	.align		4
        /*0020*/ 	.byte	0x02, 0x4c
        /*0022*/ 	.byte	0x02
	.zero		1


	//----- nvinfo : EIATTR_EXTERNS
	.align		4
        /*0024*/ 	.byte	0x04, 0x0f
        /*0026*/ 	.short	(.L_28 - .L_27)


	//   ....[0]....
	.align		4
.L_27:
        /*0028*/ 	.word	index@(__assertfail)


	//----- nvinfo : EIATTR_ANNOTATIONS
	.align		4
.L_28:
        /*002c*/ 	.byte	0x04, 0x55
        /*002e*/ 	.short	(.L_30 - .L_29)


	//   ....[0]....
.L_29:
        /*0030*/ 	.word	0x00000001
        /*0034*/ 	.byte	0x70, 0x21, 0x00, 0x00, 0x01, 0x00, 0x00, 0x00, 0x30, 0x22, 0x00, 0x00, 0x01, 0x00, 0x00, 0x00
        /* <DEDUP_REMOVED lines=674> */
        /*2a64*/ 	.byte	0xc0, 0x02, 0x01, 0x00, 0x01, 0x00, 0x00, 0x00, 0xd0, 0x02, 0x01, 0x00


	//----- nvinfo : EIATTR_MERCURY_ISA_VERSION
	.align		4
.L_30:
        /*2a70*/ 	.byte	0x03, 0x5f
        /*2a72*/ 	.short	0x0101


	//----- nvinfo : EIATTR_COOP_GROUP_MASK_REGIDS
	.align		4
        /*2a74*/ 	.byte	0x04, 0x29
        /*2a76*/ 	.short	(.L_32 - .L_31)


	//   ....[0]....
.L_31:
        /*2a78*/ 	.word	0xffffffff


	//   ....[1]....
        /*2a7c*/ 	.word	0xffffffff


	//   ....[2]....
        /*2a80*/ 	.word	0xffffffff


	//   ....[3]....
        /*2a84*/ 	.word	0xffffffff


	//   ....[4]....
        /*2a88*/ 	.word	0xffffffff


	//   ....[5]....
        /*2a8c*/ 	.word	0xffffffff


	//   ....[6]....
        /*2a90*/ 	.word	0xffffffff


	//   ....[7]....
        /*2a94*/ 	.word	0xffffffff


	//   ....[8]....
        /*2a98*/ 	.word	0xffffffff


	//   ....[9]....
        /*2a9c*/ 	.word	0xffffffff


	//   ....[10]....
        /*2aa0*/ 	.word	0xffffffff


	//   ....[11]....
        /*2aa4*/ 	.word	0xffffffff


	//   ....[12]....
        /*2aa8*/ 	.word	0xffffffff


	//   ....[13]....
        /*2aac*/ 	.word	0xffffffff


	//   ....[14]....
        /*2ab0*/ 	.word	0xffffffff


	//   ....[15]....
        /*2ab4*/ 	.word	0xffffffff


	//   ....[16]....
        /*2ab8*/ 	.word	0xffffffff


	//   ....[17]....
        /*2abc*/ 	.word	0xffffffff


	//   ....[18]....
        /*2ac0*/ 	.word	0xffffffff


	//   ....[19]....
        /*2ac4*/ 	.word	0xffffffff


	//   ....[20]....
        /*2ac8*/ 	.word	0xffffffff


	//----- nvinfo : EIATTR_COOP_GROUP_INSTR_OFFSETS
	.align		4
.L_32:
        /*2acc*/ 	.byte	0x04, 0x28
        /*2ace*/ 	.short	(.L_34 - .L_33)


	//   ....[0]....
.L_33:
        /*2ad0*/ 	.word	0x00000060


	//   ....[1]....
        /*2ad4*/ 	.word	0x000001b0


	//   ....[2]....
        /*2ad8*/ 	.word	0x000002f0


	//   ....[3]....
        /*2adc*/ 	.word	0x000004a0


	//   ....[4]....
        /*2ae0*/ 	.word	0x00000650


	//   ....[5]....
        /*2ae4*/ 	.word	0x00005700


	//   ....[6]....
        /*2ae8*/ 	.word	0x000057c0


	//   ....[7]....
        /*2aec*/ 	.word	0x000057d0


	//   ....[8]....
        /*2af0*/ 	.word	0x00005810


	//   ....[9]....
        /*2af4*/ 	.word	0x00028fa0


	//   ....[10]....
        /*2af8*/ 	.word	0x00028fd0


	//   ....[11]....
        /*2afc*/ 	.word	0x00028ff0


	//   ....[12]....
        /*2b00*/ 	.word	0x00029030


	//   ....[13]....
        /*2b04*/ 	.word	0x0004b7e0


	//   ....[14]....
        /*2b08*/ 	.word	0x0004b890


	//   ....[15]....
        /*2b0c*/ 	.word	0x0004b8b0


	//   ....[16]....
        /*2b10*/ 	.word	0x0004b910


	//   ....[17]....
        /*2b14*/ 	.word	0x00074340


	//   ....[18]....
        /*2b18*/ 	.word	0x00074370


	//   ....[19]....
        /*2b1c*/ 	.word	0x000743c0


	//   ....[20]....
        /*2b20*/ 	.word	0x000743d0


	//----- nvinfo : EIATTR_SYSCALL_OFFSETS
	.align		4
.L_34:
        /*2b24*/ 	.byte	0x04, 0x46
        /*2b26*/ 	.short	(.L_36 - .L_35)


	//   ....[0]....
.L_35:
        /*2b28*/ 	.word	0x00076c80


	//   ....[1]....
        /*2b2c*/ 	.word	0x00076d70


	//----- nvinfo : EIATTR_MBARRIER_INSTR_OFFSETS
	.align		4
.L_36:
        /*2b30*/ 	.byte	0x04, 0x39
        /*2b32*/ 	.short	(.L_38 - .L_37)


	//   ....[0]....
.L_37:
        /*2b34*/ 	.word	0x000002c0
        /*2b38*/ 	.word	0x000000ff
        /*2b3c*/ 	.word	0x00110040
        /*2b40*/ 	.short	0x0100
        /*2b42*/ 	.byte	0x08
	.zero		1


	//   ....[1]....
        /*2b44*/ 	.word	0x000002d0
        /*2b48*/ 	.word	0x000000ff
        /*2b4c*/ 	.word	0x00110048
        /*2b50*/ 	.short	0x0100
        /*2b52*/ 	.byte	0x08
	.zero		1


	//   ....[2]....
        /*2b54*/ 	.word	0x00000410
        /*2b58*/ 	.word	0x000000ff
        /*2b5c*/ 	.word	0x00110000
        /*2b60*/ 	.short	0x0100
        /*2b62*/ 	.byte	0x08
	.zero		1


	//   ....[3]....
        /*2b64*/ 	.word	0x00000420
        /*2b68*/ 	.word	0x000000ff
        /*2b6c*/ 	.word	0x00110020
        /*2b70*/ 	.short	0x0100
        /*2b72*/ 	.byte	0x08
	.zero		1


	//   ....[4]....
        /*2b74*/ 	.word	0x00000430
        /*2b78*/ 	.word	0x000000ff
        /*2b7c*/ 	.word	0x00110008
        /*2b80*/ 	.short	0x0100
        /*2b82*/ 	.byte	0x08
	.zero		1


	//   ....[5]....
        /*2b84*/ 	.word	0x00000440
        /*2b88*/ 	.word	0x000000ff
        /*2b8c*/ 	.word	0x00110028
        /*2b90*/ 	.short	0x0100
        /*2b92*/ 	.byte	0x08
	.zero		1


	//   ....[6]....
        /*2b94*/ 	.word	0x00000450
        /*2b98*/ 	.word	0x000000ff
        /*2b9c*/ 	.word	0x00110010
        /*2ba0*/ 	.short	0x0100
        /*2ba2*/ 	.byte	0x08
	.zero		1


	//   ....[7]....
        /*2ba4*/ 	.word	0x00000460
        /*2ba8*/ 	.word	0x000000ff
        /*2bac*/ 	.word	0x00110030
        /*2bb0*/ 	.short	0x0100
        /*2bb2*/ 	.byte	0x08
	.zero		1


	//   ....[8]....
        /*2bb4*/ 	.word	0x00000470
        /*2bb8*/ 	.word	0x000000ff
        /*2bbc*/ 	.word	0x00110018
        /*2bc0*/ 	.short	0x0100
        /*2bc2*/ 	.byte	0x08
	.zero		1


	//   ....[9]....
        /*2bc4*/ 	.word	0x00000480
        /*2bc8*/ 	.word	0x000000ff
        /*2bcc*/ 	.word	0x00110038
        /*2bd0*/ 	.short	0x0100
        /*2bd2*/ 	.byte	0x08
	.zero		1


	//   ....[10]....
        /*2bd4*/ 	.word	0x000005c0
        /*2bd8*/ 	.word	0x000000ff
        /*2bdc*/ 	.word	0x00110050
        /*2be0*/ 	.short	0x0100
        /*2be2*/ 	.byte	0x08
	.zero		1


	//   ....[11]....
        /*2be4*/ 	.word	0x000005d0
        /*2be8*/ 	.word	0x000000ff
        /*2bec*/ 	.word	0x00110070
        /*2bf0*/ 	.short	0x0100
        /*2bf2*/ 	.byte	0x08
	.zero		1


	//   ....[12]....
        /*2bf4*/ 	.word	0x000005e0
        /*2bf8*/ 	.word	0x000000ff
        /*2bfc*/ 	.word	0x00110058
        /*2c00*/ 	.short	0x0100
        /*2c02*/ 	.byte	0x08
	.zero		1


	//   ....[13]....
        /*2c04*/ 	.word	0x000005f0
        /*2c08*/ 	.word	0x000000ff
        /*2c0c*/ 	.word	0x00110078
        /*2c10*/ 	.short	0x0100
        /*2c12*/ 	.byte	0x08
	.zero		1


	//   ....[14]....
        /*2c14*/ 	.word	0x00000600
        /*2c18*/ 	.word	0x000000ff
        /*2c1c*/ 	.word	0x00110060
        /*2c20*/ 	.short	0x0100
        /*2c22*/ 	.byte	0x08
	.zero		1


	//   ....[15]....
        /*2c24*/ 	.word	0x00000610
        /*2c28*/ 	.word	0x000000ff
        /*2c2c*/ 	.word	0x00110080
        /*2c30*/ 	.short	0x0100
        /*2c32*/ 	.byte	0x08
	.zero		1


	//   ....[16]....
        /*2c34*/ 	.word	0x00000620
        /*2c38*/ 	.word	0x000000ff
        /*2c3c*/ 	.word	0x00110068
        /*2c40*/ 	.short	0x0100
        /*2c42*/ 	.byte	0x08
	.zero		1


	//   ....[17]....
        /*2c44*/ 	.word	0x00000630
        /*2c48*/ 	.word	0x000000ff
        /*2c4c*/ 	.word	0x00110088
        /*2c50*/ 	.short	0x0100
        /*2c52*/ 	.byte	0x08
	.zero		1


	//   ....[18]....
        /*2c54*/ 	.word	0x00000790
        /*2c58*/ 	.word	0x00000005
        /*2c5c*/ 	.word	0x00110048
        /*2c60*/ 	.short	0x010a
        /*2c62*/ 	.byte	0x3f
	.zero		1


	//   ....[19]....
        /*2c64*/ 	.word	0x00000d20
        /*2c68*/ 	.word	0x00000005
        /*2c6c*/ 	.word	0x00110020
        /*2c70*/ 	.short	0x010a
        /*2c72*/ 	.byte	0x3f
	.zero		1


	//   ....[20]....
        /*2c74*/ 	.word	0x000010f0
        /*2c78*/ 	.word	0x00000004
        /*2c7c*/ 	.word	0x00110020
        /*2c80*/ 	.short	0x010a
        /*2c82*/ 	.byte	0x3f
	.zero		1


	//   ....[21]....
        /*2c84*/ 	.word	0x000015b0
        /*2c88*/ 	.word	0x00000000
        /*2c8c*/ 	.word	0x00110020
        /*2c90*/ 	.short	0x010a
        /*2c92*/ 	.byte	0x3f
	.zero		1


	//   ....[22]....
        /*2c94*/ 	.word	0x00001a20
        /*2c98*/ 	.word	0x00000005
        /*2c9c*/ 	.word	0x00110020
        /*2ca0*/ 	.short	0x010a
        /*2ca2*/ 	.byte	0x3f
	.zero		1


	//   ....[23]....
        /*2ca4*/ 	.word	0x00001ef0
        /*2ca8*/ 	.word	0x000000fc
        /*2cac*/ 	.word	0x00110040
        /*2cb0*/ 	.short	0x010a
        /*2cb2*/ 	.byte	0x3f
	.zero		1


	//   ....[24]....
        /*2cb4*/ 	.word	0x00001f10
        /*2cb8*/ 	.word	0x000000fc
        /*2cbc*/ 	.word	0x00110000
        /*2cc0*/ 	.short	0x010a
        /*2cc2*/ 	.byte	0x3f
	.zero		1


	//   ....[25]....
        /*2cc4*/ 	.word	0x000059c0
        /*2cc8*/ 	.word	0x000000fc
        /*2ccc*/ 	.word	0x00110008
        /*2cd0*/ 	.short	0x010a
        /*2cd2*/ 	.byte	0x3f
	.zero		1


	//   ....[26]....
        /*2cd4*/ 	.word	0x00026e30
        /*2cd8*/ 	.word	0x00000002
        /*2cdc*/ 	.word	0x00000000
        /*2ce0*/ 	.short	0x0101
        /*2ce2*/ 	.byte	0x3f
	.zero		1


	//   ....[27]....
        /*2ce4*/ 	.word	0x00026f30
        /*2ce8*/ 	.word	0x00000000
        /*2cec*/ 	.word	0x00110000
        /*2cf0*/ 	.short	0x010a
        /*2cf2*/ 	.byte	0x3f
	.zero		1


	//   ....[28]....
        /*2cf4*/ 	.word	0x00028330
        /*2cf8*/ 	.word	0x00000000
        /*2cfc*/ 	.word	0x00110020
        /*2d00*/ 	.short	0x010a
        /*2d02*/ 	.byte	0x3f
	.zero		1


	//   ....[29]....
        /*2d04*/ 	.word	0x00029050
        /*2d08*/ 	.word	0x00000005
        /*2d0c*/ 	.word	0x00000000
        /*2d10*/ 	.short	0x0101
        /*2d12*/ 	.byte	0x3f
	.zero		1


	//   ....[30]....
        /*2d14*/ 	.word	0x00029060
        /*2d18*/ 	.word	0x00000006
        /*2d1c*/ 	.word	0x00110000
        /*2d20*/ 	.short	0x010a
        /*2d22*/ 	.byte	0x3f
	.zero		1


	//   ....[31]....
        /*2d24*/ 	.word	0x00047970
        /*2d28*/ 	.word	0x00000002
        /*2d2c*/ 	.word	0x00000000
        /*2d30*/ 	.short	0x0101
        /*2d32*/ 	.byte	0x3f
	.zero		1


	//   ....[32]....
        /*2d34*/ 	.word	0x00048230
        /*2d38*/ 	.word	0x00000000
        /*2d3c*/ 	.word	0x00110020
        /*2d40*/ 	.short	0x010a
        /*2d42*/ 	.byte	0x3f
	.zero		1


	//   ....[33]....
        /*2d44*/ 	.word	0x000486f0
        /*2d48*/ 	.word	0x00000000
        /*2d4c*/ 	.word	0x00110000
        /*2d50*/ 	.short	0x010a
        /*2d52*/ 	.byte	0x3f
	.zero		1


	//   ....[34]....
        /*2d54*/ 	.word	0x00049bc0
        /*2d58*/ 	.word	0x00000000
        /*2d5c*/ 	.word	0x00110020
        /*2d60*/ 	.short	0x010a
        /*2d62*/ 	.byte	0x3f
	.zero		1


	//   ....[35]....
        /*2d64*/ 	.word	0x0004b8d0
        /*2d68*/ 	.word	0x00000003
        /*2d6c*/ 	.word	0x00000000
        /*2d70*/ 	.short	0x0101
        /*2d72*/ 	.byte	0x3f
	.zero		1


	//   ....[36]....
        /*2d74*/ 	.word	0x0004b8e0
        /*2d78*/ 	.word	0x00000006
        /*2d7c*/ 	.word	0x00110000
        /*2d80*/ 	.short	0x010a
        /*2d82*/ 	.byte	0x3f
	.zero		1


	//   ....[37]....
        /*2d84*/ 	.word	0x00073d70
        /*2d88*/ 	.word	0x00000000
        /*2d8c*/ 	.word	0x00000000
        /*2d90*/ 	.short	0x0101
        /*2d92*/ 	.byte	0x3f
	.zero		1


	//   ....[38]....
        /*2d94*/ 	.word	0x00073e20
        /*2d98*/ 	.word	0x00000000
        /*2d9c*/ 	.word	0x00110020
        /*2da0*/ 	.short	0x010a
        /*2da2*/ 	.byte	0x3f
	.zero		1


	//   ....[39]....
        /*2da4*/ 	.word	0x0007a480
        /*2da8*/ 	.word	0x00000005
        /*2dac*/ 	.word	0x00110048
        /*2db0*/ 	.short	0x010a
        /*2db2*/ 	.byte	0x3f
	.zero		1


	//   ....[40]....
        /*2db4*/ 	.word	0x0007a4d0
        /*2db8*/ 	.word	0x00000005
        /*2dbc*/ 	.word	0x00110020
        /*2dc0*/ 	.short	0x010a
        /*2dc2*/ 	.byte	0x3f
	.zero		1


	//   ....[41]....
        /*2dc4*/ 	.word	0x0007a520
        /*2dc8*/ 	.word	0x00000004
        /*2dcc*/ 	.word	0x00110020
        /*2dd0*/ 	.short	0x010a
        /*2dd2*/ 	.byte	0x3f
	.zero		1


	//   ....[42]....
        /*2dd4*/ 	.word	0x0007a570
        /*2dd8*/ 	.word	0x00000000
        /*2ddc*/ 	.word	0x00110020
        /*2de0*/ 	.short	0x010a
        /*2de2*/ 	.byte	0x3f
	.zero		1


	//   ....[43]....
        /*2de4*/ 	.word	0x0007a5c0
        /*2de8*/ 	.word	0x00000005
        /*2dec*/ 	.word	0x00110020
        /*2df0*/ 	.short	0x010a
        /*2df2*/ 	.byte	0x3f
	.zero		1


	//   ....[44]....
        /*2df4*/ 	.word	0x0007a610
        /*2df8*/ 	.word	0x000000fc
        /*2dfc*/ 	.word	0x00110040
        /*2e00*/ 	.short	0x010a
        /*2e02*/ 	.byte	0x3f
	.zero		1


	//   ....[45]....
        /*2e04*/ 	.word	0x0007a660
        /*2e08*/ 	.word	0x000000fc
        /*2e0c*/ 	.word	0x00110000
        /*2e10*/ 	.short	0x010a
        /*2e12*/ 	.byte	0x3f
	.zero		1


	//   ....[46]....
        /*2e14*/ 	.word	0x0007a6b0
        /*2e18*/ 	.word	0x000000fc
        /*2e1c*/ 	.word	0x00110008
        /*2e20*/ 	.short	0x010a
        /*2e22*/ 	.byte	0x3f
	.zero		1


	//   ....[47]....
        /*2e24*/ 	.word	0x0007a700
        /*2e28*/ 	.word	0x00000000
        /*2e2c*/ 	.word	0x00110000
        /*2e30*/ 	.short	0x010a
        /*2e32*/ 	.byte	0x3f
	.zero		1


	//   ....[48]....
        /*2e34*/ 	.word	0x0007a750
        /*2e38*/ 	.word	0x00000000
        /*2e3c*/ 	.word	0x00110020
        /*2e40*/ 	.short	0x010a
        /*2e42*/ 	.byte	0x3f
	.zero		1


	//   ....[49]....
        /*2e44*/ 	.word	0x0007a7a0
        /*2e48*/ 	.word	0x00000006
        /*2e4c*/ 	.word	0x00110000
        /*2e50*/ 	.short	0x010a
        /*2e52*/ 	.byte	0x3f
	.zero		1


	//   ....[50]....
        /*2e54*/ 	.word	0x0007a7f0
        /*2e58*/ 	.word	0x00000000
        /*2e5c*/ 	.word	0x00110020
        /*2e60*/ 	.short	0x010a
        /*2e62*/ 	.byte	0x3f
	.zero		1


	//   ....[51]....
        /*2e64*/ 	.word	0x0007a840
        /*2e68*/ 	.word	0x00000000
        /*2e6c*/ 	.word	0x00110000
        /*2e70*/ 	.short	0x010a
        /*2e72*/ 	.byte	0x3f
	.zero		1


	//   ....[52]....
        /*2e74*/ 	.word	0x0007a890
        /*2e78*/ 	.word	0x00000000
        /*2e7c*/ 	.word	0x00110020
        /*2e80*/ 	.short	0x010a
        /*2e82*/ 	.byte	0x3f
	.zero		1


	//   ....[53]....
        /*2e84*/ 	.word	0x0007a8e0
        /*2e88*/ 	.word	0x00000006
        /*2e8c*/ 	.word	0x00110000
        /*2e90*/ 	.short	0x010a
        /*2e92*/ 	.byte	0x3f
	.zero		1


	//   ....[54]....
        /*2e94*/ 	.word	0x0007a930
        /*2e98*/ 	.word	0x00000000
        /*2e9c*/ 	.word	0x00110020
        /*2ea0*/ 	.short	0x010a
        /*2ea2*/ 	.byte	0x3f
	.zero		1


	//----- nvinfo : EIATTR_NUM_MBARRIERS
	.align		4
.L_38:
        /*2ea4*/ 	.byte	0x03, 0x38
        /*2ea6*/ 	.short	0x0012


	//----- nvinfo : EIATTR_EXIT_INSTR_OFFSETS
	.align		4
        /*2ea8*/ 	.byte	0x04, 0x1c
        /*2eaa*/ 	.short	(.L_40 - .L_39)


	//   ....[0]....
.L_39:
        /*2eac*/ 	.word	0x0007a470


	//----- nvinfo : EIATTR_MAX_THREADS
	.align		4
.L_40:
        /*2eb0*/ 	.byte	0x04, 0x05
        /*2eb2*/ 	.short	(.L_42 - .L_41)
.L_41:
        /*2eb4*/ 	.word	0x00000080
        /*2eb8*/ 	.word	0x00000001
        /*2ebc*/ 	.word	0x00000001


	//----- nvinfo : EIATTR_CRS_STACK_SIZE
	.align		4
.L_42:
        /*2ec0*/ 	.byte	0x04, 0x1e
        /*2ec2*/ 	.short	(.L_44 - .L_43)
.L_43:
        /*2ec4*/ 	.word	0x00000000


	//----- nvinfo : EIATTR_CBANK_PARAM_SIZE
	.align		4
.L_44:
        /*2ec8*/ 	.byte	0x03, 0x19
        /*2eca*/ 	.short	0x0870


	//----- nvinfo : EIATTR_PARAM_CBANK
	.align		4
        /*2ecc*/ 	.byte	0x04, 0x0a
        /*2ece*/ 	.short	(.L_46 - .L_45)
	.align		4
.L_45:
        /*2ed0*/ 	.word	index@(.nv.constant0._ZN7cutlass13device_kernelINS_4fmha6kernel13FmhaKernelTmaINS1_10collective15FmhaMainloopTmaINS_6half_tEfN4cute5tupleIJNS7_1CILi64EEENS9_ILi256EEENS9_ILi512EEEEEENS4_14ResidualFusionEJEEENS4_15FmhaFwdEpilogueIS6_fNS8_IJSA_SC_SB_EEEEEJEEEEEvNT_6ParamsE)
        /*2ed4*/ 	.short	0x0210
        /*2ed6*/ 	.short	0x0870


	//----- nvinfo : EIATTR_SW_WAR
	.align		4
.L_46:
        /*2ed8*/ 	.byte	0x04, 0x36
        /*2eda*/ 	.short	(.L_48 - .L_47)
.L_47:
        /*2edc*/ 	.word	0x00000008
.L_48:


//--------------------- .nv.callgraph             --------------------------
	.section	.nv.callgraph,"",@"SHT_CUDA_CALLGRAPH"
	.align	4
	.sectionentsize	8
	.align		4
        /*0000*/ 	.word	0x00000000
	.align		4
        /*0004*/ 	.word	0xffffffff
	.align		4
        /*0008*/ 	.word	index@(_ZN7cutlass13device_kernelINS_4fmha6kernel13FmhaKernelTmaINS1_10collective15FmhaMainloopTmaINS_6half_tEfN4cute5tupleIJNS7_1CILi64EEENS9_ILi256EEENS9_ILi512EEEEEENS4_14ResidualFusionEJEEENS4_15FmhaFwdEpilogueIS6_fNS8_IJSA_SC_SB_EEEEEJEEEEEvNT_6ParamsE)
	.align		4
        /*000c*/ 	.word	index@(__assertfail)
	.align		4
        /*0010*/ 	.word	0x00000000
	.align		4
        /*0014*/ 	.word	0xfffffffe
	.align		4
        /*0018*/ 	.word	0x00000000
	.align		4
        /*001c*/ 	.word	0xfffffffd
	.align		4
        /*0020*/ 	.word	0x00000000
	.align		4
        /*0024*/ 	.word	0xfffffffc


//--------------------- .nv.constant4             --------------------------
	.section	.nv.constant4,"a",@progbits
	.align	8
	.align		8
.nv.constant4:
        /*0000*/ 	.dword	__assertfail
	.align		8
        /*0008*/ 	.dword	__unnamed_1
	.align		8
        /*0010*/ 	.dword	__unnamed_2
	.align		8
        /*0018*/ 	.dword	_ZN39_INTERNAL_dc631826_4_k_cu_160f8ae0_31374cuda3std3__45__cpo5beginE
	.align		8
        /*0020*/ 	.dword	_ZN39_INTERNAL_dc631826_4_k_cu_160f8ae0_31374cuda3std3__45__cpo3endE
	.align		8
        /*0028*/ 	.dword	_ZN39_INTERNAL_dc631826_4_k_cu_160f8ae0_31374cuda3std3__45__cpo6cbeginE
	.align		8
        /*0030*/ 	.dword	_ZN39_INTERNAL_dc631826_4_k_cu_160f8ae0_31374cuda3std3__45__cpo4cendE
	.align		8
        /*0038*/ 	.dword	_ZN39_INTERNAL_dc631826_4_k_cu_160f8ae0_31374cuda3std3__441_GLOBAL__N__dc631826_4_k_cu_160f8ae0_31376ignoreE
	.align		8
        /*0040*/ 	.dword	_ZN39_INTERNAL_dc631826_4_k_cu_160f8ae0_31374cuda3std3__419piecewise_constructE
	.align		8
        /*0048*/ 	.dword	_ZN39_INTERNAL_dc631826_4_k_cu_160f8ae0_31374cuda3std3__48in_placeE
	.align		8
        /*0050*/ 	.dword	_ZN39_INTERNAL_dc631826_4_k_cu_160f8ae0_31374cuda3std6ranges3__45__cpo4swapE
	.align		8
        /*0058*/ 	.dword	_ZN39_INTERNAL_dc631826_4_k_cu_160f8ae0_31374cuda3std6ranges3__45__cpo9iter_moveE
	.align		8
        /*0060*/ 	.dword	_ZN39_INTERNAL_dc631826_4_k_cu_160f8ae0_31374cute7productE
	.align		8
        /*0068*/ 	.dword	_ZN39_INTERNAL_dc631826_4_k_cu_160f8ae0_31374cute1_E
	.align		8
        /*0070*/ 	.dword	$str$23
	.align		8
        /*0078*/ 	.dword	$str$24


//--------------------- .text._ZN7cutlass13device_kernelINS_4fmha6kernel13FmhaKernelTmaINS1_10collective15FmhaMainloopTmaINS_6half_tEfN4cute5tupleIJNS7_1CILi64EEENS9_ILi256EEENS9_ILi512EEEEEENS4_14ResidualFusionEJEEENS4_15FmhaFwdEpilogueIS6_fNS8_IJSA_SC_SB_EEEEEJEEEEEvNT_6ParamsE --------------------------
	.section	.text._ZN7cutlass13device_kernelINS_4fmha6kernel13FmhaKernelTmaINS1_10collective15FmhaMainloopTmaINS_6half_tEfN4cute5tupleIJNS7_1CILi64EEENS9_ILi256EEENS9_ILi512EEEEEENS4_14ResidualFusionEJEEENS4_15FmhaFwdEpilogueIS6_fNS8_IJSA_SC_SB_EEEEEJEEEEEvNT_6ParamsE,"ax",@progbits
	.align	128
.text._ZN7cutlass13device_kernelINS_4fmha6kernel13FmhaKernelTmaINS1_10collective15FmhaMainloopTmaINS_6half_tEfN4cute5tupleIJNS7_1CILi64EEENS9_ILi256EEENS9_ILi512EEEEEENS4_14ResidualFusionEJEEENS4_15FmhaFwdEpilogueIS6_fNS8_IJSA_SC_SB_EEEEEJEEEEEvNT_6ParamsE:
        .type           _ZN7cutlass13device_kernelINS_4fmha6kernel13FmhaKernelTmaINS1_10collective15FmhaMainloopTmaINS_6half_tEfN4cute5tupleIJNS7_1CILi64EEENS9_ILi256EEENS9_ILi512EEEEEENS4_14ResidualFusionEJEEENS4_15FmhaFwdEpilogueIS6_fNS8_IJSA_SC_SB_EEEEEJEEEEEvNT_6ParamsE,@function
        .size           _ZN7cutlass13device_kernelINS_4fmha6kernel13FmhaKernelTmaINS1_10collective15FmhaMainloopTmaINS_6half_tEfN4cute5tupleIJNS7_1CILi64EEENS9_ILi256EEENS9_ILi512EEEEEENS4_14ResidualFusionEJEEENS4_15FmhaFwdEpilogueIS6_fNS8_IJSA_SC_SB_EEEEEJEEEEEvNT_6ParamsE,(.L_x_121 - _ZN7cutlass13device_kernelINS_4fmha6kernel13FmhaKernelTmaINS1_10collective15FmhaMainloopTmaINS_6half_tEfN4cute5tupleIJNS7_1CILi64EEENS9_ILi256EEENS9_ILi512EEEEEENS4_14ResidualFusionEJEEENS4_15FmhaFwdEpilogueIS6_fNS8_IJSA_SC_SB_EEEEEJEEEEEvNT_6ParamsE)
        .other          _ZN7cutlass13device_kernelINS_4fmha6kernel13FmhaKernelTmaINS1_10collective15FmhaMainloopTmaINS_6half_tEfN4cute5tupleIJNS7_1CILi64EEENS9_ILi256EEENS9_ILi512EEEEEENS4_14ResidualFusionEJEEENS4_15FmhaFwdEpilogueIS6_fNS8_IJSA_SC_SB_EEEEEJEEEEEvNT_6ParamsE,@"STO_CUDA_ENTRY STV_DEFAULT"
_ZN7cutlass13device_kernelINS_4fmha6kernel13FmhaKernelTmaINS1_10collective15FmhaMainloopTmaINS_6half_tEfN4cute5tupleIJNS7_1CILi64EEENS9_ILi256EEENS9_ILi512EEEEEENS4_14ResidualFusionEJEEENS4_15FmhaFwdEpilogueIS6_fNS8_IJSA_SC_SB_EEEEEJEEEEEvNT_6ParamsE:
[----:B------:R-:W1:Y:S01]  /*0000*/  LDC R1, c[0x0][0x28] ;  /* 0x00000a00ff017b82 */ /* 0x000e620000000800 */
[----:B------:R-:W2:Y:S01]  /*0010*/  S2R R6, SR_TID.X ;  /* 0x0000000000067919 */ /* 0x000ea20000002100 */
[----:B------:R-:W-:Y:S01]  /*0020*/  ELECT P0, URZ, PT ;  /* 0x00000000003f782f */ /* 0x000fe20003800000 */
[----:B------:R-:W-:Y:S01]  /*0030*/  BSSY B0, `(.L_x_0) ;  /* 0x0000017000007945 */ /* 0x000fe20003800000 */
[----:B-1----:R-:W-:Y:S02]  /*0040*/  IADD3 R1, R1, -0x2fc8, RZ ;  /* 0xffffd03801017810 */ /* 0x002fe40007ffe0ff */
[----:B--2---:R-:W-:-:S05]  /*0050*/  SHF.R.U32.HI R217, RZ, 0x5, R6 ;  /* 0x00000005ffd97819 */ /* 0x004fca0000011606 */
[----:B------:R-:W1:Y:S02]  /*0060*/  SHFL.IDX PT, R0, R217, RZ, 0x1f ;  /* 0x00001fffd9007589 */ /* 0x000e6400000e0000 */
[----:B-1----:R-:W-:-:S13]  /*0070*/  ISETP.NE.OR P0, PT, R0, RZ, !P0 ;  /* 0x000000ff0000720c */ /* 0x002fda0004705670 */
[----:B------:R-:W-:Y:S05]  /*0080*/  @P0 BRA `(.L_x_1) ;  /* 0x0000000000440947 */ /* 0x000fea0003800000 */
[----:B------:R-:W1:Y:S02]  /*0090*/  LDC.64 R2, c[0x0][0x198] ;  /* 0x00006600ff027b82 */ /* 0x000e640000000a00 */
[C---:B-1----:R-:W-:Y:S02]  /*00a0*/  IADD3 R0, P0, R2.reuse, 0xf0, RZ ;  /* 0x000000f002007810 */ /* 0x042fe40007f1e0ff */
[C---:B------:R-:W-:Y:S02]  /*00b0*/  IADD3 R4, P1, R2.reuse, 0x1f0, RZ ;  /* 0x000001f002047810 */ /* 0x040fe40007f3e0ff */
[----:B------:R-:W-:Y:S02]  /*00c0*/  IADD3 R5, P2, R2, 0x2f0, RZ ;  /* 0x000002f002057810 */ /* 0x000fe40007f5e0ff */
[----:B------:R-:W-:Y:S01]  /*00d0*/  R2UR UR4, R0 ;  /* 0x00000000000472ca */ /* 0x000fe200000e0000 */
[--C-:B------:R-:W-:Y:S01]  /*00e0*/  IMAD.X R0, RZ, RZ, R3.reuse, P0 ;  /* 0x000000ffff007224 */ /* 0x100fe200000e0603 */
[----:B------:R-:W-:Y:S01]  /*00f0*/  R2UR UR6, R4 ;  /* 0x00000000040672ca */ /* 0x000fe200000e0000 */
[----:B------:R-:W-:Y:S01]  /*0100*/  IMAD.X R2, RZ, RZ, R3, P2 ;  /* 0x000000ffff027224 */ /* 0x000fe200010e0603 */
[----:B------:R-:W-:-:S02]  /*0110*/  IADD3.X R4, RZ, R3, RZ, P1, !PT ;  /* 0x00000003ff047210 */ /* 0x000fc40000ffe4ff */
[----:B------:R-:W-:Y:S02]  /*0120*/  R2UR UR5, R0 ;  /* 0x00000000000572ca */ /* 0x000fe400000e0000 */
[----:B------:R-:W-:Y:S02]  /*0130*/  R2UR UR7, R4 ;  /* 0x00000000040772ca */ /* 0x000fe400000e0000 */
[----:B------:R-:W-:Y:S02]  /*0140*/  R2UR UR8, R5 ;  /* 0x00000000050872ca */ /* 0x000fe400000e0000 */
[----:B------:R-:W-:-:S07]  /*0150*/  R2UR UR9, R2 ;  /* 0x00000000020972ca */ /* 0x000fce00000e0000 */
[----:B------:R1:W-:Y:S02]  /*0160*/  UTMACCTL.PF [UR4] ;  /* 0x00000000040079b9 */ /* 0x0003e40008040000 */
[----:B------:R1:W-:Y:S04]  /*0170*/  UTMACCTL.PF [UR6] ;  /* 0x00000000060079b9 */ /* 0x0003e80008040000 */
[----:B------:R1:W-:Y:S02]  /*0180*/  UTMACCTL.PF [UR8] ;  /* 0x00000000080079b9 */ /* 0x0003e40008040000 */
[----:B-1----:R-:W-:Y:S01]  /*0190*/  NOP ;  /* 0x0000000000007918 */ /* 0x002fe20000000000 */
.L_x_1:
[----:B------:R-:W-:Y:S05]  /*01a0*/  BSYNC B0 ;  /* 0x0000000000007941 */ /* 0x000fea0003800000 */
.L_x_0:
[----:B------:R-:W1:Y:S02]  /*01b0*/  SHFL.IDX PT, R0, R217, RZ, 0x1f ;  /* 0x00001fffd9007589 */ /* 0x000e6400000e0000 */
[----:B-1----:R-:W-:-:S13]  /*01c0*/  ISETP.NE.AND P0, PT, R0, RZ, PT ;  /* 0x000000ff0000720c */ /* 0x002fda0003f05270 */
[----:B------:R-:W-:Y:S05]  /*01d0*/  @P0 BRA `(.L_x_2) ;  /* 0x0000000000440947 */ /* 0x000fea0003800000 */
[----:B------:R-:W-:Y:S01]  /*01e0*/  ELECT P0, URZ, PT ;  /* 0x00000000003f782f */ /* 0x000fe20003800000 */
[----:B------:R-:W-:Y:S01]  /*01f0*/  UMOV UR4, 0x1 ;  /* 0x0000000100047882 */ /* 0x000fe20000000000 */
[----:B------:R-:W-:Y:S01]  /*0200*/  UMOV UR6, 0x80 ;  /* 0x0000008000067882 */ /* 0x000fe20000000000 */
[----:B------:R-:W-:-:S04]  /*0210*/  UIADD3 UR4, -UR4, 0x100000, URZ ;  /* 0x0010000004047890 */ /* 0x000fc8000fffe13f */
[----:B------:R-:W-:Y:S02]  /*0220*/  USHF.L.U32 UR5, UR4, 0xb, URZ ;  /* 0x0000000b04057899 */ /* 0x000fe4000800063f */
[----:B------:R-:W-:Y:S02]  /*0230*/  USHF.L.U32 UR4, UR4, 0x1, URZ ;  /* 0x0000000104047899 */ /* 0x000fe4000800063f */
[----:B------:R-:W-:-:S04]  /*0240*/  UIADD3 UR6, -UR6, 0x100000, URZ ;  /* 0x0010000006067890 */ /* 0x000fc8000fffe13f */
[----:B------:R-:W-:Y:S02]  /*0250*/  USHF.L.U32 UR7, UR6, 0xb, URZ ;  /* 0x0000000b06077899 */ /* 0x000fe4000800063f */
[----:B------:R-:W-:Y:S01]  /*0260*/  USHF.L.U32 UR6, UR6, 0x1, URZ ;  /* 0x0000000106067899 */ /* 0x000fe2000800063f */
[----:B------:R-:W1:Y:S01]  /*0270*/  @P0 S2R R3, SR_CgaCtaId ;  /* 0x0000000000030919 */ /* 0x000e620000008800 */
[----:B------:R-:W-:-:S04]  /*0280*/  @P0 MOV R0, 0x400 ;  /* 0x0000040000000802 */ /* 0x000fc80000000f00 */
[----:B-1----:R-:W-:-:S04]  /*0290*/  @P0 LEA R0, R3, R0, 0x18 ;  /* 0x0000000003000211 */ /* 0x002fc800078ec0ff */
[----:B------:R-:W-:Y:S01]  /*02a0*/  @P0 R2UR UR8, R0 ;  /* 0x00000000000802ca */ /* 0x000fe200000e0000 */
[----:B------:R-:W1:-:S12]  /*02b0*/  FENCE.VIEW.ASYNC.S ;  /* 0x00000000000073c6 */ /* 0x000e580000000000 */
[----:B-1----:R1:W2:Y:S01]  /*02c0*/  SYNCS.EXCH.64 URZ, [UR8+0x110040], UR4 ;  /* 0x11004004083f75b2 */ /* 0x0022a20008000100 */
[----:B------:R1:W3:Y:S01]  /*02d0*/  SYNCS.EXCH.64 URZ, [UR8+0x110048], UR6 ;  /* 0x11004806083f75b2 */ /* 0x0002e20008000100 */
[----:B------:R-:W-:Y:S01]  /*02e0*/  NOP ;  /* 0x0000000000007918 */ /* 0x000fe20000000000 */
.L_x_2:
[----:B------:R-:W4:Y:S01]  /*02f0*/  SHFL.IDX PT, R0, R217, RZ, 0x1f ;  /* 0x00001fffd9007589 */ /* 0x000f2200000e0000 */
[----:B------:R-:W-:Y:S01]  /*0300*/  NOP ;  /* 0x0000000000007918 */ /* 0x000fe20000000000 */
[----:B----4-:R-:W-:-:S13]  /*0310*/  ISETP.NE.AND P0, PT, R0, RZ, PT ;  /* 0x000000ff0000720c */ /* 0x010fda0003f05270 */
[----:B------:R-:W-:Y:S05]  /*0320*/  @P0 BRA `(.L_x_3) ;  /* 0x00000000005c0947 */ /* 0x000fea0003800000 */
[----:B------:R-:W-:Y:S01]  /*0330*/  ELECT P0, URZ, PT ;  /* 0x00000000003f782f */ /* 0x000fe20003800000 */
[----:B-1----:R-:W-:Y:S01]  /*0340*/  UMOV UR4, 0x1 ;  /* 0x0000000100047882 */ /* 0x002fe20000000000 */
        /* <DEDUP_REMOVED lines=12> */
[----:B-1----:R4:W1:Y:S01]  /*0410*/  SYNCS.EXCH.64 URZ, [UR8+0x110000], UR4 ;  /* 0x11000004083f75b2 */ /* 0x0028620008000100 */
[----:B------:R4:W1:Y:S01]  /*0420*/  SYNCS.EXCH.64 URZ, [UR8+0x110020], UR6 ;  /* 0x11002006083f75b2 */ /* 0x0008620008000100 */
[----:B------:R4:W1:Y:S01]  /*0430*/  SYNCS.EXCH.64 URZ, [UR8+0x110008], UR4 ;  /* 0x11000804083f75b2 */ /* 0x0008620008000100 */
[----:B------:R4:W1:Y:S01]  /*0440*/  SYNCS.EXCH.64 URZ, [UR8+0x110028], UR6 ;  /* 0x11002806083f75b2 */ /* 0x0008620008000100 */
[----:B------:R4:W1:Y:S01]  /*0450*/  SYNCS.EXCH.64 URZ, [UR8+0x110010], UR4 ;  /* 0x11001004083f75b2 */ /* 0x0008620008000100 */
[----:B------:R4:W1:Y:S01]  /*0460*/  SYNCS.EXCH.64 URZ, [UR8+0x110030], UR6 ;  /* 0x11003006083f75b2 */ /* 0x0008620008000100 */
[----:B------:R4:W1:Y:S01]  /*0470*/  SYNCS.EXCH.64 URZ, [UR8+0x110018], UR4 ;  /* 0x11001804083f75b2 */ /* 0x0008620008000100 */
[----:B------:R4:W1:Y:S02]  /*0480*/  SYNCS.EXCH.64 URZ, [UR8+0x110038], UR6 ;  /* 0x11003806083f75b2 */ /* 0x0008640008000100 */
[----:B----4-:R-:W-:Y:S01]  /*0490*/  NOP ;  /* 0x0000000000007918 */ /* 0x010fe20000000000 */
.L_x_3:
        /* <DEDUP_REMOVED lines=27> */
.L_x_4:
[----:B------:R-:W4:Y:S01]  /*0650*/  SHFL.IDX PT, R217, R217, RZ, 0x1f ;  /* 0x00001fffd9d97589 */ /* 0x000f2200000e0000 */
[----:B------:R-:W-:Y:S02]  /*0660*/  ELECT P0, URZ, PT ;  /* 0x00000000003f782f */ /* 0x000fe40003800000 */
[----:B------:R-:W-:Y:S01]  /*0670*/  SHF.R.S32.HI R0, RZ, 0x1f, R6 ;  /* 0x0000001fff007819 */ /* 0x000fe20000011406 */
[----:B------:R-:W-:Y:S01]  /*0680*/  NOP ;  /* 0x0000000000007918 */ /* 0x000fe20000000000 */
[----:B------:R-:W4:Y:S01]  /*0690*/  S2UR UR36, SR_CTAID.Y ;  /* 0x00000000002479c3 */ /* 0x000f220000002600 */
[----:B------:R-:W-:Y:S01]  /*06a0*/  BSSY B0, `(.L_x_5) ;  /* 0x000004f000007945 */ /* 0x000fe20003800000 */
[----:B------:R-:W-:Y:S02]  /*06b0*/  LEA.HI R0, R0, R6, RZ, 0x7 ;  /* 0x0000000600007211 */ /* 0x000fe400078f38ff */
[----:B------:R-:W-:Y:S02]  /*06c0*/  MOV R167, RZ ;  /* 0x000000ff00a77202 */ /* 0x000fe40000000f00 */
[----:B------:R-:W-:-:S02]  /*06d0*/  LOP3.LUT R0, R0, 0xffffff80, RZ, 0xc0, !PT ;  /* 0xffffff8000007812 */ /* 0x000fc400078ec0ff */
[----:B------:R-:W4:Y:S03]  /*06e0*/  S2UR UR37, SR_CTAID.Z ;  /* 0x00000000002579c3 */ /* 0x000f260000002700 */
[----:B------:R-:W-:-:S05]  /*06f0*/  IMAD.IADD R206, R6, 0x1, -R0 ;  /* 0x0000000106ce7824 */ /* 0x000fca00078e0a00 */
[----:B-123--:R-:W-:Y:S01]  /*0700*/  BAR.SYNC.DEFER_BLOCKING 0x0 ;  /* 0x0000000000007b1d */ /* 0x00efe20000010000 */
[----:B----4-:R-:W-:-:S13]  /*0710*/  ISETP.EQ.AND P1, PT, R217, RZ, P0 ;  /* 0x000000ffd900720c */ /* 0x010fda0000722270 */
[----:B------:R-:W-:Y:S05]  /*0720*/  @!P1 BRA `(.L_x_6) ;  /* 0x0000000400189947 */ /* 0x000fea0003800000 */
[----:B------:R-:W1:Y:S01]  /*0730*/  S2R R3, SR_CgaCtaId ;  /* 0x0000000000037919 */ /* 0x000e620000008800 */
[----:B------:R-:W-:Y:S02]  /*0740*/  MOV R0, 0x400 ;  /* 0x0000040000007802 */ /* 0x000fe40000000f00 */
[----:B------:R-:W-:Y:S02]  /*0750*/  MOV R2, 0x1 ;  /* 0x0000000100027802 */ /* 0x000fe40000000f00 */
[----:B------:R-:W-:Y:S02]  /*0760*/  ISETP.NE.AND P3, PT, R206, RZ, PT ;  /* 0x000000ffce00720c */ /* 0x000fe40003f65270 */
[----:B-1----:R-:W-:Y:S02]  /*0770*/  LEA R5, R3, R0, 0x18 ;  /* 0x0000000003057211 */ /* 0x002fe400078ec0ff */
[----:B------:R-:W-:-:S04]  /*0780*/  SHF.L.U32 R0, R2, 0x1f, RZ ;  /* 0x0000001f02007819 */ /* 0x000fc800000006ff */
[----:B------:R-:W1:Y:S02]  /*0790*/  SYNCS.PHASECHK.TRANS64.TRYWAIT P2, [R5+URZ+0x110048], R0 ;  /* 0x11004800050075a7 */ /* 0x000e64000804017f */
[----:B-1----:R-:W-:Y:S05]  /*07a0*/  @!P2 BRA `(.L_x_7) ;  /* 0x0000079c0034a947 */ /* 0x002fea0003800000 */
.L_x_100:
[----:B------:R-:W-:Y:S05]  /*07b0*/  @P3 BRA `(.L_x_8) ;  /* 0x0000000000183947 */ /* 0x000fea0003800000 */
[----:B------:R-:W2:Y:S01]  /*07c0*/  S2R R2, SR_TID.X ;  /* 0x0000000000027919 */ /* 0x000ea20000002100 */
[----:B-1----:R-:W-:-:S04]  /*07d0*/  IMAD.MOV.U32 R0, RZ, RZ, 0x10000 ;  /* 0x00010000ff007424 */ /* 0x002fc800078e00ff */
[----:B------:R3:W-:Y:S01]  /*07e0*/  SYNCS.ARRIVE.TRANS64 RZ, [R5+URZ+0x110040], R0 ;  /* 0x1100400005ff79a7 */ /* 0x0007e2000800003f */
[----:B--2---:R-:W-:-:S13]  /*07f0*/  LOP3.LUT P2, RZ, R2, 0x1f, RZ, 0xc0, !PT ;  /* 0x0000001f02ff7812 */ /* 0x004fda000784c0ff */
[----:B---3--:R-:W-:Y:S05]  /*0800*/  @!P2 BRA `(.L_x_8) ;  /* 0x000000000004a947 */ /* 0x008fea0003800000 */
[----:B------:R-:W-:Y:S01]  /*0810*/  BPT.TRAP 0x1 ;  /* 0x000000040000795c */ /* 0x000fe20000300000 */
.L_x_8:
[----:B------:R-:W1:Y:S01]  /*0820*/  LDC.64 R2, c[0x0][0x198] ;  /* 0x00006600ff027b82 */ /* 0x000e620000000a00 */
[----:B------:R-:W-:Y:S01]  /*0830*/  R2UR UR8, R5 ;  /* 0x00000000050872ca */ /* 0x000fe200000e0000 */
[----:B------:R-:W-:Y:S01]  /*0840*/  UMOV UR6, 0x0 ;  /* 0x0000000000067882 */ /* 0x000fe20000000000 */
[----:B------:R-:W-:Y:S01]  /*0850*/  UMOV UR7, 0x10000000 ;  /* 0x1000000000077882 */ /* 0x000fe20000000000 */
[----:B------:R-:W-:Y:S01]  /*0860*/  UMOV UR10, URZ ;  /* 0x0000003f000a7c82 */ /* 0x000fe20008000000 */
[----:B------:R-:W-:Y:S01]  /*0870*/  UMOV UR12, UR36 ;  /* 0x00000024000c7c82 */ /* 0x000fe20008000000 */
[----:B------:R-:W-:Y:S01]  /*0880*/  UMOV UR13, UR37 ;  /* 0x00000025000d7c82 */ /* 0x000fe20008000000 */
[----:B------:R-:W-:Y:S01]  /*0890*/  UMOV UR18, 0x40 ;  /* 0x0000004000127882 */ /* 0x000fe20000000000 */
[----:B------:R-:W2:Y:S01]  /*08a0*/  S2UR UR11, SR_CTAID.X ;  /* 0x00000000000b79c3 */ /* 0x000ea20000002500 */
[----:B------:R-:W-:Y:S01]  /*08b0*/  UMOV UR20, UR36 ;  /* 0x0000002400147c82 */ /* 0x000fe20008000000 */
[----:B------:R-:W-:Y:S01]  /*08c0*/  UMOV UR21, UR37 ;  /* 0x0000002500157c82 */ /* 0x000fe20008000000 */
[----:B------:R-:W-:Y:S01]  /*08d0*/  UMOV UR50, 0x80 ;  /* 0x0000008000327882 */ /* 0x000fe20000000000 */
[----:B------:R-:W-:Y:S01]  /*08e0*/  UMOV UR52, UR36 ;  /* 0x0000002400347c82 */ /* 0x000fe20008000000 */
[----:B------:R-:W-:Y:S01]  /*08f0*/  UMOV UR53, UR37 ;  /* 0x0000002500357c82 */ /* 0x000fe20008000000 */
[----:B------:R-:W-:-:S02]  /*0900*/  UIADD3 UR9, UR8, 0x110040, URZ ;  /* 0x0011004008097890 */ /* 0x000fc4000fffe03f */
[----:B------:R-:W-:Y:S02]  /*0910*/  UIADD3 UR16, UR8, 0x2000, URZ ;  /* 0x0000200008107890 */ /* 0x000fe4000fffe03f */
[----:B------:R-:W-:Y:S02]  /*0920*/  UIADD3 UR48, UR8, 0x4000, URZ ;  /* 0x0000400008307890 */ /* 0x000fe4000fffe03f */
[----:B------:R-:W-:Y:S01]  /*0930*/  UIADD3 UR40, UR8, 0x6000, URZ ;  /* 0x0000600008287890 */ /* 0x000fe2000fffe03f */
[----:B------:R-:W-:Y:S01]  /*0940*/  UMOV UR17, UR9 ;  /* 0x0000000900117c82 */ /* 0x000fe20008000000 */
[----:B------:R-:W-:Y:S01]  /*0950*/  UIADD3 UR32, UR8, 0x8000, URZ ;  /* 0x0000800008207890 */ /* 0x000fe2000fffe03f */
[----:B-1----:R-:W-:Y:S01]  /*0960*/  IADD3 R0, P2, R2, 0xf0, RZ ;  /* 0x000000f002007810 */ /* 0x002fe20007f5e0ff */
[----:B------:R-:W-:Y:S01]  /*0970*/  UIADD3 UR24, UR8, 0xa000, URZ ;  /* 0x0000a00008187890 */ /* 0x000fe2000fffe03f */
[----:B------:R-:W-:Y:S02]  /*0980*/  UMOV UR49, UR9 ;  /* 0x0000000900317c82 */ /* 0x000fe40008000000 */
[----:B------:R-:W-:Y:S01]  /*0990*/  IADD3.X R2, RZ, R3, RZ, P2, !PT ;  /* 0x00000003ff027210 */ /* 0x000fe200017fe4ff */
[----:B------:R-:W-:Y:S01]  /*09a0*/  UMOV UR42, 0xc0 ;  /* 0x000000c0002a7882 */ /* 0x000fe20000000000 */
[----:B------:R-:W-:Y:S01]  /*09b0*/  R2UR UR4, R0 ;  /* 0x00000000000472ca */ /* 0x000fe200000e0000 */
[----:B------:R-:W-:Y:S01]  /*09c0*/  UMOV UR44, UR36 ;  /* 0x00000024002c7c82 */ /* 0x000fe20008000000 */
[----:B------:R-:W-:Y:S01]  /*09d0*/  R2UR UR5, R2 ;  /* 0x00000000020572ca */ /* 0x000fe200000e0000 */
[----:B--2---:R-:W-:Y:S01]  /*09e0*/  USHF.L.U32 UR11, UR11, 0x6, URZ ;  /* 0x000000060b0b7899 */ /* 0x004fe2000800063f */
[----:B------:R-:W-:Y:S01]  /*09f0*/  UMOV UR45, UR37 ;  /* 0x00000025002d7c82 */ /* 0x000fe20008000000 */
[----:B------:R-:W-:Y:S01]  /*0a00*/  UMOV UR41, UR9 ;  /* 0x0000000900297c82 */ /* 0x000fe20008000000 */
[----:B------:R-:W-:Y:S01]  /*0a10*/  UMOV UR34, 0x100 ;  /* 0x0000010000227882 */ /* 0x000fe20000000000 */
[----:B------:R-:W-:Y:S01]  /*0a20*/  UMOV UR33, UR9 ;  /* 0x0000000900217c82 */ /* 0x000fe20008000000 */
[----:B------:R-:W-:-:S02]  /*0a30*/  UMOV UR26, 0x140 ;  /* 0x00000140001a7882 */ /* 0x000fc40000000000 */
[----:B------:R-:W-:Y:S01]  /*0a40*/  UMOV UR19, UR11 ;  /* 0x0000000b00137c82 */ /* 0x000fe20008000000 */
[----:B------:R-:W-:Y:S01]  /*0a50*/  UMOV UR51, UR11 ;  /* 0x0000000b00337c82 */ /* 0x000fe20008000000 */
[----:B------:R-:W-:Y:S01]  /*0a60*/  UMOV UR43, UR11 ;  /* 0x0000000b002b7c82 */ /* 0x000fe20008000000 */
[----:B------:R-:W-:Y:S01]  /*0a70*/  UMOV UR35, UR11 ;  /* 0x0000000b00237c82 */ /* 0x000fe20008000000 */
[----:B------:R-:W-:Y:S01]  /*0a80*/  UMOV UR28, UR36 ;  /* 0x00000024001c7c82 */ /* 0x000fe20008000000 */
[----:B------:R1:W-:Y:S01]  /*0a90*/  UTMALDG.4D [UR8], [UR4], desc[UR6] ;  /* 0x00000608040075b4 */ /* 0x0003e20008019000 */
[----:B------:R-:W-:Y:S01]  /*0aa0*/  UMOV UR29, UR37 ;  /* 0x00000025001d7c82 */ /* 0x000fe20008000000 */
[----:B------:R-:W-:Y:S01]  /*0ab0*/  UMOV UR25, UR9 ;  /* 0x0000000900197c82 */ /* 0x000fe20008000000 */
[----:B------:R-:W-:Y:S01]  /*0ac0*/  UMOV UR27, UR11 ;  /* 0x0000000b001b7c82 */ /* 0x000fe20008000000 */
[----:B------:R2:W-:Y:S01]  /*0ad0*/  UTMALDG.4D [UR16], [UR4], desc[UR6] ;  /* 0x00000610040075b4 */ /* 0x0005e20008019000 */
[----:B------:R3:W-:Y:S01]  /*0ae0*/  UTMALDG.4D [UR48], [UR4], desc[UR6] ;  /* 0x00000630040075b4 */ /* 0x0007e20008019000 */
[----:B------:R3:W-:Y:S01]  /*0af0*/  UTMALDG.4D [UR40], [UR4], desc[UR6] ;  /* 0x00000628040075b4 */ /* 0x0007e20008019000 */
[----:B-1----:R-:W-:Y:S01]  /*0b00*/  UMOV UR10, 0x1c0 ;  /* 0x000001c0000a7882 */ /* 0x002fe20000000000 */
[----:B------:R3:W-:Y:S01]  /*0b10*/  UTMALDG.4D [UR32], [UR4], desc[UR6] ;  /* 0x00000620040075b4 */ /* 0x0007e20008019000 */
[----:B--2---:R-:W-:-:S02]  /*0b20*/  UIADD3 UR16, UR8, 0xc000, URZ ;  /* 0x0000c00008107890 */ /* 0x004fc4000fffe03f */
[----:B------:R-:W-:Y:S01]  /*0b30*/  UIADD3 UR8, UR8, 0xe000, URZ ;  /* 0x0000e00008087890 */ /* 0x000fe2000fffe03f */
[----:B------:R-:W-:Y:S01]  /*0b40*/  UMOV UR18, 0x180 ;  /* 0x0000018000127882 */ /* 0x000fe20000000000 */
[----:B------:R3:W-:Y:S05]  /*0b50*/  UTMALDG.4D [UR24], [UR4], desc[UR6] ;  /* 0x00000618040075b4 */ /* 0x0007ea0008019000 */
[----:B------:R3:W-:Y:S02]  /*0b60*/  UTMALDG.4D [UR16], [UR4], desc[UR6] ;  /* 0x00000610040075b4 */ /* 0x0007e40008019000 */
[----:B------:R3:W-:Y:S02]  /*0b70*/  UTMALDG.4D [UR8], [UR4], desc[UR6] ;  /* 0x00000608040075b4 */ /* 0x0007e40008019000 */
[----:B---3--:R-:W-:Y:S01]  /*0b80*/  NOP ;  /* 0x0000000000007918 */ /* 0x008fe20000000000 */
.L_x_6:
[----:B------:R-:W-:Y:S05]  /*0b90*/  BSYNC B0 ;  /* 0x0000000000007941 */ /* 0x000fea0003800000 */
.L_x_5:
[----:B------:R-:W1:Y:S01]  /*0ba0*/  LDC R8, c[0x0][0x28c] ;  /* 0x0000a300ff087b82 */ /* 0x000e620000000800 */
[----:B------:R-:W-:Y:S01]  /*0bb0*/  BSSY B0, `(.L_x_9) ;  /* 0x000012f000007945 */ /* 0x000fe20003800000 */
[----:B------:R-:W-:Y:S01]  /*0bc0*/  MOV R205, 0x1 ;  /* 0x0000000100cd7802 */ /* 0x000fe20000000f00 */
[----:B------:R-:W-:Y:S01]  /*0bd0*/  IMAD.MOV.U32 R154, RZ, RZ, 0x1 ;  /* 0x00000001ff9a7424 */ /* 0x000fe200078e00ff */
[----:B------:R-:W-:Y:S01]  /*0be0*/  MOV R152, RZ ;  /* 0x000000ff00987202 */ /* 0x000fe20000000f00 */
[----:B-1----:R-:W-:-:S05]  /*0bf0*/  VIADD R207, R8, 0xff ;  /* 0x000000ff08cf7836 */ /* 0x002fca0000000000 */
[----:B------:R-:W-:-:S04]  /*0c00*/  SHF.R.S32.HI R0, RZ, 0x1f, R207 ;  /* 0x0000001fff007819 */ /* 0x000fc800000114cf */
[----:B------:R-:W-:-:S04]  /*0c10*/  LEA.HI R207, R0, R207, RZ, 0x8 ;  /* 0x000000cf00cf7211 */ /* 0x000fc800078f40ff */
[----:B------:R-:W-:-:S05]  /*0c20*/  SHF.R.S32.HI R153, RZ, 0x8, R207 ;  /* 0x00000008ff997819 */ /* 0x000fca00000114cf */
[----:B------:R-:W-:Y:S01]  /*0c30*/  IMAD.SHL.U32 R153, R153, 0x2, RZ ;  /* 0x0000000299997824 */ /* 0x000fe200078e00ff */
[----:B------:R-:W-:Y:S06]  /*0c40*/  @!P1 BRA `(.L_x_10) ;  /* 0x0000001000949947 */ /* 0x000fec0003800000 */
[----:B------:R-:W1:Y:S01]  /*0c50*/  S2R R4, SR_TID.X ;  /* 0x0000000000047919 */ /* 0x000e620000002100 */
[----:B------:R-:W2:Y:S01]  /*0c60*/  LDC.64 R2, c[0x0][0x198] ;  /* 0x00006600ff027b82 */ /* 0x000ea20000000a00 */
[----:B------:R-:W-:Y:S01]  /*0c70*/  ISETP.GE.AND P1, PT, R8, 0x1, PT ;  /* 0x000000010800780c */ /* 0x000fe20003f26270 */
[----:B------:R-:W-:Y:S01]  /*0c80*/  IMAD.MOV.U32 R152, RZ, RZ, RZ ;  /* 0x000000ffff987224 */ /* 0x000fe200078e00ff */
[----:B------:R-:W-:Y:S02]  /*0c90*/  MOV R167, RZ ;  /* 0x000000ff00a77202 */ /* 0x000fe40000000f00 */
[----:B-1----:R-:W-:-:S09]  /*0ca0*/  LOP3.LUT R6, R4, 0x1f, RZ, 0xc0, !PT ;  /* 0x0000001f04067812 */ /* 0x002fd200078ec0ff */
        /* <DEDUP_REMOVED lines=9> */
.L_x_101:
[----:B------:R-:W-:Y:S01]  /*0d40*/  IMAD.MOV.U32 R152, RZ, RZ, 0x1 ;  /* 0x00000001ff987424 */ /* 0x000fe200078e00ff */
[----:B------:R-:W-:Y:S06]  /*0d50*/  @P2 BRA `(.L_x_13) ;  /* 0x0000000000142947 */ /* 0x000fec0003800000 */
[----:B------:R-:W-:Y:S02]  /*0d60*/  ISETP.NE.AND P1, PT, R6, RZ, PT ;  /* 0x000000ff0600720c */ /* 0x000fe40003f25270 */
[----:B-1----:R-:W-:-:S04]  /*0d70*/  MOV R0, 0x40000 ;  /* 0x0004000000007802 */ /* 0x002fc80000000f00 */
[----:B------:R3:W-:Y:S07]  /*0d80*/  SYNCS.ARRIVE.TRANS64 RZ, [R5+URZ+0x110000], R0 ;  /* 0x1100000005ff79a7 */ /* 0x0007ee000800003f */
[----:B------:R-:W-:Y:S05]  /*0d90*/  @!P1 BRA `(.L_x_13) ;  /* 0x0000000000049947 */ /* 0x000fea0003800000 */
[----:B------:R-:W-:Y:S01]  /*0da0*/  BPT.TRAP 0x1 ;  /* 0x000000040000795c */ /* 0x000fe20000300000 */
.L_x_13:
[----:B-123--:R-:W-:Y:S01]  /*0db0*/  IADD3 R0, P1, R2, 0x1f0, RZ ;  /* 0x000001f002007810 */ /* 0x00efe20007f3e0ff */
[----:B------:R-:W1:Y:S01]  /*0dc0*/  S2R R7, SR_CgaCtaId ;  /* 0x0000000000077919 */ /* 0x000e620000008800 */
[----:B------:R-:W-:Y:S01]  /*0dd0*/  R2UR UR14, R5 ;  /* 0x00000000050e72ca */ /* 0x000fe200000e0000 */
[----:B------:R-:W-:Y:S01]  /*0de0*/  UMOV UR35, URZ ;  /* 0x0000003f00237c82 */ /* 0x000fe20008000000 */
[----:B------:R-:W-:Y:S01]  /*0df0*/  R2UR UR4, R0 ;  /* 0x00000000000472ca */ /* 0x000fe200000e0000 */
[----:B------:R-:W-:Y:S01]  /*0e00*/  IMAD.X R4, RZ, RZ, R3, P1 ;  /* 0x000000ffff047224 */ /* 0x000fe200008e0603 */
[----:B------:R-:W-:Y:S01]  /*0e10*/  UMOV UR6, 0x0 ;  /* 0x0000000000067882 */ /* 0x000fe20000000000 */
[----:B------:R-:W-:Y:S01]  /*0e20*/  UMOV UR7, 0x10000000 ;  /* 0x1000000000077882 */ /* 0x000fe20000000000 */
[----:B------:R-:W-:Y:S01]  /*0e30*/  UMOV UR34, URZ ;  /* 0x0000003f00227c82 */ /* 0x000fe20008000000 */
[----:B------:R-:W-:Y:S01]  /*0e40*/  UMOV UR26, 0x40 ;  /* 0x00000040001a7882 */ /* 0x000fe20000000000 */
[----:B------:R-:W-:Y:S01]  /*0e50*/  R2UR UR5, R4 ;  /* 0x00000000040572ca */ /* 0x000fe200000e0000 */
[----:B------:R-:W-:Y:S01]  /*0e60*/  UMOV UR28, UR36 ;  /* 0x00000024001c7c82 */ /* 0x000fe20008000000 */
[----:B------:R-:W-:Y:S01]  /*0e70*/  UMOV UR29, UR37 ;  /* 0x00000025001d7c82 */ /* 0x000fe20008000000 */
[----:B------:R-:W-:Y:S01]  /*0e80*/  UMOV UR27, UR35 ;  /* 0x00000023001b7c82 */ /* 0x000fe20008000000 */
[----:B------:R-:W-:Y:S01]  /*0e90*/  UMOV UR10, 0x80 ;  /* 0x00000080000a7882 */ /* 0x000fe20000000000 */
[----:B------:R-:W-:Y:S01]  /*0ea0*/  UIADD3 UR32, UR14, 0x10000, URZ ;  /* 0x000100000e207890 */ /* 0x000fe2000fffe03f */
[----:B------:R-:W-:Y:S01]  /*0eb0*/  MOV R0, 0x400 ;  /* 0x0000040000007802 */ /* 0x000fe20000000f00 */
[----:B------:R-:W-:Y:S01]  /*0ec0*/  UIADD3 UR33, UR14, 0x110000, URZ ;  /* 0x001100000e217890 */ /* 0x000fe2000fffe03f */
[----:B------:R-:W-:Y:S01]  /*0ed0*/  MOV R5, 0x1 ;  /* 0x0000000100057802 */ /* 0x000fe20000000f00 */
[----:B------:R-:W-:Y:S01]  /*0ee0*/  UIADD3 UR24, UR14, 0x18000, URZ ;  /* 0x000180000e187890 */ /* 0x000fe2000fffe03f */
[----:B------:R-:W-:Y:S01]  /*0ef0*/  ISETP.NE.AND P2, PT, R206, RZ, PT ;  /* 0x000000ffce00720c */ /* 0x000fe20003f45270 */
[----:B------:R-:W-:Y:S01]  /*0f00*/  UIADD3 UR8, UR14, 0x20000, URZ ;  /* 0x000200000e087890 */ /* 0x000fe2000fffe03f */
[----:B------:R-:W-:Y:S01]  /*0f10*/  SHF.L.U32 R5, R5, 0x1f, RZ ;  /* 0x0000001f05057819 */ /* 0x000fe200000006ff */
[----:B------:R-:W-:Y:S01]  /*0f20*/  UMOV UR12, UR36 ;  /* 0x00000024000c7c82 */ /* 0x000fe20008000000 */
[----:B------:R-:W-:Y:S01]  /*0f30*/  UMOV UR25, UR33 ;  /* 0x0000002100197c82 */ /* 0x000fe20008000000 */
[----:B------:R-:W-:Y:S01]  /*0f40*/  UMOV UR13, UR37 ;  /* 0x00000025000d7c82 */ /* 0x000fe20008000000 */
[----:B------:R-:W-:Y:S01]  /*0f50*/  UMOV UR11, UR35 ;  /* 0x00000023000b7c82 */ /* 0x000fe20008000000 */
[----:B------:R-:W-:Y:S01]  /*0f60*/  UMOV UR9, UR33 ;  /* 0x0000002100097c82 */ /* 0x000fe20008000000 */
[----:B------:R-:W-:Y:S01]  /*0f70*/  UTMALDG.4D [UR32], [UR4], desc[UR6] ;  /* 0x00000620040075b4 */ /* 0x000fe20008019000 */
[----:B------:R-:W-:Y:S01]  /*0f80*/  UIADD3 UR16, UR14, 0x28000, URZ ;  /* 0x000280000e107890 */ /* 0x000fe2000fffe03f */
[----:B------:R-:W-:Y:S01]  /*0f90*/  UMOV UR18, 0xc0 ;  /* 0x000000c000127882 */ /* 0x000fe20000000000 */
[----:B------:R-:W-:Y:S01]  /*0fa0*/  UMOV UR20, UR36 ;  /* 0x0000002400147c82 */ /* 0x000fe20008000000 */
[----:B------:R-:W-:Y:S01]  /*0fb0*/  UMOV UR21, UR37 ;  /* 0x0000002500157c82 */ /* 0x000fe20008000000 */
[----:B------:R-:W-:Y:S01]  /*0fc0*/  UMOV UR19, UR35 ;  /* 0x0000002300137c82 */ /* 0x000fe20008000000 */
[----:B------:R-:W-:Y:S01]  /*0fd0*/  UMOV UR17, UR33 ;  /* 0x0000002100117c82 */ /* 0x000fe20008000000 */
[----:B------:R2:W-:Y:S01]  /*0fe0*/  UTMALDG.4D [UR24], [UR4], desc[UR6] ;  /* 0x00000618040075b4 */ /* 0x0005e20008019000 */
[----:B-1----:R-:W-:-:S05]  /*0ff0*/  LEA R7, R7, R0, 0x18 ;  /* 0x0000000007077211 */ /* 0x002fca00078ec0ff */
[----:B------:R-:W-:Y:S01]  /*1000*/  IMAD R4, R152, 0x8, R7 ;  /* 0x0000000898047824 */ /* 0x000fe200078e0207 */
[----:B------:R1:W-:Y:S01]  /*1010*/  UTMALDG.4D [UR8], [UR4], desc[UR6] ;  /* 0x00000608040075b4 */ /* 0x0003e20008019000 */
[----:B------:R3:W-:Y:S01]  /*1020*/  UTMALDG.4D [UR16], [UR4], desc[UR6] ;  /* 0x00000610040075b4 */ /* 0x0007e20008019000 */
[----:B--2---:R-:W-:Y:S01]  /*1030*/  UIADD3 UR24, UR14, 0x38000, URZ ;  /* 0x000380000e187890 */ /* 0x004fe2000fffe03f */
[----:B------:R-:W-:Y:S01]  /*1040*/  UMOV UR26, 0x140 ;  /* 0x00000140001a7882 */ /* 0x000fe20000000000 */
[----:B-1----:R-:W-:Y:S01]  /*1050*/  UIADD3 UR8, UR14, 0x30000, URZ ;  /* 0x000300000e087890 */ /* 0x002fe2000fffe03f */
[----:B------:R-:W-:Y:S01]  /*1060*/  UMOV UR10, 0x100 ;  /* 0x00000100000a7882 */ /* 0x000fe20000000000 */
[----:B---3--:R-:W-:-:S07]  /*1070*/  UIADD3 UR16, UR14, 0x40000, URZ ;  /* 0x000400000e107890 */ /* 0x008fce000fffe03f */
[----:B------:R1:W-:Y:S01]  /*1080*/  UTMALDG.4D [UR8], [UR4], desc[UR6] ;  /* 0x00000608040075b4 */ /* 0x0003e20008019000 */
[----:B------:R-:W-:Y:S01]  /*1090*/  UMOV UR18, 0x180 ;  /* 0x0000018000127882 */ /* 0x000fe20000000000 */
[----:B------:R2:W-:Y:S01]  /*10a0*/  UTMALDG.4D [UR24], [UR4], desc[UR6] ;  /* 0x00000618040075b4 */ /* 0x0005e20008019000 */
[----:B------:R2:W-:Y:S01]  /*10b0*/  UTMALDG.4D [UR16], [UR4], desc[UR6] ;  /* 0x00000610040075b4 */ /* 0x0005e20008019000 */
[----:B-1----:R-:W-:Y:S01]  /*10c0*/  UIADD3 UR8, UR14, 0x48000, URZ ;  /* 0x000480000e087890 */ /* 0x002fe2000fffe03f */
[----:B------:R-:W-:-:S08]  /*10d0*/  UMOV UR10, 0x1c0 ;  /* 0x000001c0000a7882 */ /* 0x000fd00000000000 */
[----:B------:R2:W-:Y:S01]  /*10e0*/  UTMALDG.4D [UR8], [UR4], desc[UR6] ;  /* 0x00000608040075b4 */ /* 0x0005e20008019000 */
[----:B------:R-:W1:Y:S02]  /*10f0*/  SYNCS.PHASECHK.TRANS64.TRYWAIT P1, [R4+URZ+0x110020], R5 ;  /* 0x11002005040075a7 */ /* 0x000e64000802017f */
[----:B-12---:R-:W-:Y:S05]  /*1100*/  @!P1 BRA `(.L_x_14) ;  /* 0x0000079400049947 */ /* 0x006fea0003800000 */
.L_x_102:
[----:B------:R-:W-:Y:S01]  /*1110*/  MOV R167, 0x1 ;  /* 0x0000000100a77802 */ /* 0x000fe20000000f00 */
[----:B------:R-:W-:Y:S06]  /*1120*/  @P2 BRA `(.L_x_15) ;  /* 0x0000000000142947 */ /* 0x000fec0003800000 */
[----:B------:R-:W-:Y:S01]  /*1130*/  ISETP.NE.AND P1, PT, R6, RZ, PT ;  /* 0x000000ff0600720c */ /* 0x000fe20003f25270 */
[----:B-1----:R-:W-:-:S04]  /*1140*/  IMAD.MOV.U32 R5, RZ, RZ, 0x40000 ;  /* 0x00040000ff057424 */ /* 0x002fc800078e00ff */
[----:B------:R2:W-:Y:S08]  /*1150*/  SYNCS.ARRIVE.TRANS64 RZ, [R4+URZ+0x110000], R5 ;  /* 0x1100000504ff79a7 */ /* 0x0005f0000800003f */
[----:B------:R-:W-:Y:S05]  /*1160*/  @!P1 BRA `(.L_x_15) ;  /* 0x0000000000049947 */ /* 0x000fea0003800000 */
[----:B------:R-:W-:Y:S01]  /*1170*/  BPT.TRAP 0x1 ;  /* 0x000000040000795c */ /* 0x000fe20000300000 */
.L_x_15:
[----:B------:R-:W-:Y:S01]  /*1180*/  LEA R0, R152, R7, 0x12 ;  /* 0x0000000798007211 */ /* 0x000fe200078e90ff */
[----:B------:R-:W-:Y:S01]  /*1190*/  UMOV UR51, URZ ;  /* 0x0000003f00337c82 */ /* 0x000fe20008000000 */
[----:B-12---:R-:W-:Y:S01]  /*11a0*/  IADD3 R5, P1, R2, 0x2f0, RZ ;  /* 0x000002f002057810 */ /* 0x006fe20007f3e0ff */
[----:B------:R-:W-:Y:S01]  /*11b0*/  UMOV UR6, 0x0 ;  /* 0x0000000000067882 */ /* 0x000fe20000000000 */
[----:B------:R-:W-:Y:S01]  /*11c0*/  R2UR UR49, R4 ;  /* 0x00000000043172ca */ /* 0x000fe200000e0000 */
[----:B------:R-:W-:Y:S01]  /*11d0*/  UMOV UR7, 0x10000000 ;  /* 0x1000000000077882 */ /* 0x000fe20000000000 */
[----:B------:R-:W-:Y:S01]  /*11e0*/  R2UR UR14, R0 ;  /* 0x00000000000e72ca */ /* 0x000fe200000e0000 */
[----:B------:R-:W-:Y:S01]  /*11f0*/  IMAD.X R7, RZ, RZ, R3, P1 ;  /* 0x000000ffff077224 */ /* 0x000fe200008e0603 */
[----:B------:R-:W-:Y:S01]  /*1200*/  R2UR UR4, R5 ;  /* 0x00000000050472ca */ /* 0x000fe200000e0000 */
[----:B------:R-:W-:Y:S01]  /*1210*/  UMOV UR50, URZ ;  /* 0x0000003f00327c82 */ /* 0x000fe20008000000 */
[----:B------:R-:W-:Y:S01]  /*1220*/  UMOV UR52, UR36 ;  /* 0x0000002400347c82 */ /* 0x000fe20008000000 */
[----:B------:R-:W-:Y:S01]  /*1230*/  UMOV UR53, UR37 ;  /* 0x0000002500357c82 */ /* 0x000fe20008000000 */
[----:B------:R-:W-:Y:S01]  /*1240*/  R2UR UR5, R7 ;  /* 0x00000000070572ca */ /* 0x000fe200000e0000 */
[----:B------:R-:W-:Y:S01]  /*1250*/  UMOV UR18, 0x40 ;  /* 0x0000004000127882 */ /* 0x000fe20000000000 */
[----:B------:R-:W-:Y:S01]  /*1260*/  UMOV UR20, UR36 ;  /* 0x0000002400147c82 */ /* 0x000fe20008000000 */
[----:B------:R-:W-:Y:S01]  /*1270*/  UMOV UR21, UR37 ;  /* 0x0000002500157c82 */ /* 0x000fe20008000000 */
[----:B------:R-:W-:Y:S01]  /*1280*/  UMOV UR19, UR51 ;  /* 0x0000003300137c82 */ /* 0x000fe20008000000 */
[----:B------:R-:W-:Y:S01]  /*1290*/  UIADD3 UR49, UR49, 0x110000, URZ ;  /* 0x0011000031317890 */ /* 0x000fe2000fffe03f */
[----:B------:R-:W-:Y:S01]  /*12a0*/  IADD3 R152, R152, 0x1, RZ ;  /* 0x0000000198987810 */ /* 0x000fe20007ffe0ff */
[----:B------:R-:W-:-:S02]  /*12b0*/  UIADD3 UR48, UR14, 0x10000, URZ ;  /* 0x000100000e307890 */ /* 0x000fc4000fffe03f */
[----:B------:R-:W-:Y:S02]  /*12c0*/  UIADD3 UR16, UR14, 0x18000, URZ ;  /* 0x000180000e107890 */ /* 0x000fe4000fffe03f */
[----:B------:R-:W-:Y:S02]  /*12d0*/  UIADD3 UR40, UR14, 0x20000, URZ ;  /* 0x000200000e287890 */ /* 0x000fe4000fffe03f */
[----:B------:R-:W-:Y:S01]  /*12e0*/  UIADD3 UR8, UR14, 0x28000, URZ ;  /* 0x000280000e087890 */ /* 0x000fe2000fffe03f */
[----:B------:R-:W-:Y:S01]  /*12f0*/  UMOV UR17, UR49 ;  /* 0x0000003100117c82 */ /* 0x000fe20008000000 */
[----:B------:R-:W-:Y:S01]  /*1300*/  UMOV UR42, 0x80 ;  /* 0x00000080002a7882 */ /* 0x000fe20000000000 */
[----:B------:R-:W-:Y:S01]  /*1310*/  UMOV UR44, UR36 ;  /* 0x00000024002c7c82 */ /* 0x000fe20008000000 */
[----:B------:R-:W-:Y:S01]  /*1320*/  UMOV UR45, UR37 ;  /* 0x00000025002d7c82 */ /* 0x000fe20008000000 */
[----:B------:R-:W-:Y:S01]  /*1330*/  UTMALDG.4D [UR48], [UR4], desc[UR6] ;  /* 0x00000630040075b4 */ /* 0x000fe20008019000 */
[----:B------:R-:W-:Y:S01]  /*1340*/  UMOV UR43, UR51 ;  /* 0x00000033002b7c82 */ /* 0x000fe20008000000 */
[----:B------:R-:W-:Y:S01]  /*1350*/  UMOV UR41, UR49 ;  /* 0x0000003100297c82 */ /* 0x000fe20008000000 */
[----:B------:R-:W-:Y:S01]  /*1360*/  UMOV UR10, 0xc0 ;  /* 0x000000c0000a7882 */ /* 0x000fe20000000000 */
[----:B------:R-:W-:Y:S01]  /*1370*/  UMOV UR12, UR36 ;  /* 0x00000024000c7c82 */ /* 0x000fe20008000000 */
[----:B------:R-:W-:Y:S01]  /*1380*/  UMOV UR13, UR37 ;  /* 0x00000025000d7c82 */ /* 0x000fe20008000000 */
[----:B------:R-:W-:Y:S01]  /*1390*/  UMOV UR11, UR51 ;  /* 0x00000033000b7c82 */ /* 0x000fe20008000000 */
[----:B------:R-:W-:Y:S01]  /*13a0*/  UMOV UR9, UR49 ;  /* 0x0000003100097c82 */ /* 0x000fe20008000000 */
[----:B------:R1:W-:Y:S01]  /*13b0*/  UTMALDG.4D [UR16], [UR4], desc[UR6] ;  /* 0x00000610040075b4 */ /* 0x0003e20008019000 */
[----:B------:R-:W-:-:S02]  /*13c0*/  UIADD3 UR24, UR14, 0x30000, URZ ;  /* 0x000300000e187890 */ /* 0x000fc4000fffe03f */
[----:B------:R-:W-:Y:S01]  /*13d0*/  UIADD3 UR32, UR14, 0x38000, URZ ;  /* 0x000380000e207890 */ /* 0x000fe2000fffe03f */
        /* <DEDUP_REMOVED lines=9> */
[----:B------:R2:W-:Y:S01]  /*1470*/  UTMALDG.4D [UR8], [UR4], desc[UR6] ;  /* 0x00000608040075b4 */ /* 0x0005e20008019000 */
[----:B------:R3:W-:Y:S01]  /*1480*/  UTMALDG.4D [UR24], [UR4], desc[UR6] ;  /* 0x00000618040075b4 */ /* 0x0007e20008019000 */
[----:B-1----:R-:W-:Y:S01]  /*1490*/  UIADD3 UR16, UR14, 0x40000, URZ ;  /* 0x000400000e107890 */ /* 0x002fe2000fffe03f */
[----:B------:R-:W-:Y:S01]  /*14a0*/  UMOV UR18, 0x180 ;  /* 0x0000018000127882 */ /* 0x000fe20000000000 */
[----:B------:R3:W-:Y:S07]  /*14b0*/  UTMALDG.4D [UR32], [UR4], desc[UR6] ;  /* 0x00000620040075b4 */ /* 0x0007ee0008019000 */
[----:B------:R3:W-:Y:S01]  /*14c0*/  UTMALDG.4D [UR16], [UR4], desc[UR6] ;  /* 0x00000610040075b4 */ /* 0x0007e20008019000 */
[----:B--2---:R-:W-:Y:S01]  /*14d0*/  UIADD3 UR8, UR14, 0x48000, URZ ;  /* 0x000480000e087890 */ /* 0x004fe2000fffe03f */
[----:B------:R-:W-:-:S08]  /*14e0*/  UMOV UR10, 0x1c0 ;  /* 0x000001c0000a7882 */ /* 0x000fd00000000000 */
[----:B------:R3:W-:Y:S02]  /*14f0*/  UTMALDG.4D [UR8], [UR4], desc[UR6] ;  /* 0x00000608040075b4 */ /* 0x0007e40008019000 */
[----:B---3--:R-:W-:Y:S01]  /*1500*/  NOP ;  /* 0x0000000000007918 */ /* 0x008fe20000000000 */
.L_x_11:
[----:B------:R-:W-:Y:S01]  /*1510*/  ISETP.GE.AND P1, PT, R8, 0x101, PT ;  /* 0x000001010800780c */ /* 0x000fe20003f26270 */
[----:B------:R-:W-:-:S12]  /*1520*/  IMAD.MOV.U32 R154, RZ, RZ, 0x1 ;  /* 0x00000001ff9a7424 */ /* 0x000fd800078e00ff */
[----:B------:R-:W-:Y:S05]  /*1530*/  @!P1 BRA `(.L_x_16) ;  /* 0x0000000800549947 */ /* 0x000fea0003800000 */
[----:B------:R-:W1:Y:S01]  /*1540*/  S2R R5, SR_CgaCtaId ;  /* 0x0000000000057919 */ /* 0x000e620000008800 */
[----:B------:R-:W-:Y:S02]  /*1550*/  MOV R0, 0x400 ;  /* 0x0000040000007802 */ /* 0x000fe40000000f00 */
[----:B------:R-:W-:Y:S02]  /*1560*/  MOV R7, 0x1 ;  /* 0x0000000100077802 */ /* 0x000fe40000000f00 */
[----:B------:R-:W-:Y:S02]  /*1570*/  ISETP.NE.AND P2, PT, R206, RZ, PT ;  /* 0x000000ffce00720c */ /* 0x000fe40003f45270 */
[----:B------:R-:W-:Y:S02]  /*1580*/  SHF.L.U32 R7, R7, 0x1f, RZ ;  /* 0x0000001f07077819 */ /* 0x000fe400000006ff */
[----:B-1----:R-:W-:-:S05]  /*1590*/  LEA R5, R5, R0, 0x18 ;  /* 0x0000000005057211 */ /* 0x002fca00078ec0ff */
[----:B------:R-:W-:-:S04]  /*15a0*/  IMAD R0, R152, 0x8, R5 ;  /* 0x0000000898007824 */ /* 0x000fc800078e0205 */
[----:B------:R-:W1:Y:S02]  /*15b0*/  SYNCS.PHASECHK.TRANS64.TRYWAIT P1, [R0+URZ+0x110020], R7 ;  /* 0x11002007000075a7 */ /* 0x000e64000802017f */
[----:B-1----:R-:W-:Y:S05]  /*15c0*/  @!P1 BRA `(.L_x_17) ;  /* 0x0000078c00e89947 */ /* 0x002fea0003800000 */
.L_x_103:
[----:B------:R-:W-:Y:S05]  /*15d0*/  @P2 BRA `(.L_x_18) ;  /* 0x0000000000142947 */ /* 0x000fea0003800000 */
[----:B------:R-:W-:Y:S02]  /*15e0*/  ISETP.NE.AND P1, PT, R6, RZ, PT ;  /* 0x000000ff0600720c */ /* 0x000fe40003f25270 */
[----:B-1----:R-:W-:-:S04]  /*15f0*/  MOV R7, 0x40000 ;  /* 0x0004000000077802 */ /* 0x002fc80000000f00 */
[----:B------:R3:W-:Y:S07]  /*1600*/  SYNCS.ARRIVE.TRANS64 RZ, [R0+URZ+0x110000], R7 ;  /* 0x1100000700ff79a7 */ /* 0x0007ee000800003f */
[----:B------:R-:W-:Y:S05]  /*1610*/  @!P1 BRA `(.L_x_18) ;  /* 0x0000000000049947 */ /* 0x000fea0003800000 */
[----:B------:R-:W-:Y:S01]  /*1620*/  BPT.TRAP 0x1 ;  /* 0x000000040000795c */ /* 0x000fe20000300000 */
.L_x_18:
[----:B------:R-:W-:Y:S01]  /*1630*/  IMAD R5, R152, 0x40000, R5 ;  /* 0x0004000098057824 */ /* 0x000fe200078e0205 */
[----:B------:R-:W-:Y:S01]  /*1640*/  R2UR UR41, R0 ;  /* 0x00000000002972ca */ /* 0x000fe200000e0000 */
[----:B-1-3--:R-:W1:Y:S01]  /*1650*/  S2R R7, SR_CgaCtaId ;  /* 0x0000000000077919 */ /* 0x00ae620000008800 */
[----:B------:R-:W-:Y:S01]  /*1660*/  R2UR UR43, R167 ;  /* 0x00000000a72b72ca */ /* 0x000fe200000e0000 */
[----:B------:R-:W-:Y:S01]  /*1670*/  UMOV UR4, 0x0 ;  /* 0x0000000000047882 */ /* 0x000fe20000000000 */
[----:B------:R-:W-:Y:S01]  /*1680*/  R2UR UR14, R5 ;  /* 0x00000000050e72ca */ /* 0x000fe200000e0000 */
[----:B------:R-:W-:Y:S01]  /*1690*/  UMOV UR5, 0x10000000 ;  /* 0x1000000000057882 */ /* 0x000fe20000000000 */
[----:B--2---:R-:W-:Y:S01]  /*16a0*/  IADD3 R0, P1, R2, 0x1f0, RZ ;  /* 0x000001f002007810 */ /* 0x004fe20007f3e0ff */
[----:B------:R-:W-:Y:S01]  /*16b0*/  UMOV UR42, URZ ;  /* 0x0000003f002a7c82 */ /* 0x000fe20008000000 */
[----:B------:R-:W-:Y:S01]  /*16c0*/  UMOV UR44, UR36 ;  /* 0x00000024002c7c82 */ /* 0x000fe20008000000 */
[----:B------:R-:W-:Y:S01]  /*16d0*/  UMOV UR45, UR37 ;  /* 0x00000025002d7c82 */ /* 0x000fe20008000000 */
[----:B------:R-:W-:Y:S01]  /*16e0*/  IADD3.X R4, RZ, R3, RZ, P1, !PT ;  /* 0x00000003ff047210 */ /* 0x000fe20000ffe4ff */
[----:B------:R-:W-:Y:S01]  /*16f0*/  UMOV UR10, 0x40 ;  /* 0x00000040000a7882 */ /* 0x000fe20000000000 */
[----:B------:R-:W-:Y:S01]  /*1700*/  R2UR UR6, R0 ;  /* 0x00000000000672ca */ /* 0x000fe200000e0000 */
[----:B------:R-:W-:Y:S01]  /*1710*/  UIADD3 UR41, UR41, 0x110000, URZ ;  /* 0x0011000029297890 */ /* 0x000fe2000fffe03f */
[----:B------:R-:W-:Y:S01]  /*1720*/  R2UR UR7, R4 ;  /* 0x00000000040772ca */ /* 0x000fe200000e0000 */
[----:B------:R-:W-:Y:S01]  /*1730*/  USHF.L.U32 UR43, UR43, 0x8, URZ ;  /* 0x000000082b2b7899 */ /* 0x000fe2000800063f */
[----:B------:R-:W-:Y:S01]  /*1740*/  VIADD R152, R152, 0x1 ;  /* 0x0000000198987836 */ /* 0x000fe20000000000 */
[----:B------:R-:W-:Y:S01]  /*1750*/  UIADD3 UR40, UR14, 0x10000, URZ ;  /* 0x000100000e287890 */ /* 0x000fe2000fffe03f */
[----:B------:R-:W-:Y:S01]  /*1760*/  MOV R0, 0x400 ;  /* 0x0000040000007802 */ /* 0x000fe20000000f00 */
[----:B------:R-:W-:Y:S01]  /*1770*/  UIADD3 UR8, UR14, 0x18000, URZ ;  /* 0x000180000e087890 */ /* 0x000fe2000fffe03f */
[----:B------:R-:W-:Y:S01]  /*1780*/  UMOV UR12, UR36 ;  /* 0x00000024000c7c82 */ /* 0x000fe20008000000 */
[----:B------:R-:W-:Y:S01]  /*1790*/  UMOV UR13, UR37 ;  /* 0x00000025000d7c82 */ /* 0x000fe20008000000 */
[----:B------:R-:W-:Y:S01]  /*17a0*/  UMOV UR9, UR41 ;  /* 0x0000002900097c82 */ /* 0x000fe20008000000 */
[----:B------:R-:W-:Y:S01]  /*17b0*/  UMOV UR11, UR43 ;  /* 0x0000002b000b7c82 */ /* 0x000fe20008000000 */
[----:B------:R-:W-:Y:S01]  /*17c0*/  UIADD3 UR32, UR14, 0x20000, URZ ;  /* 0x000200000e207890 */ /* 0x000fe2000fffe03f */
[C---:B------:R-:W-:Y:S01]  /*17d0*/  ISETP.NE.AND P2, PT, R152.reuse, 0x4, PT ;  /* 0x000000049800780c */ /* 0x040fe20003f45270 */
[----:B------:R-:W-:Y:S01]  /*17e0*/  UIADD3 UR24, UR14, 0x28000, URZ ;  /* 0x000280000e187890 */ /* 0x000fe2000fffe03f */
[----:B------:R-:W-:Y:S01]  /*17f0*/  UTMALDG.4D [UR40], [UR6], desc[UR4] ;  /* 0x00000428060075b4 */ /* 0x000fe20008019000 */
[----:B------:R-:W-:Y:S01]  /*1800*/  UIADD3 UR16, UR14, 0x30000, URZ ;  /* 0x000300000e107890 */ /* 0x000fe2000fffe03f */
[----:B------:R-:W-:Y:S01]  /*1810*/  ISETP.NE.AND P1, PT, R152, 0x4, PT ;  /* 0x000000049800780c */ /* 0x000fe20003f25270 */
[----:B------:R-:W-:Y:S01]  /*1820*/  UMOV UR34, 0x80 ;  /* 0x0000008000227882 */ /* 0x000fe20000000000 */
[----:B------:R-:W-:Y:S01]  /*1830*/  UMOV UR33, UR41 ;  /* 0x0000002900217c82 */ /* 0x000fe20008000000 */
[----:B------:R-:W-:Y:S01]  /*1840*/  UMOV UR35, UR43 ;  /* 0x0000002b00237c82 */ /* 0x000fe20008000000 */
[----:B------:R-:W-:Y:S01]  /*1850*/  UMOV UR26, 0xc0 ;  /* 0x000000c0001a7882 */ /* 0x000fe20000000000 */
[----:B------:R-:W-:Y:S01]  /*1860*/  UMOV UR28, UR36 ;  /* 0x00000024001c7c82 */ /* 0x000fe20008000000 */
[----:B------:R2:W-:Y:S01]  /*1870*/  UTMALDG.4D [UR8], [UR6], desc[UR4] ;  /* 0x00000408060075b4 */ /* 0x0005e20008019000 */
[----:B------:R-:W-:Y:S01]  /*1880*/  UMOV UR29, UR37 ;  /* 0x00000025001d7c82 */ /* 0x000fe20008000000 */
[----:B------:R-:W-:Y:S01]  /*1890*/  UMOV UR25, UR41 ;  /* 0x0000002900197c82 */ /* 0x000fe20008000000 */
[----:B------:R-:W-:Y:S01]  /*18a0*/  UMOV UR27, UR43 ;  /* 0x0000002b001b7c82 */ /* 0x000fe20008000000 */
[----:B------:R-:W-:Y:S01]  /*18b0*/  UMOV UR18, 0x100 ;  /* 0x0000010000127882 */ /* 0x000fe20000000000 */
[----:B------:R-:W-:Y:S01]  /*18c0*/  UMOV UR20, UR36 ;  /* 0x0000002400147c82 */ /* 0x000fe20008000000 */
[----:B------:R-:W-:Y:S01]  /*18d0*/  UMOV UR21, UR37 ;  /* 0x0000002500157c82 */ /* 0x000fe20008000000 */
[----:B------:R-:W-:Y:S01]  /*18e0*/  UMOV UR17, UR41 ;  /* 0x0000002900117c82 */ /* 0x000fe20008000000 */
[----:B------:R-:W-:Y:S01]  /*18f0*/  UMOV UR19, UR43 ;  /* 0x0000002b00137c82 */ /* 0x000fe20008000000 */
[----:B------:R-:W-:Y:S01]  /*1900*/  UTMALDG.4D [UR32], [UR6], desc[UR4] ;  /* 0x00000420060075b4 */ /* 0x000fe20008019000 */
[----:B-1----:R-:W-:-:S02]  /*1910*/  LEA R7, R7, R0, 0x18 ;  /* 0x0000000007077211 */ /* 0x002fc400078ec0ff */
[----:B------:R-:W-:Y:S02]  /*1920*/  SEL R152, R152, RZ, P2 ;  /* 0x000000ff98987207 */ /* 0x000fe40001000000 */
[----:B------:R-:W-:Y:S02]  /*1930*/  SEL R154, RZ, 0x1, !P1 ;  /* 0x00000001ff9a7807 */ /* 0x000fe40004800000 */
[----:B------:R-:W-:Y:S01]  /*1940*/  LEA R5, R152, R7, 0x3 ;  /* 0x0000000798057211 */ /* 0x000fe200078e18ff */
[----:B------:R-:W-:Y:S01]  /*1950*/  UTMALDG.4D [UR24], [UR6], desc[UR4] ;  /* 0x00000418060075b4 */ /* 0x000fe20008019000 */
[----:B------:R-:W-:Y:S02]  /*1960*/  SHF.L.U32 R0, R154, 0x1f, RZ ;  /* 0x0000001f9a007819 */ /* 0x000fe400000006ff */
[----:B------:R-:W-:Y:S01]  /*1970*/  ISETP.NE.AND P2, PT, R206, RZ, PT ;  /* 0x000000ffce00720c */ /* 0x000fe20003f45270 */
[----:B------:R1:W-:Y:S01]  /*1980*/  UTMALDG.4D [UR16], [UR6], desc[UR4] ;  /* 0x00000410060075b4 */ /* 0x0003e20008019000 */
[----:B--2---:R-:W-:Y:S01]  /*1990*/  UIADD3 UR8, UR14, 0x38000, URZ ;  /* 0x000380000e087890 */ /* 0x004fe2000fffe03f */
[----:B------:R-:W-:-:S08]  /*19a0*/  UMOV UR10, 0x140 ;  /* 0x00000140000a7882 */ /* 0x000fd00000000000 */
[----:B------:R2:W-:Y:S01]  /*19b0*/  UTMALDG.4D [UR8], [UR6], desc[UR4] ;  /* 0x00000408060075b4 */ /* 0x0005e20008019000 */
[----:B-1----:R-:W-:Y:S01]  /*19c0*/  UIADD3 UR16, UR14, 0x40000, URZ ;  /* 0x000400000e107890 */ /* 0x002fe2000fffe03f */
[----:B------:R-:W-:-:S08]  /*19d0*/  UMOV UR18, 0x180 ;  /* 0x0000018000127882 */ /* 0x000fd00000000000 */
[----:B------:R1:W-:Y:S01]  /*19e0*/  UTMALDG.4D [UR16], [UR6], desc[UR4] ;  /* 0x00000410060075b4 */ /* 0x0003e20008019000 */
[----:B--2---:R-:W-:Y:S01]  /*19f0*/  UIADD3 UR8, UR14, 0x48000, URZ ;  /* 0x000480000e087890 */ /* 0x004fe2000fffe03f */
[----:B------:R-:W-:-:S08]  /*1a00*/  UMOV UR10, 0x1c0 ;  /* 0x000001c0000a7882 */ /* 0x000fd00000000000 */
[----:B------:R1:W-:Y:S01]  /*1a10*/  UTMALDG.4D [UR8], [UR6], desc[UR4] ;  /* 0x00000408060075b4 */ /* 0x0003e20008019000 */
[----:B------:R-:W2:Y:S02]  /*1a20*/  SYNCS.PHASECHK.TRANS64.TRYWAIT P1, [R5+URZ+0x110020], R0 ;  /* 0x11002000050075a7 */ /* 0x000ea4000802017f */
[----:B-12---:R-:W-:Y:S05]  /*1a30*/  @!P1 BRA `(.L_x_19) ;  /* 0x0000078800e09947 */ /* 0x006fea0003800000 */
.L_x_104:
[----:B------:R-:W-:Y:S05]  /*1a40*/  @P2 BRA `(.L_x_20) ;  /* 0x0000000000142947 */ /* 0x000fea0003800000 */
[----:B------:R-:W-:Y:S01]  /*1a50*/  ISETP.NE.AND P1, PT, R6, RZ, PT ;  /* 0x000000ff0600720c */ /* 0x000fe20003f25270 */
[----:B-1----:R-:W-:-:S04]  /*1a60*/  IMAD.MOV.U32 R0, RZ, RZ, 0x40000 ;  /* 0x00040000ff007424 */ /* 0x002fc800078e00ff */
[----:B------:R2:W-:Y:S08]  /*1a70*/  SYNCS.ARRIVE.TRANS64 RZ, [R5+URZ+0x110000], R0 ;  /* 0x1100000005ff79a7 */ /* 0x0005f0000800003f */
[----:B------:R-:W-:Y:S05]  /*1a80*/  @!P1 BRA `(.L_x_20) ;  /* 0x0000000000049947 */ /* 0x000fea0003800000 */
[----:B------:R-:W-:Y:S01]  /*1a90*/  BPT.TRAP 0x1 ;  /* 0x000000040000795c */ /* 0x000fe20000300000 */
.L_x_20:
[----:B------:R-:W-:Y:S01]  /*1aa0*/  LEA R7, R152, R7, 0x12 ;  /* 0x0000000798077211 */ /* 0x000fe200078e90ff */
[----:B------:R-:W-:Y:S01]  /*1ab0*/  UMOV UR6, 0x0 ;  /* 0x0000000000067882 */ /* 0x000fe20000000000 */
[----:B-12---:R-:W-:Y:S01]  /*1ac0*/  IADD3 R0, P1, R2, 0x2f0, RZ ;  /* 0x000002f002007810 */ /* 0x006fe20007f3e0ff */
[----:B------:R-:W-:Y:S01]  /*1ad0*/  UMOV UR7, 0x10000000 ;  /* 0x1000000000077882 */ /* 0x000fe20000000000 */
[----:B------:R-:W-:Y:S01]  /*1ae0*/  R2UR UR49, R5 ;  /* 0x00000000053172ca */ /* 0x000fe200000e0000 */
[----:B------:R-:W-:Y:S01]  /*1af0*/  UMOV UR50, URZ ;  /* 0x0000003f00327c82 */ /* 0x000fe20008000000 */
[----:B------:R-:W-:Y:S01]  /*1b00*/  R2UR UR14, R7 ;  /* 0x00000000070e72ca */ /* 0x000fe200000e0000 */
[----:B------:R-:W-:Y:S01]  /*1b10*/  IMAD.X R2, RZ, RZ, R3, P1 ;  /* 0x000000ffff027224 */ /* 0x000fe200008e0603 */
[C---:B------:R-:W-:Y:S01]  /*1b20*/  R2UR UR51, R167.reuse ;  /* 0x00000000a73372ca */ /* 0x040fe200000e0000 */
[----:B------:R-:W-:Y:S01]  /*1b30*/  UMOV UR52, UR36 ;  /* 0x0000002400347c82 */ /* 0x000fe20008000000 */
[----:B------:R-:W-:Y:S01]  /*1b40*/  R2UR UR4, R0 ;  /* 0x00000000000472ca */ /* 0x000fe200000e0000 */
[----:B------:R-:W-:Y:S01]  /*1b50*/  UMOV UR53, UR37 ;  /* 0x0000002500357c82 */ /* 0x000fe20008000000 */
[----:B------:R-:W-:Y:S01]  /*1b60*/  R2UR UR5, R2 ;  /* 0x00000000020572ca */ /* 0x000fe200000e0000 */
[----:B------:R-:W-:Y:S01]  /*1b70*/  UMOV UR18, 0x40 ;  /* 0x0000004000127882 */ /* 0x000fe20000000000 */
[----:B------:R-:W-:Y:S01]  /*1b80*/  UMOV UR20, UR36 ;  /* 0x0000002400147c82 */ /* 0x000fe20008000000 */
[----:B------:R-:W-:Y:S01]  /*1b90*/  UMOV UR21, UR37 ;  /* 0x0000002500157c82 */ /* 0x000fe20008000000 */
[----:B------:R-:W-:Y:S01]  /*1ba0*/  UMOV UR42, 0x80 ;  /* 0x00000080002a7882 */ /* 0x000fe20000000000 */
[----:B------:R-:W-:Y:S01]  /*1bb0*/  UIADD3 UR49, UR49, 0x110000, URZ ;  /* 0x0011000031317890 */ /* 0x000fe2000fffe03f */
[----:B------:R-:W-:Y:S01]  /*1bc0*/  IADD3 R152, R152, 0x1, RZ ;  /* 0x0000000198987810 */ /* 0x000fe20007ffe0ff */
[----:B------:R-:W-:Y:S01]  /*1bd0*/  UIADD3 UR48, UR14, 0x10000, URZ ;  /* 0x000100000e307890 */ /* 0x000fe2000fffe03f */
[----:B------:R-:W-:Y:S01]  /*1be0*/  VIADD R167, R167, 0x1 ;  /* 0x00000001a7a77836 */ /* 0x000fe20000000000 */
[----:B------:R-:W-:Y:S01]  /*1bf0*/  USHF.L.U32 UR51, UR51, 0x8, URZ ;  /* 0x0000000833337899 */ /* 0x000fe2000800063f */
[----:B------:R-:W-:Y:S01]  /*1c00*/  ISETP.NE.AND P1, PT, R152, 0x4, PT ;  /* 0x000000049800780c */ /* 0x000fe20003f25270 */
[----:B------:R-:W-:-:S02]  /*1c10*/  UIADD3 UR16, UR14, 0x18000, URZ ;  /* 0x000180000e107890 */ /* 0x000fc4000fffe03f */
[----:B------:R-:W-:Y:S01]  /*1c20*/  UIADD3 UR40, UR14, 0x20000, URZ ;  /* 0x000200000e287890 */ /* 0x000fe2000fffe03f */
[----:B------:R-:W-:Y:S01]  /*1c30*/  SEL R3, RZ, 0x1, P1 ;  /* 0x00000001ff037807 */ /* 0x000fe20000800000 */
[----:B------:R-:W-:Y:S01]  /*1c40*/  UIADD3 UR8, UR14, 0x28000, URZ ;  /* 0x000280000e087890 */ /* 0x000fe2000fffe03f */
[----:B------:R-:W-:Y:S01]  /*1c50*/  SEL R152, R152, RZ, P1 ;  /* 0x000000ff98987207 */ /* 0x000fe20000800000 */
[----:B------:R-:W-:Y:S01]  /*1c60*/  UMOV UR17, UR49 ;  /* 0x0000003100117c82 */ /* 0x000fe20008000000 */
[----:B------:R-:W-:Y:S01]  /*1c70*/  UMOV UR19, UR51 ;  /* 0x0000003300137c82 */ /* 0x000fe20008000000 */
        /* <DEDUP_REMOVED lines=11> */
[----:B------:R-:W-:Y:S01]  /*1d30*/  UIADD3 UR24, UR14, 0x30000, URZ ;  /* 0x000300000e187890 */ /* 0x000fe2000fffe03f */
[----:B------:R-:W-:Y:S01]  /*1d40*/  LOP3.LUT R154, R154, R3, RZ, 0x3c, !PT ;  /* 0x000000039a9a7212 */ /* 0x000fe200078e3cff */
        /* <DEDUP_REMOVED lines=20> */
.L_x_16:
[----:B------:R-:W-:-:S07]  /*1e90*/  IADD3 R153, R153, -0x4, RZ ;  /* 0xfffffffc99997810 */ /* 0x000fce0007ffe0ff */
.L_x_10:
[----:B------:R-:W-:Y:S05]  /*1ea0*/  BSYNC B0 ;  /* 0x0000000000007941 */ /* 0x000fea0003800000 */
.L_x_9:
[----:B--2---:R-:W1:Y:S01]  /*1eb0*/  S2R R3, SR_CgaCtaId ;  /* 0x0000000000037919 */ /* 0x004e620000008800 */
[----:B------:R-:W-:Y:S02]  /*1ec0*/  MOV R252, 0x400 ;  /* 0x0000040000fc7802 */ /* 0x000fe40000000f00 */
[----:B------:R-:W-:Y:S02]  /*1ed0*/  SHF.L.U32 R21, RZ, 0x1f, RZ ;  /* 0x0000001fff157819 */ /* 0x000fe400000006ff */
[----:B-1----:R-:W-:-:S04]  /*1ee0*/  LEA R252, R3, R252, 0x18 ;  /* 0x000000fc03fc7211 */ /* 0x002fc800078ec0ff */
[----:B------:R-:W1:Y:S02]  /*1ef0*/  SYNCS.PHASECHK.TRANS64.TRYWAIT P1, [R252+URZ+0x110040], R21 ;  /* 0x11004015fc0075a7 */ /* 0x000e64000802017f */
[----:B-1----:R-:W-:Y:S05]  /*1f00*/  @!P1 BRA `(.L_x_21) ;  /* 0x0000078400c09947 */ /* 0x002fea0003800000 */
.L_x_105:
[----:B------:R-:W2:Y:S01]  /*1f10*/  SYNCS.PHASECHK.TRANS64.TRYWAIT P1, [R252+URZ+0x110000], R21 ;  /* 0x11000015fc0075a7 */ /* 0x000ea2000802017f */
[----:B------:R-:W-:Y:S02]  /*1f20*/  SHF.R.S32.HI R3, RZ, 0x1f, R206 ;  /* 0x0000001fff037819 */ /* 0x000fe400000114ce */
[----:B------:R-:W-:Y:S02]  /*1f30*/  MOV R8, RZ ;  /* 0x000000ff00087202 */ /* 0x000fe40000000f00 */
[----:B------:R-:W-:-:S04]  /*1f40*/  LEA.HI R3, R3, R206, RZ, 0x2 ;  /* 0x000000ce03037211 */ /* 0x000fc800078f10ff */
[----:B------:R-:W-:-:S05]  /*1f50*/  LOP3.LUT R3, R3, 0x7ffffffc, RZ, 0xc0, !PT ;  /* 0x7ffffffc03037812 */ /* 0x000fca00078ec0ff */
[----:B------:R-:W-:-:S04]  /*1f60*/  IMAD.IADD R0, R206, 0x1, -R3 ;  /* 0x00000001ce007824 */ /* 0x000fc800078e0a03 */
[----:B------:R-:W-:Y:S01]  /*1f70*/  IMAD.SHL.U32 R0, R0, 0x2, RZ ;  /* 0x0000000200007824 */ /* 0x000fe200078e00ff */
[----:B--2---:R-:W-:Y:S06]  /*1f80*/  @!P1 BRA `(.L_x_22) ;  /* 0x0000078400b49947 */ /* 0x004fec0003800000 */
.L_x_106:
[----:B------:R-:W-:Y:S05]  /*1f90*/  WARPSYNC.ALL ;  /* 0x0000000000007948 */ /* 0x000fea0003800000 */
[----:B------:R-:W-:Y:S01]  /*1fa0*/  IADD3 R216, R252, 0x10000, RZ ;  /* 0x00010000fcd87810 */ /* 0x000fe20007ffe0ff */
[----:B------:R-:W-:Y:S01]  /*1fb0*/  WARPGROUP.ARRIVE ;  /* 0x00000000000079c5 */ /* 0x000fe20000000000 */
[----:B------:R-:W-:Y:S01]  /*1fc0*/  SHF.R.U32.HI R2, RZ, 0x4, R252 ;  /* 0x00000004ff027819 */ /* 0x000fe200000116fc */
[----:B------:R-:W-:Y:S01]  /*1fd0*/  UMOV UR9, 0x40000040 ;  /* 0x4000004000097882 */ /* 0x000fe20000000000 */
[----:B------:R-:W-:Y:S01]  /*1fe0*/  SHF.R.U32.HI R216, RZ, 0x4, R216 ;  /* 0x00000004ffd87819 */ /* 0x000fe200000116d8 */
[----:B------:R-:W-:Y:S01]  /*1ff0*/  UMOV UR5, UR9 ;  /* 0x0000000900057c82 */ /* 0x000fe20008000000 */
[----:B------:R-:W-:Y:S01]  /*2000*/  LOP3.LUT R2, R2, 0x3fff, RZ, 0xc0, !PT ;  /* 0x00003fff02027812 */ /* 0x000fe200078ec0ff */
[----:B------:R-:W-:Y:S01]  /*2010*/  UMOV UR7, 0x40000040 ;  /* 0x4000004000077882 */ /* 0x000fe20000000000 */
[----:B------:R-:W-:Y:S01]  /*2020*/  LOP3.LUT R216, R216, 0x3fff, RZ, 0xc0, !PT ;  /* 0x00003fffd8d87812 */ /* 0x000fe200078ec0ff */
[----:B------:R-:W-:Y:S01]  /*2030*/  UMOV UR57, 0x40000040 ;  /* 0x4000004000397882 */ /* 0x000fe20000000000 */
[----:B------:R-:W-:Y:S01]  /*2040*/  LOP3.LUT R2, R2, 0x10000, RZ, 0xfc, !PT ;  /* 0x0001000002027812 */ /* 0x000fe200078efcff */
[----:B------:R-:W-:Y:S01]  /*2050*/  UMOV UR53, 0x40000040 ;  /* 0x4000004000357882 */ /* 0x000fe20000000000 */
[----:B------:R-:W-:Y:S01]  /*2060*/  LOP3.LUT R211, R216, 0x10000, RZ, 0xfc, !PT ;  /* 0x00010000d8d37812 */ /* 0x000fe200078efcff */
[----:B------:R-:W-:Y:S01]  /*2070*/  UMOV UR49, 0x40000040 ;  /* 0x4000004000317882 */ /* 0x000fe20000000000 */
[C---:B------:R-:W-:Y:S01]  /*2080*/  R2UR UR4, R2.reuse ;  /* 0x00000000020472ca */ /* 0x040fe200000e0000 */
[----:B------:R-:W-:Y:S01]  /*2090*/  VIADD R3, R2, 0x2 ;  /* 0x0000000202037836 */ /* 0x000fe20000000000 */
[----:B------:R-:W-:Y:S01]  /*20a0*/  R2UR UR6, R211 ;  /* 0x00000000d30672ca */ /* 0x000fe200000e0000 */
[----:B------:R-:W-:Y:S01]  /*20b0*/  UMOV UR45, 0x40000040 ;  /* 0x40000040002d7882 */ /* 0x000fe20000000000 */
[----:B------:R-:W-:Y:S01]  /*20c0*/  MOV R5, UR9 ;  /* 0x0000000900057c02 */ /* 0x000fe20008000f00 */
[----:B------:R-:W-:Y:S01]  /*20d0*/  UMOV UR9, 0x40000040 ;  /* 0x4000004000097882 */ /* 0x000fe20000000000 */
[----:B------:R-:W-:Y:S01]  /*20e0*/  UMOV UR41, 0x40000040 ;  /* 0x4000004000297882 */ /* 0x000fe20000000000 */
[----:B------:R-:W3:Y:S06]  /*20f0*/  LDC R7, c[0x0][0x28c] ;  /* 0x0000a300ff077b82 */ /* 0x000eec0000000800 */
[----:B------:R-:W-:-:S02]  /*2100*/  UMOV UR8, UR4 ;  /* 0x0000000400087c82 */ /* 0x000fc40008000000 */
[----:B------:R-:W-:Y:S01]  /*2110*/  UMOV UR4, UR8 ;  /* 0x0000000800047c82 */ /* 0x000fe20008000000 */
[----:B------:R-:W-:Y:S01]  /*2120*/  IMAD.U32 R4, RZ, RZ, UR8 ;  /* 0x00000008ff047e24 */ /* 0x000fe2000f8e00ff */
[----:B------:R-:W-:Y:S01]  /*2130*/  HGMMA.64x256x16.F32 R24, gdesc[UR4], RZ, !UPT, gsb0 ;  /* 0x03e00000041879f0 */ /* 0x000fe2000c0008ff */
[----:B------:R-:W-:Y:S01]  /*2140*/  R2UR UR4, R3 ;  /* 0x00000000030472ca */ /* 0x000fe200000e0000 */
[----:B------:R-:W-:Y:S01]  /*2150*/  UMOV UR5, UR9 ;  /* 0x0000000900057c82 */ /* 0x000fe20008000000 */
[----:B------:R-:W-:Y:S01]  /*2160*/  UMOV UR7, 0x40000040 ;  /* 0x4000004000077882 */ /* 0x000fe20000000000 */
[----:B------:R4:W-:Y:S01]  /*2170*/  STL.64 [R1+0x430], R4 ;  /* 0x0004300401007387 */ /* 0x0009e20000100a00 */
[----:B------:R-:W-:Y:S01]  /*2180*/  VIADD R3, R2, 0x4 ;  /* 0x0000000402037836 */ /* 0x000fe20000000000 */
[----:B------:R-:W5:Y:S08]  /*2190*/  LDC R9, c[0x0][0x28c] ;  /* 0x0000a300ff097b82 */ /* 0x000f700000000800 */
[----:B------:R-:W-:Y:S01]  /*21a0*/  UMOV UR8, UR4 ;  /* 0x0000000400087c82 */ /* 0x000fe20008000000 */
[----:B------:R-:W1:Y:S01]  /*21b0*/  LDC R6, c[0x0][0x28c] ;  /* 0x0000a300ff067b82 */ /* 0x000e620000000800 */
[----:B----4-:R-:W-:Y:S01]  /*21c0*/  IADD3 R4, R211, 0x2, RZ ;  /* 0x00000002d3047810 */ /* 0x010fe20007ffe0ff */
[----:B------:R-:W-:Y:S01]  /*21d0*/  UMOV UR4, UR8 ;  /* 0x0000000800047c82 */ /* 0x000fe20008000000 */
[----:B------:R-:W-:Y:S01]  /*21e0*/  MOV R5, UR9 ;  /* 0x0000000900057c02 */ /* 0x000fe20008000f00 */
[----:B------:R-:W-:Y:S01]  /*21f0*/  UMOV UR9, 0x40000040 ;  /* 0x4000004000097882 */ /* 0x000fe20000000000 */
[----:B------:R-:W-:Y:S01]  /*2200*/  R2UR UR6, R4 ;  /* 0x00000000040672ca */ /* 0x000fe200000e0000 */
[----:B------:R-:W-:-:S02]  /*2210*/  IMAD.U32 R4, RZ, RZ, UR8 ;  /* 0x00000008ff047e24 */ /* 0x000fc4000f8e00ff */
[----:B------:R-:W4:Y:S03]  /*2220*/  LDC R12, c[0x0][0x28c] ;  /* 0x0000a300ff0c7b82 */ /* 0x000f260000000800 */
[----:B------:R2:W-:Y:S05]  /*2230*/  STL.64 [R1+0x428], R4 ;  /* 0x0004280401007387 */ /* 0x0005ea0000100a00 */
[----:B------:R-:W4:Y:S01]  /*2240*/  LDC R11, c[0x0][0x28c] ;  /* 0x0000a300ff0b7b82 */ /* 0x000f220000000800 */
[----:B--2---:R-:W-:-:S07]  /*2250*/  IADD3 R4, R211, 0x4, RZ ;  /* 0x00000004d3047810 */ /* 0x004fce0007ffe0ff */
[----:B------:R-:W2:Y:S01]  /*2260*/  LDC R10, c[0x0][0x28c] ;  /* 0x0000a300ff0a7b82 */ /* 0x000ea20000000800 */
[----:B------:R-:W-:-:S07]  /*2270*/  MOV R5, UR9 ;  /* 0x0000000900057c02 */ /* 0x000fce0008000f00 */
[----:B------:R-:W4:Y:S08]  /*2280*/  LDC R13, c[0x0][0x28c] ;  /* 0x0000a300ff0d7b82 */ /* 0x000f300000000800 */
[----:B------:R-:W4:Y:S08]  /*2290*/  LDC R15, c[0x0][0x28c] ;  /* 0x0000a300ff0f7b82 */ /* 0x000f300000000800 */
[----:B------:R-:W4:Y:S08]  /*22a0*/  LDC R19, c[0x0][0x28c] ;  /* 0x0000a300ff137b82 */ /* 0x000f300000000800 */
[----:B------:R-:W4:Y:S08]  /*22b0*/  LDC R23, c[0x0][0x28c] ;  /* 0x0000a300ff177b82 */ /* 0x000f300000000800 */
[----:B------:R-:W4:Y:S08]  /*22c0*/  LDC R22, c[0x0][0x28c] ;  /* 0x0000a300ff167b82 */ /* 0x000f300000000800 */
[----:B------:R-:W4:Y:S08]  /*22d0*/  LDC R14, c[0x0][0x28c] ;  /* 0x0000a300ff0e7b82 */ /* 0x000f300000000800 */
[----:B------:R-:W4:Y:S01]  /*22e0*/  LDC R196, c[0x0][0x28c] ;  /* 0x0000a300ffc47b82 */ /* 0x000f220000000800 */
[----:B------:R-:W-:-:S02]  /*22f0*/  WARPGROUP.DEPBAR.LE gsb0, 0x0 ;  /* 0x00008000000079c5 */ /* 0x000fc40000010000 */
[----:B------:R-:W-:-:S06]  /*2300*/  WARPGROUP.ARRIVE ;  /* 0x00000000000079c5 */ /* 0x000fcc0000000000 */
[----:B------:R-:W-:Y:S01]  /*2310*/  HGMMA.64x256x16.F32 R24, gdesc[UR4], R24, gsb0 ;  /* 0x03e00000041879f0 */ /* 0x000fe20008000818 */
[----:B------:R-:W-:Y:S01]  /*2320*/  R2UR UR4, R3 ;  /* 0x00000000030472ca */ /* 0x000fe200000e0000 */
[----:B------:R-:W-:Y:S01]  /*2330*/  UMOV UR5, UR9 ;  /* 0x0000000900057c82 */ /* 0x000fe20008000000 */
[----:B------:R-:W-:Y:S01]  /*2340*/  R2UR UR6, R4 ;  /* 0x00000000040672ca */ /* 0x000fe200000e0000 */
[----:B------:R-:W-:Y:S01]  /*2350*/  UMOV UR7, 0x40000040 ;  /* 0x4000004000077882 */ /* 0x000fe20000000000 */
[----:B------:R-:W-:Y:S01]  /*2360*/  VIADD R3, R2, 0x6 ;  /* 0x0000000602037836 */ /* 0x000fe20000000000 */
[----:B------:R-:W-:-:S08]  /*2370*/  UMOV UR9, 0x40000040 ;  /* 0x4000004000097882 */ /* 0x000fd00000000000 */
[----:B------:R-:W-:Y:S02]  /*2380*/  UMOV UR8, UR4 ;  /* 0x0000000400087c82 */ /* 0x000fe40008000000 */
[----:B------:R-:W-:Y:S01]  /*2390*/  UMOV UR4, UR8 ;  /* 0x0000000800047c82 */ /* 0x000fe20008000000 */
[----:B------:R-:W-:-:S05]  /*23a0*/  IMAD.U32 R4, RZ, RZ, UR8 ;  /* 0x00000008ff047e24 */ /* 0x000fca000f8e00ff */
[----:B------:R3:W-:Y:S02]  /*23b0*/  STL.64 [R1+0x420], R4 ;  /* 0x0004200401007387 */ /* 0x0007e40000100a00 */
[----:B---3--:R-:W-:Y:S02]  /*23c0*/  IADD3 R4, R211, 0x6, RZ ;  /* 0x00000006d3047810 */ /* 0x008fe40007ffe0ff */
[----:B------:R-:W-:Y:S01]  /*23d0*/  MOV R5, UR9 ;  /* 0x0000000900057c02 */ /* 0x000fe20008000f00 */
[----:B------:R-:W-:Y:S02]  /*23e0*/  WARPGROUP.DEPBAR.LE gsb0, 0x0 ;  /* 0x00008000000079c5 */ /* 0x000fe40000010000 */
        /* <DEDUP_REMOVED lines=52> */
[----:B------:R-:W-:Y:S02]  /*2730*/  UMOV UR9, 0x40000040 ;  /* 0x4000004000097882 */ /* 0x000fe40000000000 */
[----:B------:R-:W-:-:S06]  /*2740*/  MOV R251, UR9 ;  /* 0x0000000900fb7c02 */ /* 0x000fcc0008000f00 */
[----:B------:R-:W-:Y:S02]  /*2750*/  UMOV UR8, UR4 ;  /* 0x0000000400087c82 */ /* 0x000fe40008000000 */
[----:B------:R-:W-:Y:S01]  /*2760*/  UMOV UR4, UR8 ;  /* 0x0000000800047c82 */ /* 0x000fe20008000000 */
[----:B------:R-:W-:-:S05]  /*2770*/  IMAD.U32 R4, RZ, RZ, UR8 ;  /* 0x00000008ff047e24 */ /* 0x000fca000f8e00ff */
[----:B------:R3:W-:Y:S02]  /*2780*/  STL.64 [R1+0x400], R4 ;  /* 0x0004000401007387 */ /* 0x0007e40000100a00 */
[----:B---3--:R-:W-:Y:S01]  /*2790*/  IADD3 R4, R211, 0x806, RZ ;  /* 0x00000806d3047810 */ /* 0x008fe20007ffe0ff */
[----:B------:R-:W3:Y:S01]  /*27a0*/  LDC R5, c[0x0][0x28c] ;  /* 0x0000a300ff057b82 */ /* 0x000ee20000000800 */
        /* <DEDUP_REMOVED lines=8> */
[----:B------:R-:W-:Y:S01]  /*2830*/  IADD3 R4, R211, 0x1000, RZ ;  /* 0x00001000d3047810 */ /* 0x000fe20007ffe0ff */
[----:B------:R-:W-:Y:S02]  /*2840*/  UMOV UR9, 0x40000040 ;  /* 0x4000004000097882 */ /* 0x000fe40000000000 */
[----:B------:R-:W-:-:S05]  /*2850*/  MOV R249, UR9 ;  /* 0x0000000900f97c02 */ /* 0x000fca0008000f00 */
[----:B------:R-:W-:Y:S02]  /*2860*/  UMOV UR8, UR4 ;  /* 0x0000000400087c82 */ /* 0x000fe40008000000 */
[----:B------:R-:W-:Y:S01]  /*2870*/  UMOV UR4, UR8 ;  /* 0x0000000800047c82 */ /* 0x000fe20008000000 */
[----:B------:R-:W-:Y:S01]  /*2880*/  IMAD.U32 R250, RZ, RZ, UR8 ;  /* 0x00000008fffa7e24 */ /* 0x000fe2000f8e00ff */
[----:B------:R-:W-:Y:S02]  /*2890*/  WARPGROUP.DEPBAR.LE gsb0, 0x0 ;  /* 0x00008000000079c5 */ /* 0x000fe40000010000 */
[----:B------:R-:W-:-:S08]  /*28a0*/  WARPGROUP.ARRIVE ;  /* 0x00000000000079c5 */ /* 0x000fd00000000000 */
        /* <DEDUP_REMOVED lines=244> */
[----:B------:R-:W-:-:S04]  /*37f0*/  IADD3 R4, R211, 0x3004, RZ ;  /* 0x00003004d3047810 */ /* 0x000fc80007ffe0ff */
[----:B------:R-:W-:Y:S01]  /*3800*/  R2UR UR56, R3 ;  /* 0x00000000033872ca */ /* 0x000fe200000e0000 */
[----:B------:R-:W-:-:S03]  /*3810*/  VIADD R3, R2, 0xc06 ;  /* 0x00000c0602037836 */ /* 0x000fc60000000000 */
[----:B------:R-:W-:Y:S02]  /*3820*/  UMOV UR8, UR4 ;  /* 0x0000000400087c82 */ /* 0x000fe40008000000 */
[----:B------:R-:W-:Y:S01]  /*3830*/  UMOV UR4, UR8 ;  /* 0x0000000800047c82 */ /* 0x000fe20008000000 */
[----:B------:R-:W-:Y:S01]  /*3840*/  R2UR UR52, R3 ;  /* 0x00000000033472ca */ /* 0x000fe200000e0000 */
[----:B------:R-:W-:Y:S02]  /*3850*/  VIADD R3, R2, 0xe00 ;  /* 0x00000e0002037836 */ /* 0x000fe40000000000 */
[----:B------:R-:W-:-:S03]  /*3860*/  IMAD.U32 R218, RZ, RZ, UR8 ;  /* 0x00000008ffda7e24 */ /* 0x000fc6000f8e00ff */
[----:B------:R-:W-:Y:S01]  /*3870*/  R2UR UR48, R3 ;  /* 0x00000000033072ca */ /* 0x000fe200000e0000 */
[----:B------:R-:W-:-:S05]  /*3880*/  VIADD R3, R2, 0xe02 ;  /* 0x00000e0202037836 */ /* 0x000fca0000000000 */
[----:B------:R-:W-:Y:S01]  /*3890*/  R2UR UR44, R3 ;  /* 0x00000000032c72ca */ /* 0x000fe200000e0000 */
[C---:B------:R-:W-:Y:S02]  /*38a0*/  VIADD R3, R2.reuse, 0xe04 ;  /* 0x00000e0402037836 */ /* 0x040fe40000000000 */
[----:B------:R-:W-:-:S03]  /*38b0*/  VIADD R2, R2, 0xe06 ;  /* 0x00000e0602027836 */ /* 0x000fc60000000000 */
[----:B------:R-:W-:Y:S02]  /*38c0*/  R2UR UR40, R3 ;  /* 0x00000000032872ca */ /* 0x000fe400000e0000 */
[----:B------:R-:W-:Y:S01]  /*38d0*/  IADD3 R3, R211, 0x3806, RZ ;  /* 0x00003806d3037810 */ /* 0x000fe20007ffe0ff */
[----:B------:R-:W-:Y:S02]  /*38e0*/  WARPGROUP.DEPBAR.LE gsb0, 0x0 ;  /* 0x00008000000079c5 */ /* 0x000fe40000010000 */
[----:B------:R-:W-:-:S06]  /*38f0*/  WARPGROUP.ARRIVE ;  /* 0x00000000000079c5 */ /* 0x000fcc0000000000 */
[----:B------:R-:W-:Y:S01]  /*3900*/  HGMMA.64x256x16.F32 R24, gdesc[UR4], R24, gsb0 ;  /* 0x03e00000041879f0 */ /* 0x000fe20008000818 */
[----:B------:R-:W-:Y:S01]  /*3910*/  R2UR UR6, R4 ;  /* 0x00000000040672ca */ /* 0x000fe200000e0000 */
[----:B------:R-:W-:Y:S01]  /*3920*/  UMOV UR7, 0x40000040 ;  /* 0x4000004000077882 */ /* 0x000fe20000000000 */
[----:B------:R-:W-:Y:S01]  /*3930*/  UMOV UR4, UR56 ;  /* 0x0000003800047c82 */ /* 0x000fe20008000000 */
[----:B------:R-:W-:Y:S01]  /*3940*/  UMOV UR5, UR57 ;  /* 0x0000003900057c82 */ /* 0x000fe20008000000 */
[----:B------:R-:W-:Y:S01]  /*3950*/  IADD3 R4, R211, 0x3006, RZ ;  /* 0x00003006d3047810 */ /* 0x000fe20007ffe0ff */
[----:B------:R-:W-:Y:S02]  /*3960*/  WARPGROUP.DEPBAR.LE gsb0, 0x0 ;  /* 0x00008000000079c5 */ /* 0x000fe40000010000 */
[----:B------:R-:W-:-:S15]  /*3970*/  WARPGROUP.ARRIVE ;  /* 0x00000000000079c5 */ /* 0x000fde0000000000 */
[----:B------:R-:W-:-:S05]  /*3980*/  NOP ;  /* 0x0000000000007918 */ /* 0x000fca0000000000 */
        /* <DEDUP_REMOVED lines=32> */
[----:B------:R-:W5:Y:S01]  /*3b90*/  LDC R4, c[0x0][0x28c] ;  /* 0x0000a300ff047b82 */ /* 0x000f620000000800 */
[----:B------:R-:W-:Y:S02]  /*3ba0*/  WARPGROUP.DEPBAR.LE gsb0, 0x0 ;  /* 0x00008000000079c5 */ /* 0x000fe40000010000 */
[----:B------:R-:W-:-:S15]  /*3bb0*/  WARPGROUP.ARRIVE ;  /* 0x00000000000079c5 */ /* 0x000fde0000000000 */
[----:B------:R-:W-:-:S05]  /*3bc0*/  NOP ;  /* 0x0000000000007918 */ /* 0x000fca0000000000 */
[----:B------:R-:W-:Y:S01]  /*3bd0*/  HGMMA.64x256x16.F32 R24, gdesc[UR4], R24, gsb0 ;  /* 0x03e00000041879f0 */ /* 0x000fe20008000818 */
[----:B------:R-:W-:Y:S01]  /*3be0*/  R2UR UR4, R2 ;  /* 0x00000000020472ca */ /* 0x000fe200000e0000 */
[----:B------:R-:W-:Y:S01]  /*3bf0*/  UMOV UR5, 0x40000040 ;  /* 0x4000004000057882 */ /* 0x000fe20000000000 */
[----:B------:R-:W-:Y:S01]  /*3c00*/  R2UR UR6, R3 ;  /* 0x00000000030672ca */ /* 0x000fe200000e0000 */
[----:B------:R-:W-:Y:S01]  /*3c10*/  UMOV UR7, 0x40000040 ;  /* 0x4000004000077882 */ /* 0x000fe20000000000 */
[C---:B------:R-:W-:Y:S01]  /*3c20*/  VIADD R2, R0.reuse, 0x1 ;  /* 0x0000000100027836 */ /* 0x040fe20000000000 */
[----:B------:R-:W-:-:S04]  /*3c30*/  IADD3 R3, R0, 0x8, RZ ;  /* 0x0000000800037810 */ /* 0x000fc80007ffe0ff */
[----:B---3--:R-:W-:Y:S01]  /*3c40*/  ISETP.GE.AND P2, PT, R2, R5, PT ;  /* 0x000000050200720c */ /* 0x008fe20003f46270 */
[C---:B------:R-:W-:Y:S01]  /*3c50*/  VIADD R2, R0.reuse, 0x9 ;  /* 0x0000000900027836 */ /* 0x040fe20000000000 */
[----:B-----5:R-:W-:Y:S01]  /*3c60*/  ISETP.GE.AND P3, PT, R3, R4, PT ;  /* 0x000000040300720c */ /* 0x020fe20003f66270 */
[C---:B------:R-:W-:Y:S01]  /*3c70*/  VIADD R4, R0.reuse, 0x11 ;  /* 0x0000001100047836 */ /* 0x040fe20000000000 */
[----:B------:R-:W-:Y:S02]  /*3c80*/  IADD3 R3, R0, 0x10, RZ ;  /* 0x0000001000037810 */ /* 0x000fe40007ffe0ff */
[----:B------:R-:W-:Y:S02]  /*3c90*/  ISETP.GE.AND P4, PT, R2, R7, PT ;  /* 0x000000070200720c */ /* 0x000fe40003f86270 */
[----:B------:R-:W3:Y:S01]  /*3ca0*/  LDC R7, c[0x0][0x28c] ;  /* 0x0000a300ff077b82 */ /* 0x000ee20000000800 */
[----:B------:R-:W-:Y:S02]  /*3cb0*/  ISETP.GE.AND P6, PT, R4, R9, PT ;  /* 0x000000090400720c */ /* 0x000fe40003fc6270 */
[----:B-1----:R-:W-:Y:S01]  /*3cc0*/  ISETP.GE.AND P5, PT, R3, R6, PT ;  /* 0x000000060300720c */ /* 0x002fe20003fa6270 */
[C---:B------:R-:W-:Y:S01]  /*3cd0*/  VIADD R3, R0.reuse, 0x19 ;  /* 0x0000001900037836 */ /* 0x040fe20000000000 */
[----:B------:R-:W-:-:S02]  /*3ce0*/  IADD3 R4, R0, 0x20, RZ ;  /* 0x0000002000047810 */ /* 0x000fc40007ffe0ff */
[C---:B------:R-:W-:Y:S01]  /*3cf0*/  IADD3 R5, R0.reuse, 0x18, RZ ;  /* 0x0000001800057810 */ /* 0x040fe20007ffe0ff */
[----:B------:R-:W1:Y:S01]  /*3d00*/  LDC R9, c[0x0][0x28c] ;  /* 0x0000a300ff097b82 */ /* 0x000e620000000800 */
[----:B------:R-:W-:Y:S02]  /*3d10*/  IADD3 R6, R0, 0x28, RZ ;  /* 0x0000002800067810 */ /* 0x000fe40007ffe0ff */
[----:B--2---:R-:W-:Y:S01]  /*3d20*/  ISETP.GE.AND P1, PT, R5, R10, PT ;  /* 0x0000000a0500720c */ /* 0x004fe20003f26270 */
[----:B------:R-:W-:Y:S02]  /*3d30*/  WARPGROUP.DEPBAR.LE gsb0, 0x0 ;  /* 0x00008000000079c5 */ /* 0x000fe40000010000 */
[----:B------:R-:W-:-:S06]  /*3d40*/  WARPGROUP.ARRIVE ;  /* 0x00000000000079c5 */ /* 0x000fcc0000000000 */
[----:B------:R-:W-:Y:S03]  /*3d50*/  HGMMA.64x256x16.F32 R24, gdesc[UR4], R24, gsb0 ;  /* 0x03e00000041879f0 */ /* 0x000fe60008000818 */
[----:B------:R-:W-:Y:S02]  /*3d60*/  WARPGROUP.DEPBAR.LE gsb0, 0x0 ;  /* 0x00008000000079c5 */ /* 0x000fe40000010000 */
[----:B------:R-:W-:Y:S02]  /*3d70*/  FSEL R2, R25, -INF , !P2 ;  /* 0xff80000019027808 */ /* 0x000fe40005000000 */
[----:B------:R-:W-:Y:S01]  /*3d80*/  FSEL R27, R27, -INF , !P2 ;  /* 0xff8000001b1b7808 */ /* 0x000fe20005000000 */
[----:B------:R-:W2:Y:S01]  /*3d90*/  LDC R25, c[0x0][0x28c] ;  /* 0x0000a300ff197b82 */ /* 0x000ea20000000800 */
[----:B----4-:R-:W-:Y:S02]  /*3da0*/  ISETP.GE.AND P2, PT, R3, R12, PT ;  /* 0x0000000c0300720c */ /* 0x010fe40003f46270 */
[----:B------:R-:W-:-:S02]  /*3db0*/  FSEL R28, R28, -INF , !P3 ;  /* 0xff8000001c1c7808 */ /* 0x000fc40005800000 */
[----:B------:R-:W-:Y:S02]  /*3dc0*/  FSEL R3, R30, -INF , !P3 ;  /* 0xff8000001e037808 */ /* 0x000fe40005800000 */
[----:B------:R-:W-:Y:S01]  /*3dd0*/  ISETP.GE.AND P3, PT, R4, R11, PT ;  /* 0x0000000b0400720c */ /* 0x000fe20003f66270 */
[----:B------:R-:W-:Y:S01]  /*3de0*/  VIADD R4, R0, 0x21 ;  /* 0x0000002100047836 */ /* 0x000fe20000000000 */
[----:B------:R-:W4:Y:S01]  /*3df0*/  LDC R11, c[0x0][0x28c] ;  /* 0x0000a300ff0b7b82 */ /* 0x000f220000000800 */
[----:B------:R-:W-:Y:S02]  /*3e00*/  FSEL R5, R29, -INF , !P4 ;  /* 0xff8000001d057808 */ /* 0x000fe40006000000 */
[----:B------:R-:W-:Y:S02]  /*3e10*/  FSEL R20, R31, -INF , !P4 ;  /* 0xff8000001f147808 */ /* 0x000fe40006000000 */
[----:B------:R-:W-:Y:S01]  /*3e20*/  ISETP.GE.AND P4, PT, R4, R13, PT ;  /* 0x0000000d0400720c */ /* 0x000fe20003f86270 */
[----:B------:R-:W-:Y:S01]  /*3e30*/  VIADD R4, R0, 0x29 ;  /* 0x0000002900047836 */ /* 0x000fe20000000000 */
[----:B------:R-:W-:Y:S01]  /*3e40*/  FSEL R18, R32, -INF , !P5 ;  /* 0xff80000020127808 */ /* 0x000fe20006800000 */
[----:B------:R-:W5:Y:S01]  /*3e50*/  LDC R13, c[0x0][0x28c] ;  /* 0x0000a300ff0d7b82 */ /* 0x000f620000000800 */
[----:B------:R-:W-:-:S02]  /*3e60*/  FSEL R34, R34, -INF , !P5 ;  /* 0xff80000022227808 */ /* 0x000fc40006800000 */
[----:B------:R-:W-:Y:S02]  /*3e70*/  ISETP.GE.AND P5, PT, R6, R15, PT ;  /* 0x0000000f0600720c */ /* 0x000fe40003fa6270 */
[----:B------:R-:W-:Y:S02]  /*3e80*/  IADD3 R6, R0, 0x30, RZ ;  /* 0x0000003000067810 */ /* 0x000fe40007ffe0ff */
[----:B------:R-:W-:Y:S01]  /*3e90*/  FSEL R17, R33, -INF , !P6 ;  /* 0xff80000021117808 */ /* 0x000fe20007000000 */
[----:B------:R-:W2:Y:S01]  /*3ea0*/  LDC R15, c[0x0][0x28c] ;  /* 0x0000a300ff0f7b82 */ /* 0x000ea20000000800 */
[----:B------:R-:W-:Y:S02]  /*3eb0*/  FSEL R16, R35, -INF , !P6 ;  /* 0xff80000023107808 */ /* 0x000fe40007000000 */
[----:B---3--:R-:W-:Y:S01]  /*3ec0*/  ISETP.GE.AND P6, PT, R4, R7, PT ;  /* 0x000000070400720c */ /* 0x008fe20003fc6270 */
[----:B------:R-:W-:Y:S01]  /*3ed0*/  VIADD R4, R0, 0x31 ;  /* 0x0000003100047836 */ /* 0x000fe20000000000 */
[----:B------:R-:W-:-:S02]  /*3ee0*/  FSEL R36, R36, -INF , !P1 ;  /* 0xff80000024247808 */ /* 0x000fc40004800000 */
[----:B------:R-:W-:Y:S01]  /*3ef0*/  FSEL R38, R38, -INF , !P1 ;  /* 0xff80000026267808 */ /* 0x000fe20004800000 */
[----:B------:R-:W3:Y:S01]  /*3f00*/  LDC R7, c[0x0][0x28c] ;  /* 0x0000a300ff077b82 */ /* 0x000ee20000000800 */
[----:B-1----:R-:W-:Y:S02]  /*3f10*/  ISETP.GE.AND P1, PT, R6, R9, PT ;  /* 0x000000090600720c */ /* 0x002fe40003f26270 */
[----:B------:R-:W-:Y:S02]  /*3f20*/  IADD3 R6, R0, 0x38, RZ ;  /* 0x0000003800067810 */ /* 0x000fe40007ffe0ff */
[----:B------:R-:W-:Y:S02]  /*3f30*/  FSEL R37, R37, -INF , !P2 ;  /* 0xff80000025257808 */ /* 0x000fe40005000000 */
[----:B------:R-:W-:Y:S01]  /*3f40*/  FSEL R39, R39, -INF , !P2 ;  /* 0xff80000027277808 */ /* 0x000fe20005000000 */
[----:B------:R-:W1:Y:S01]  /*3f50*/  LDC R9, c[0x0][0x28c] ;  /* 0x0000a300ff097b82 */ /* 0x000e620000000800 */
[----:B----4-:R-:W-:Y:S01]  /*3f60*/  ISETP.GE.AND P2, PT, R4, R11, PT ;  /* 0x0000000b0400720c */ /* 0x010fe20003f46270 */
[----:B------:R-:W-:Y:S01]  /*3f70*/  VIADD R4, R0, 0x39 ;  /* 0x0000003900047836 */ /* 0x000fe20000000000 */
[----:B------:R-:W-:-:S02]  /*3f80*/  FSEL R40, R40, -INF , !P3 ;  /* 0xff80000028287808 */ /* 0x000fc40005800000 */
[----:B------:R-:W-:Y:S02]  /*3f90*/  FSEL R42, R42, -INF , !P3 ;  /* 0xff8000002a2a7808 */ /* 0x000fe40005800000 */
[----:B------:R-:W-:Y:S01]  /*3fa0*/  ISETP.GE.AND P3, PT, R6, R19, PT ;  /* 0x000000130600720c */ /* 0x000fe20003f66270 */
[----:B------:R-:W4:Y:S01]  /*3fb0*/  LDC R11, c[0x0][0x28c] ;  /* 0x0000a300ff0b7b82 */ /* 0x000f220000000800 */
[----:B------:R-:W-:Y:S02]  /*3fc0*/  IADD3 R6, R0, 0x40, RZ ;  /* 0x0000004000067810 */ /* 0x000fe40007ffe0ff */
[----:B------:R-:W-:Y:S02]  /*3fd0*/  FSEL R41, R41, -INF , !P4 ;  /* 0xff80000029297808 */ /* 0x000fe40006000000 */
[----:B------:R-:W-:Y:S02]  /*3fe0*/  FSEL R43, R43, -INF , !P4 ;  /* 0xff8000002b2b7808 */ /* 0x000fe40006000000 */
[----:B-----5:R-:W-:Y:S01]  /*3ff0*/  ISETP.GE.AND P4, PT, R4, R13, PT ;  /* 0x0000000d0400720c */ /* 0x020fe20003f86270 */
[----:B------:R-:W-:Y:S01]  /*4000*/  VIADD R4, R0, 0x41 ;  /* 0x0000004100047836 */ /* 0x000fe20000000000 */
[----:B------:R-:W-:Y:S01]  /*4010*/  FSEL R158, R44, -INF , !P5 ;  /* 0xff8000002c9e7808 */ /* 0x000fe20006800000 */
[----:B------:R-:W5:Y:S01]  /*4020*/  LDC R13, c[0x0][0x28c] ;  /* 0x0000a300ff0d7b82 */ /* 0x000f620000000800 */
[----:B------:R-:W-:-:S02]  /*4030*/  FSEL R46, R46, -INF , !P5 ;  /* 0xff8000002e2e7808 */ /* 0x000fc40006800000 */
[----:B--2---:R-:W-:Y:S02]  /*4040*/  ISETP.GE.AND P5, PT, R6, R15, PT ;  /* 0x0000000f0600720c */ /* 0x004fe40003fa6270 */
        /* <DEDUP_REMOVED lines=39> */
[----:B------:R-:W-:Y:S02]  /*42c0*/  FSEL R162, R61, -INF , !P2 ;  /* 0xff8000003da27808 */ /* 0x000fe40005000000 */
[----:B------:R-:W-:Y:S02]  /*42d0*/  FSEL R63, R63, -INF , !P2 ;  /* 0xff8000003f3f7808 */ /* 0x000fe40005000000 */
[----:B----4-:R-:W-:Y:S01]  /*42e0*/  ISETP.GE.AND P2, PT, R4, R11, PT ;  /* 0x0000000b0400720c */ /* 0x010fe20003f46270 */
[----:B------:R-:W1:Y:S01]  /*42f0*/  LDC R9, c[0x0][0x28c] ;  /* 0x0000a300ff097b82 */ /* 0x000e620000000800 */
[C---:B------:R-:W-:Y:S01]  /*4300*/  VIADD R4, R0.reuse, 0x69 ;  /* 0x0000006900047836 */ /* 0x040fe20000000000 */
[----:B------:R-:W-:-:S02]  /*4310*/  IADD3 R6, R0, 0x68, RZ ;  /* 0x0000006800067810 */ /* 0x000fc40007ffe0ff */
[----:B------:R-:W-:Y:S02]  /*4320*/  FSEL R160, R65, -INF , !P4 ;  /* 0xff80000041a07808 */ /* 0x000fe40006000000 */
[----:B------:R-:W-:Y:S02]  /*4330*/  FSEL R67, R67, -INF , !P4 ;  /* 0xff80000043437808 */ /* 0x000fe40006000000 */
[----:B------:R-:W4:Y:S01]  /*4340*/  LDC R30, c[0x0][0x28c] ;  /* 0x0000a300ff1e7b82 */ /* 0x000f220000000800 */
[----:B------:R-:W-:Y:S02]  /*4350*/  FSEL R161, R64, -INF , !P3 ;  /* 0xff80000040a17808 */ /* 0x000fe40005800000 */
[----:B------:R-:W-:Y:S02]  /*4360*/  FSEL R66, R66, -INF , !P3 ;  /* 0xff80000042427808 */ /* 0x000fe40005800000 */
[----:B--2---:R-:W-:Y:S01]  /*4370*/  ISETP.GE.AND P4, PT, R4, R15, PT ;  /* 0x0000000f0400720c */ /* 0x004fe20003f86270 */
[----:B------:R-:W-:Y:S01]  /*4380*/  VIADD R4, R0, 0x71 ;  /* 0x0000007100047836 */ /* 0x000fe20000000000 */
[----:B-----5:R-:W-:Y:S01]  /*4390*/  ISETP.GE.AND P3, PT, R6, R23, PT ;  /* 0x000000170600720c */ /* 0x020fe20003f66270 */
[----:B------:R-:W2:Y:S01]  /*43a0*/  LDC R32, c[0x0][0x28c] ;  /* 0x0000a300ff207b82 */ /* 0x000ea20000000800 */
[----:B------:R-:W-:-:S02]  /*43b0*/  IADD3 R6, R0, 0x70, RZ ;  /* 0x0000007000067810 */ /* 0x000fc40007ffe0ff */
[----:B------:R-:W-:Y:S02]  /*43c0*/  FSEL R169, R69, -INF , !P6 ;  /* 0xff80000045a97808 */ /* 0x000fe40007000000 */
[----:B------:R-:W-:Y:S02]  /*43d0*/  FSEL R10, R71, -INF , !P6 ;  /* 0xff800000470a7808 */ /* 0x000fe40007000000 */
[----:B------:R-:W-:Y:S01]  /*43e0*/  FSEL R159, R68, -INF , !P5 ;  /* 0xff800000449f7808 */ /* 0x000fe20006800000 */
[----:B------:R-:W5:Y:S01]  /*43f0*/  LDC R23, c[0x0][0x28c] ;  /* 0x0000a300ff177b82 */ /* 0x000f620000000800 */
[----:B-1----:R-:W-:Y:S01]  /*4400*/  ISETP.GE.AND P6, PT, R4, R9, PT ;  /* 0x000000090400720c */ /* 0x002fe20003fc6270 */
[C---:B------:R-:W-:Y:S01]  /*4410*/  VIADD R9, R0.reuse, 0x79 ;  /* 0x0000007900097836 */ /* 0x040fe20000000000 */
[----:B------:R-:W-:Y:S02]  /*4420*/  IADD3 R4, R0, 0x78, RZ ;  /* 0x0000007800047810 */ /* 0x000fe40007ffe0ff */
[----:B------:R-:W-:-:S02]  /*4430*/  FSEL R12, R70, -INF , !P5 ;  /* 0xff800000460c7808 */ /* 0x000fc40006800000 */
[----:B------:R-:W-:Y:S01]  /*4440*/  ISETP.GE.AND P5, PT, R6, R25, PT ;  /* 0x000000190600720c */ /* 0x000fe20003fa6270 */
[----:B------:R-:W1:Y:S01]  /*4450*/  LDC R52, c[0x0][0x28c] ;  /* 0x0000a300ff347b82 */ /* 0x000e620000000800 */
[----:B------:R-:W-:Y:S02]  /*4460*/  IADD3 R11, R0, 0x80, RZ ;  /* 0x00000080000b7810 */ /* 0x000fe40007ffe0ff */
[----:B------:R-:W-:Y:S02]  /*4470*/  FSEL R168, R72, -INF , !P1 ;  /* 0xff80000048a87808 */ /* 0x000fe40004800000 */
[----:B------:R-:W-:Y:S02]  /*4480*/  FSEL R6, R74, -INF , !P1 ;  /* 0xff8000004a067808 */ /* 0x000fe40004800000 */
[----:B---3--:R-:W-:Y:S01]  /*4490*/  ISETP.GE.AND P1, PT, R4, R29, PT ;  /* 0x0000001d0400720c */ /* 0x008fe20003f26270 */
[----:B------:R-:W3:Y:S01]  /*44a0*/  LDC R25, c[0x0][0x28c] ;  /* 0x0000a300ff197b82 */ /* 0x000ee20000000800 */
[----:B------:R-:W-:-:S02]  /*44b0*/  FSEL R165, R76, -INF , !P3 ;  /* 0xff8000004ca57808 */ /* 0x000fc40005800000 */
[----:B------:R-:W-:Y:S02]  /*44c0*/  FSEL R78, R78, -INF , !P3 ;  /* 0xff8000004e4e7808 */ /* 0x000fe40005800000 */
[----:B------:R-:W-:Y:S01]  /*44d0*/  ISETP.GE.AND P3, PT, R11, R22, PT ;  /* 0x000000160b00720c */ /* 0x000fe20003f66270 */
[C---:B------:R-:W-:Y:S01]  /*44e0*/  VIADD R11, R0.reuse, 0x81 ;  /* 0x00000081000b7836 */ /* 0x040fe20000000000 */
[----:B------:R-:W-:Y:S01]  /*44f0*/  FSEL R166, R73, -INF , !P2 ;  /* 0xff80000049a67808 */ /* 0x000fe20005000000 */
[----:B------:R-:W3:Y:S01]  /*4500*/  LDC R29, c[0x0][0x28c] ;  /* 0x0000a300ff1d7b82 */ /* 0x000ee20000000800 */
[----:B------:R-:W-:Y:S01]  /*4510*/  FSEL R4, R75, -INF , !P2 ;  /* 0xff8000004b047808 */ /* 0x000fe20005000000 */
[----:B------:R-:W-:Y:S01]  /*4520*/  VIADD R22, R0, 0x91 ;  /* 0x0000009100167836 */ /* 0x000fe20000000000 */
[----:B------:R-:W-:Y:S02]  /*4530*/  ISETP.GE.AND P2, PT, R9, R14, PT ;  /* 0x0000000e0900720c */ /* 0x000fe40003f46270 */
[----:B------:R-:W-:-:S02]  /*4540*/  FSEL R76, R77, -INF , !P4 ;  /* 0xff8000004d4c7808 */ /* 0x000fc40006000000 */
[----:B------:R-:W-:Y:S01]  /*4550*/  FSEL R9, R79, -INF , !P4 ;  /* 0xff8000004f097808 */ /* 0x000fe20006000000 */
[----:B------:R-:W3:Y:S01]  /*4560*/  LDC R31, c[0x0][0x28c] ;  /* 0x0000a300ff1f7b82 */ /* 0x000ee20000000800 */
[----:B----4-:R-:W-:Y:S02]  /*4570*/  ISETP.GE.AND P4, PT, R11, R30, PT ;  /* 0x0000001e0b00720c */ /* 0x010fe40003f86270 */
[----:B------:R-:W-:Y:S02]  /*4580*/  IADD3 R11, R0, 0x88, RZ ;  /* 0x00000088000b7810 */ /* 0x000fe40007ffe0ff */
[----:B------:R-:W-:Y:S02]  /*4590*/  FSEL R80, R80, -INF , !P5 ;  /* 0xff80000050507808 */ /* 0x000fe40006800000 */
[----:B------:R-:W-:Y:S01]  /*45a0*/  FSEL R57, R82, -INF , !P5 ;  /* 0xff80000052397808 */ /* 0x000fe20006800000 */
[----:B------:R-:W4:Y:S01]  /*45b0*/  LDC R33, c[0x0][0x28c] ;  /* 0x0000a300ff217b82 */ /* 0x000f220000000800 */
[----:B--2---:R-:W-:Y:S01]  /*45c0*/  ISETP.GE.AND P5, PT, R11, R32, PT ;  /* 0x000000200b00720c */ /* 0x004fe20003fa6270 */
[----:B------:R-:W-:Y:S01]  /*45d0*/  VIADD R11, R0, 0x89 ;  /* 0x00000089000b7836 */ /* 0x000fe20000000000 */
[----:B------:R-:W-:-:S02]  /*45e0*/  FSEL R171, R88, -INF , !P3 ;  /* 0xff80000058ab7808 */ /* 0x000fc40005800000 */
[----:B------:R-:W-:Y:S02]  /*45f0*/  FSEL R53, R90, -INF , !P3 ;  /* 0xff8000005a357808 */ /* 0x000fe40005800000 */
[C---:B-----5:R-:W-:Y:S01]  /*4600*/  ISETP.GE.AND P3, PT, R0.reuse, R23, PT ;  /* 0x000000170000720c */ /* 0x060fe20003f66270 */
[----:B------:R-:W2:Y:S01]  /*4610*/  LDC R32, c[0x0][0x28c] ;  /* 0x0000a300ff207b82 */ /* 0x000ea20000000800 */
[----:B------:R-:W-:Y:S02]  /*4620*/  IADD3 R14, R0, 0x90, RZ ;  /* 0x00000090000e7810 */ /* 0x000fe40007ffe0ff */
[----:B------:R-:W-:Y:S02]  /*4630*/  FSEL R24, R24, -INF , !P3 ;  /* 0xff80000018187808 */ /* 0x000fe40005800000 */
[----:B------:R-:W-:Y:S02]  /*4640*/  FSEL R174, R81, -INF , !P6 ;  /* 0xff80000051ae7808 */ /* 0x000fe40007000000 */
[----:B------:R-:W-:Y:S01]  /*4650*/  FSEL R15, R83, -INF , !P6 ;  /* 0xff800000530f7808 */ /* 0x000fe20007000000 */
[----:B------:R-:W5:Y:S01]  /*4660*/  LDC R35, c[0x0][0x28c] ;  /* 0x0000a300ff237b82 */ /* 0x000f620000000800 */
[----:B-1----:R-:W-:-:S02]  /*4670*/  ISETP.GE.AND P6, PT, R11, R52, PT ;  /* 0x000000340b00720c */ /* 0x002fc40003fc6270 */
[----:B------:R-:W-:Y:S02]  /*4680*/  FSEL R173, R84, -INF , !P1 ;  /* 0xff80000054ad7808 */ /* 0x000fe40004800000 */
[----:B------:R-:W-:Y:S02]  /*4690*/  FSEL R11, R86, -INF , !P1 ;  /* 0xff800000560b7808 */ /* 0x000fe40004800000 */
[----:B---3--:R-:W-:Y:S01]  /*46a0*/  ISETP.GE.AND P1, PT, R14, R25, PT ;  /* 0x000000190e00720c */ /* 0x008fe20003f26270 */
[----:B------:R-:W1:Y:S01]  /*46b0*/  LDC R61, c[0x0][0x28c] ;  /* 0x0000a300ff3d7b82 */ /* 0x000e620000000800 */
[----:B------:R-:W-:Y:S02]  /*46c0*/  FMNMX R23, R24, R2, !PT ;  /* 0x0000000218177209 */ /* 0x000fe40007800000 */
[----:B------:R-:W-:Y:S02]  /*46d0*/  FSEL R172, R85, -INF , !P2 ;  /* 0xff80000055ac7808 */ /* 0x000fe40005000000 */
[----:B------:R-:W-:-:S02]  /*46e0*/  FSEL R14, R87, -INF , !P2 ;  /* 0xff800000570e7808 */ /* 0x000fc40005000000 */
[----:B------:R-:W-:Y:S01]  /*46f0*/  ISETP.GE.AND P2, PT, R22, R29, PT ;  /* 0x0000001d1600720c */ /* 0x000fe20003f46270 */
[----:B------:R-:W3:Y:S01]  /*4700*/  LDC R65, c[0x0][0x28c] ;  /* 0x0000a300ff417b82 */ /* 0x000ee20000000800 */
[----:B------:R-:W-:Y:S02]  /*4710*/  IADD3 R22, R0, 0x98, RZ ;  /* 0x0000009800167810 */ /* 0x000fe40007ffe0ff */
[----:B------:R-:W-:Y:S01]  /*4720*/  FMNMX R30, R28, R23, !PT ;  /* 0x000000171c1e7209 */ /* 0x000fe20007800000 */
[----:B------:R-:W-:Y:S01]  /*4730*/  VIADD R23, R0, 0xa1 ;  /* 0x000000a100177836 */ /* 0x000fe20000000000 */
[----:B------:R-:W-:Y:S02]  /*4740*/  FSEL R170, R89, -INF , !P4 ;  /* 0xff80000059aa7808 */ /* 0x000fe40006000000 */
[----:B------:R-:W-:Y:S01]  /*4750*/  FSEL R25, R91, -INF , !P4 ;  /* 0xff8000005b197808 */ /* 0x000fe20006000000 */
[----:B------:R-:W3:Y:S01]  /*4760*/  LDC R69, c[0x0][0x604] ;  /* 0x00018100ff457b82 */ /* 0x000ee20000000800 */
[----:B------:R-:W-:Y:S01]  /*4770*/  ISETP.GE.AND P4, PT, R22, R31, PT ;  /* 0x0000001f1600720c */ /* 0x000fe20003f86270 */
[----:B------:R-:W-:Y:S01]  /*4780*/  VIADD R22, R0, 0x99 ;  /* 0x0000009900167836 */ /* 0x000fe20000000000 */
[----:B------:R-:W-:-:S02]  /*4790*/  FMNMX R31, R5, R30, !PT ;  /* 0x0000001e051f7209 */ /* 0x000fc40007800000 */
[----:B------:R-:W-:Y:S02]  /*47a0*/  FSEL R26, R26, -INF , !P3 ;  /* 0xff8000001a1a7808 */ /* 0x000fe40005800000 */
[----:B------:R-:W-:Y:S01]  /*47b0*/  FMNMX R30, R18, R31, !PT ;  /* 0x0000001f121e7209 */ /* 0x000fe20007800000 */
[----:B------:R-:W3:Y:S01]  /*47c0*/  LDC R71, c[0x0][0x604] ;  /* 0x00018100ff477b82 */ /* 0x000ee20000000800 */
[----:B--2---:R-:W-:Y:S02]  /*47d0*/  ISETP.GE.AND P3, PT, R23, R32, PT ;  /* 0x000000201700720c */ /* 0x004fe40003f66270 */
[----:B------:R-:W-:Y:S02]  /*47e0*/  FMNMX R23, R17, R30, !PT ;  /* 0x0000001e11177209 */ /* 0x000fe40007800000 */
[----:B------:R-:W-:Y:S02]  /*47f0*/  FMNMX R30, R26, R27, !PT ;  /* 0x0000001b1a1e7209 */ /* 0x000fe40007800000 */
[----:B------:R-:W-:-:S02]  /*4800*/  FMNMX R32, R36, R23, !PT ;  /* 0x0000001724207209 */ /* 0x000fc40007800000 */
[----:B------:R-:W-:Y:S02]  /*4810*/  FMNMX R23, R3, R30, !PT ;  /* 0x0000001e03177209 */ /* 0x000fe40007800000 */
[----:B------:R-:W-:Y:S02]  /*4820*/  FMNMX R31, R37, R32, !PT ;  /* 0x00000020251f7209 */ /* 0x000fe40007800000 */
[----:B------:R-:W-:Y:S02]  /*4830*/  FSEL R82, R92, -INF , !P5 ;  /* 0xff8000005c527808 */ /* 0x000fe40006800000 */
[----:B------:R-:W-:Y:S02]  /*4840*/  FSEL R29, R94, -INF , !P5 ;  /* 0xff8000005e1d7808 */ /* 0x000fe40006800000 */
[----:B----4-:R-:W-:Y:S02]  /*4850*/  ISETP.GE.AND P5, PT, R22, R33, PT ;  /* 0x000000211600720c */ /* 0x010fe40003fa6270 */
[----:B------:R-:W2:Y:S01]  /*4860*/  LDC R33, c[0x0][0x28c] ;  /* 0x0000a300ff217b82 */ /* 0x000ea20000000800 */
[----:B------:R-:W-:-:S02]  /*4870*/  FMNMX R23, R20, R23, !PT ;  /* 0x0000001714177209 */ /* 0x000fc40007800000 */
[----:B------:R-:W-:Y:S02]  /*4880*/  FMNMX R30, R40, R31, !PT ;  /* 0x0000001f281e7209 */ /* 0x000fe40007800000 */
[----:B------:R-:W-:Y:S02]  /*4890*/  FMNMX R23, R34, R23, !PT ;  /* 0x0000001722177209 */ /* 0x000fe40007800000 */
[----:B------:R-:W-:Y:S02]  /*48a0*/  FMNMX R31, R41, R30, !PT ;  /* 0x0000001e291f7209 */ /* 0x000fe40007800000 */
[----:B------:R-:W-:Y:S02]  /*48b0*/  FMNMX R23, R16, R23, !PT ;  /* 0x0000001710177209 */ /* 0x000fe40007800000 */
[----:B------:R-:W-:Y:S02]  /*48c0*/  IADD3 R22, R0, 0xa0, RZ ;  /* 0x000000a000167810 */ /* 0x000fe40007ffe0ff */
[----:B------:R-:W-:-:S02]  /*48d0*/  FMNMX R32, R158, R31, !PT ;  /* 0x0000001f9e207209 */ /* 0x000fc40007800000 */
[----:B------:R-:W-:Y:S02]  /*48e0*/  FSEL R181, R93, -INF , !P6 ;  /* 0xff8000005db57808 */ /* 0x000fe40007000000 */
[----:B------:R-:W-:Y:S02]  /*48f0*/  FSEL R95, R95, -INF , !P6 ;  /* 0xff8000005f5f7808 */ /* 0x000fe40007000000 */
[----:B------:R-:W-:Y:S02]  /*4900*/  FMNMX R30, R38, R23, !PT ;  /* 0x00000017261e7209 */ /* 0x000fe40007800000 */
[----:B-----5:R-:W-:Y:S02]  /*4910*/  ISETP.GE.AND P6, PT, R22, R35, PT ;  /* 0x000000231600720c */ /* 0x020fe40003fc6270 */
[----:B------:R-:W-:Y:S01]  /*4920*/  FMNMX R32, R157, R32, !PT ;  /* 0x000000209d207209 */ /* 0x000fe20007800000 */
[----:B------:R-:W4:Y:S01]  /*4930*/  LDC R35, c[0x0][0x28c] ;  /* 0x0000a300ff237b82 */ /* 0x000f220000000800 */
[----:B------:R-:W-:-:S02]  /*4940*/  IADD3 R22, R0, 0xa8, RZ ;  /* 0x000000a800167810 */ /* 0x000fc40007ffe0ff */
[----:B------:R-:W-:Y:S02]  /*4950*/  FMNMX R23, R39, R30, !PT ;  /* 0x0000001e27177209 */ /* 0x000fe40007800000 */
[----:B------:R-:W-:Y:S02]  /*4960*/  FSEL R180, R96, -INF , !P1 ;  /* 0xff80000060b47808 */ /* 0x000fe40004800000 */
[----:B------:R-:W-:Y:S02]  /*4970*/  FSEL R49, R98, -INF , !P1 ;  /* 0xff80000062317808 */ /* 0x000fe40004800000 */
[----:B------:R-:W-:Y:S02]  /*4980*/  FMNMX R31, R19, R32, !PT ;  /* 0x00000020131f7209 */ /* 0x000fe40007800000 */
[----:B-1----:R-:W-:Y:S01]  /*4990*/  ISETP.GE.AND P1, PT, R22, R61, PT ;  /* 0x0000003d1600720c */ /* 0x002fe20003f26270 */
[----:B------:R-:W-:Y:S01]  /*49a0*/  VIADD R22, R0, 0xa9 ;  /* 0x000000a900167836 */ /* 0x000fe20000000000 */
[----:B------:R-:W-:Y:S01]  /*49b0*/  FMNMX R30, R42, R23, !PT ;  /* 0x000000172a1e7209 */ /* 0x000fe20007800000 */
[----:B------:R-:W1:Y:S01]  /*49c0*/  LDC R61, c[0x0][0x28c] ;  /* 0x0000a300ff3d7b82 */ /* 0x000e620000000800 */
[----:B------:R-:W-:-:S02]  /*49d0*/  FMNMX R32, R48, R31, !PT ;  /* 0x0000001f30207209 */ /* 0x000fc40007800000 */
[----:B------:R-:W-:Y:S02]  /*49e0*/  FSEL R179, R97, -INF , !P2 ;  /* 0xff80000061b37808 */ /* 0x000fe40005000000 */
[----:B------:R-:W-:Y:S02]  /*49f0*/  FSEL R99, R99, -INF , !P2 ;  /* 0xff80000063637808 */ /* 0x000fe40005000000 */
[----:B--2---:R-:W-:Y:S02]  /*4a00*/  ISETP.GE.AND P2, PT, R22, R33, PT ;  /* 0x000000211600720c */ /* 0x004fe40003f46270 */
[----:B------:R-:W-:Y:S02]  /*4a10*/  FMNMX R23, R43, R30, !PT ;  /* 0x0000001e2b177209 */ /* 0x000fe40007800000 */
[----:B------:R-:W-:Y:S02]  /*4a20*/  FMNMX R33, R45, R32, !PT ;  /* 0x000000202d217209 */ /* 0x000fe40007800000 */
[----:B------:R-:W-:-:S02]  /*4a30*/  FMNMX R30, R46, R23, !PT ;  /* 0x000000172e1e7209 */ /* 0x000fc40007800000 */
[----:B------:R-:W-:Y:S02]  /*4a40*/  FMNMX R33, R44, R33, !PT ;  /* 0x000000212c217209 */ /* 0x000fe40007800000 */
[----:B------:R-:W-:Y:S02]  /*4a50*/  FMNMX R23, R47, R30, !PT ;  /* 0x0000001e2f177209 */ /* 0x000fe40007800000 */
[----:B------:R-:W-:Y:S02]  /*4a60*/  FMNMX R33, R56, R33, !PT ;  /* 0x0000002138217209 */ /* 0x000fe40007800000 */
[----:B------:R-:W-:Y:S02]  /*4a70*/  FMNMX R30, R50, R23, !PT ;  /* 0x00000017321e7209 */ /* 0x000fe40007800000 */
[----:B------:R-:W-:Y:S02]  /*4a80*/  FMNMX R32, R164, R33, !PT ;  /* 0x00000021a4207209 */ /* 0x000fe40007800000 */
[----:B------:R-:W-:-:S02]  /*4a90*/  FMNMX R23, R51, R30, !PT ;  /* 0x0000001e33177209 */ /* 0x000fc40007800000 */
[----:B------:R-:W-:Y:S02]  /*4aa0*/  FMNMX R33, R163, R32, !PT ;  /* 0x00000020a3217209 */ /* 0x000fe40007800000 */
[----:B------:R-:W-:Y:S02]  /*4ab0*/  IADD3 R22, R0, 0xb0, RZ ;  /* 0x000000b000167810 */ /* 0x000fe40007ffe0ff */
[----:B------:R-:W-:Y:S02]  /*4ac0*/  FMNMX R30, R54, R23, !PT ;  /* 0x00000017361e7209 */ /* 0x000fe40007800000 */
[----:B------:R-:W-:Y:S02]  /*4ad0*/  FMNMX R32, R162, R33, !PT ;  /* 0x00000021a2207209 */ /* 0x000fe40007800000 */
[----:B------:R-:W-:Y:S02]  /*4ae0*/  FSEL R178, R100, -INF , !P4 ;  /* 0xff80000064b27808 */ /* 0x000fe40006000000 */
[----:B------:R-:W-:-:S02]  /*4af0*/  FSEL R102, R102, -INF , !P4 ;  /* 0xff80000066667808 */ /* 0x000fc40006000000 */
[----:B----4-:R-:W-:Y:S01]  /*4b00*/  ISETP.GE.AND P4, PT, R22, R35, PT ;  /* 0x000000231600720c */ /* 0x010fe20003f86270 */
[----:B------:R-:W-:Y:S01]  /*4b10*/  VIADD R22, R0, 0xb1 ;  /* 0x000000b100167836 */ /* 0x000fe20000000000 */
[----:B------:R-:W2:Y:S01]  /*4b20*/  LDC R35, c[0x0][0x28c] ;  /* 0x0000a300ff237b82 */ /* 0x000ea20000000800 */
[----:B------:R-:W-:Y:S02]  /*4b30*/  FMNMX R30, R55, R30, !PT ;  /* 0x0000001e371e7209 */ /* 0x000fe40007800000 */
[----:B------:R-:W-:Y:S02]  /*4b40*/  FMNMX R23, R161, R32, !PT ;  /* 0x00000020a1177209 */ /* 0x000fe40007800000 */
[----:B------:R-:W-:Y:S02]  /*4b50*/  FSEL R177, R101, -INF , !P5 ;  /* 0xff80000065b17808 */ /* 0x000fe40006800000 */
[----:B------:R-:W-:Y:S02]  /*4b60*/  FSEL R31, R103, -INF , !P5 ;  /* 0xff800000671f7808 */ /* 0x000fe40006800000 */
[----:B------:R-:W-:-:S02]  /*4b70*/  FMNMX R30, R13, R30, !PT ;  /* 0x0000001e0d1e7209 */ /* 0x000fc40007800000 */
[----:B-1----:R-:W-:Y:S02]  /*4b80*/  ISETP.GE.AND P5, PT, R22, R61, PT ;  /* 0x0000003d1600720c */ /* 0x002fe40003fa6270 */
[----:B------:R-:W-:Y:S01]  /*4b90*/  FMNMX R32, R160, R23, !PT ;  /* 0x00000017a0207209 */ /* 0x000fe20007800000 */
[----:B------:R-:W1:Y:S01]  /*4ba0*/  LDC R61, c[0x0][0x28c] ;  /* 0x0000a300ff3d7b82 */ /* 0x000e620000000800 */
[----:B------:R-:W-:Y:S02]  /*4bb0*/  IADD3 R22, R0, 0xb8, RZ ;  /* 0x000000b800167810 */ /* 0x000fe40007ffe0ff */
[----:B------:R-:W-:Y:S02]  /*4bc0*/  FMNMX R30, R59, R30, !PT ;  /* 0x0000001e3b1e7209 */ /* 0x000fe40007800000 */
[----:B------:R-:W-:Y:S02]  /*4bd0*/  FMNMX R32, R159, R32, !PT ;  /* 0x000000209f207209 */ /* 0x000fe40007800000 */
[----:B------:R-:W-:-:S02]  /*4be0*/  FSEL R176, R104, -INF , !P6 ;  /* 0xff80000068b07808 */ /* 0x000fc40007000000 */
[----:B------:R-:W-:Y:S02]  /*4bf0*/  FSEL R106, R106, -INF , !P6 ;  /* 0xff8000006a6a7808 */ /* 0x000fe40007000000 */
[----:B---3--:R-:W-:Y:S01]  /*4c00*/  ISETP.GE.AND P6, PT, R22, R65, PT ;  /* 0x000000411600720c */ /* 0x008fe20003fc6270 */
[----:B------:R-:W-:Y:S01]  /*4c10*/  VIADD R22, R0, 0xb9 ;  /* 0x000000b900167836 */ /* 0x000fe20000000000 */
[----:B------:R-:W3:Y:S01]  /*4c20*/  LDC R65, c[0x0][0x28c] ;  /* 0x0000a300ff417b82 */ /* 0x000ee20000000800 */
[----:B------:R-:W-:Y:S02]  /*4c30*/  FMNMX R30, R7, R30, !PT ;  /* 0x0000001e071e7209 */ /* 0x000fe40007800000 */
[----:B------:R-:W-:Y:S02]  /*4c40*/  FMNMX R33, R169, R32, !PT ;  /* 0x00000020a9217209 */ /* 0x000fe40007800000 */
[----:B------:R-:W-:Y:S02]  /*4c50*/  FMNMX R23, R63, R30, !PT ;  /* 0x0000001e3f177209 */ /* 0x000fe40007800000 */
[----:B------:R-:W-:-:S02]  /*4c60*/  FMNMX R33, R168, R33, !PT ;  /* 0x00000021a8217209 */ /* 0x000fc40007800000 */
[----:B------:R-:W-:Y:S02]  /*4c70*/  FMNMX R30, R66, R23, !PT ;  /* 0x00000017421e7209 */ /* 0x000fe40007800000 */
[----:B------:R-:W-:Y:S02]  /*4c80*/  FMNMX R32, R166, R33, !PT ;  /* 0x00000021a6207209 */ /* 0x000fe40007800000 */
[----:B------:R-:W-:Y:S02]  /*4c90*/  FSEL R175, R105, -INF , !P3 ;  /* 0xff80000069af7808 */ /* 0x000fe40005800000 */
[----:B------:R-:W-:Y:S02]  /*4ca0*/  FSEL R107, R107, -INF , !P3 ;  /* 0xff8000006b6b7808 */ /* 0x000fe40005800000 */
[----:B--2---:R-:W-:Y:S02]  /*4cb0*/  ISETP.GE.AND P3, PT, R22, R35, PT ;  /* 0x000000231600720c */ /* 0x004fe40003f66270 */
[----:B------:R-:W-:Y:S01]  /*4cc0*/  FMNMX R23, R67, R30, !PT ;  /* 0x0000001e43177209 */ /* 0x000fe20007800000 */
[----:B------:R-:W2:Y:S01]  /*4cd0*/  LDC R35, c[0x0][0x28c] ;  /* 0x0000a300ff237b82 */ /* 0x000ea20000000800 */
[----:B------:R-:W-:-:S02]  /*4ce0*/  FMNMX R33, R165, R32, !PT ;  /* 0x00000020a5217209 */ /* 0x000fc40007800000 */
[----:B------:R-:W-:Y:S02]  /*4cf0*/  IADD3 R22, R0, 0xc0, RZ ;  /* 0x000000c000167810 */ /* 0x000fe40007ffe0ff */
[----:B------:R-:W-:Y:S02]  /*4d00*/  FMNMX R23, R12, R23, !PT ;  /* 0x000000170c177209 */ /* 0x000fe40007800000 */
[----:B------:R-:W-:Y:S02]  /*4d10*/  FSEL R186, R108, -INF , !P1 ;  /* 0xff8000006cba7808 */ /* 0x000fe40004800000 */
[----:B------:R-:W-:Y:S02]  /*4d20*/  FSEL R110, R110, -INF , !P1 ;  /* 0xff8000006e6e7808 */ /* 0x000fe40004800000 */
[----:B------:R-:W-:Y:S02]  /*4d30*/  FMNMX R33, R76, R33, !PT ;  /* 0x000000214c217209 */ /* 0x000fe40007800000 */
[----:B-1----:R-:W-:Y:S01]  /*4d40*/  ISETP.GE.AND P1, PT, R22, R61, PT ;  /* 0x0000003d1600720c */ /* 0x002fe20003f26270 */
[----:B------:R-:W-:Y:S01]  /*4d50*/  VIADD R22, R0, 0xc1 ;  /* 0x000000c100167836 */ /* 0x000fe20000000000 */
[----:B------:R-:W1:Y:S01]  /*4d60*/  LDC R61, c[0x0][0x28c] ;  /* 0x0000a300ff3d7b82 */ /* 0x000e620000000800 */
[----:B------:R-:W-:-:S02]  /*4d70*/  FMNMX R23, R10, R23, !PT ;  /* 0x000000170a177209 */ /* 0x000fc40007800000 */
[----:B------:R-:W-:Y:S02]  /*4d80*/  FMNMX R33, R80, R33, !PT ;  /* 0x0000002150217209 */ /* 0x000fe40007800000 */
[----:B------:R-:W-:Y:S02]  /*4d90*/  FSEL R185, R109, -INF , !P2 ;  /* 0xff8000006db97808 */ /* 0x000fe40005000000 */
[----:B------:R-:W-:Y:S02]  /*4da0*/  FSEL R111, R111, -INF , !P2 ;  /* 0xff8000006f6f7808 */ /* 0x000fe40005000000 */
[----:B---3--:R-:W-:Y:S02]  /*4db0*/  ISETP.GE.AND P2, PT, R22, R65, PT ;  /* 0x000000411600720c */ /* 0x008fe40003f46270 */
[----:B------:R-:W-:Y:S01]  /*4dc0*/  FMNMX R23, R6, R23, !PT ;  /* 0x0000001706177209 */ /* 0x000fe20007800000 */
[----:B------:R-:W3:Y:S01]  /*4dd0*/  LDC R65, c[0x0][0x28c] ;  /* 0x0000a300ff417b82 */ /* 0x000ee20000000800 */
[----:B------:R-:W-:-:S02]  /*4de0*/  FMNMX R30, R174, R33, !PT ;  /* 0x00000021ae1e7209 */ /* 0x000fc40007800000 */
[----:B------:R-:W-:Y:S02]  /*4df0*/  FMNMX R23, R4, R23, !PT ;  /* 0x0000001704177209 */ /* 0x000fe40007800000 */
[----:B------:R-:W-:Y:S02]  /*4e00*/  FMNMX R33, R173, R30, !PT ;  /* 0x0000001ead217209 */ /* 0x000fe40007800000 */
[----:B------:R-:W-:Y:S02]  /*4e10*/  FMNMX R30, R78, R23, !PT ;  /* 0x000000174e1e7209 */ /* 0x000fe40007800000 */
[----:B------:R-:W-:Y:S02]  /*4e20*/  IADD3 R22, R0, 0xc8, RZ ;  /* 0x000000c800167810 */ /* 0x000fe40007ffe0ff */
[----:B------:R-:W-:Y:S02]  /*4e30*/  FMNMX R32, R172, R33, !PT ;  /* 0x00000021ac207209 */ /* 0x000fe40007800000 */
[----:B------:R-:W-:-:S02]  /*4e40*/  FSEL R184, R112, -INF , !P4 ;  /* 0xff80000070b87808 */ /* 0x000fc40006000000 */
[----:B------:R-:W-:Y:S02]  /*4e50*/  FSEL R114, R114, -INF , !P4 ;  /* 0xff80000072727808 */ /* 0x000fe40006000000 */
[----:B------:R-:W-:Y:S02]  /*4e60*/  FMNMX R30, R9, R30, !PT ;  /* 0x0000001e091e7209 */ /* 0x000fe40007800000 */
[----:B--2---:R-:W-:Y:S01]  /*4e70*/  ISETP.GE.AND P4, PT, R22, R35, PT ;  /* 0x000000231600720c */ /* 0x004fe20003f86270 */
[----:B------:R-:W-:Y:S01]  /*4e80*/  VIADD R22, R0, 0xc9 ;  /* 0x000000c900167836 */ /* 0x000fe20000000000 */
[----:B------:R-:W-:Y:S01]  /*4e90*/  FMNMX R23, R171, R32, !PT ;  /* 0x00000020ab177209 */ /* 0x000fe20007800000 */
[----:B------:R-:W2:Y:S01]  /*4ea0*/  LDC R35, c[0x0][0x28c] ;  /* 0x0000a300ff237b82 */ /* 0x000ea20000000800 */
[----:B------:R-:W-:Y:S02]  /*4eb0*/  FMNMX R30, R57, R30, !PT ;  /* 0x0000001e391e7209 */ /* 0x000fe40007800000 */
[----:B------:R-:W-:-:S02]  /*4ec0*/  FMNMX R23, R170, R23, !PT ;  /* 0x00000017aa177209 */ /* 0x000fc40007800000 */
[----:B------:R-:W-:Y:S02]  /*4ed0*/  FSEL R183, R113, -INF , !P5 ;  /* 0xff80000071b77808 */ /* 0x000fe40006800000 */
[----:B------:R-:W-:Y:S02]  /*4ee0*/  FSEL R115, R115, -INF , !P5 ;  /* 0xff80000073737808 */ /* 0x000fe40006800000 */
[----:B-1----:R-:W-:Y:S02]  /*4ef0*/  ISETP.GE.AND P5, PT, R22, R61, PT ;  /* 0x0000003d1600720c */ /* 0x002fe40003fa6270 */
[----:B------:R-:W1:Y:S01]  /*4f00*/  LDC R61, c[0x0][0x28c] ;  /* 0x0000a300ff3d7b82 */ /* 0x000e620000000800 */
[----:B------:R-:W-:Y:S02]  /*4f10*/  FMNMX R30, R15, R30, !PT ;  /* 0x0000001e0f1e7209 */ /* 0x000fe40007800000 */
[----:B------:R-:W-:Y:S02]  /*4f20*/  IADD3 R22, R0, 0xd0, RZ ;  /* 0x000000d000167810 */ /* 0x000fe40007ffe0ff */
[----:B------:R-:W-:-:S02]  /*4f30*/  FMNMX R32, R82, R23, !PT ;  /* 0x0000001752207209 */ /* 0x000fc40007800000 */
[----:B------:R-:W-:Y:S02]  /*4f40*/  FSEL R182, R116, -INF , !P6 ;  /* 0xff80000074b67808 */ /* 0x000fe40007000000 */
[----:B------:R-:W-:Y:S02]  /*4f50*/  FSEL R118, R118, -INF , !P6 ;  /* 0xff80000076767808 */ /* 0x000fe40007000000 */
[----:B------:R-:W-:Y:S02]  /*4f60*/  FMNMX R23, R11, R30, !PT ;  /* 0x0000001e0b177209 */ /* 0x000fe40007800000 */
[----:B---3--:R-:W-:Y:S01]  /*4f70*/  ISETP.GE.AND P6, PT, R22, R65, PT ;  /* 0x000000411600720c */ /* 0x008fe20003fc6270 */
[----:B------:R-:W-:Y:S01]  /*4f80*/  VIADD R22, R0, 0xd1 ;  /* 0x000000d100167836 */ /* 0x000fe20000000000 */
[----:B------:R-:W-:Y:S01]  /*4f90*/  FMNMX R33, R181, R32, !PT ;  /* 0x00000020b5217209 */ /* 0x000fe20007800000 */
[----:B------:R-:W3:Y:S01]  /*4fa0*/  LDC R65, c[0x0][0x28c] ;  /* 0x0000a300ff417b82 */ /* 0x000ee20000000800 */
[----:B------:R-:W-:-:S02]  /*4fb0*/  FMNMX R30, R14, R23, !PT ;  /* 0x000000170e1e7209 */ /* 0x000fc40007800000 */
[----:B------:R-:W-:Y:S02]  /*4fc0*/  FMNMX R32, R180, R33, !PT ;  /* 0x00000021b4207209 */ /* 0x000fe40007800000 */
[----:B------:R-:W-:Y:S02]  /*4fd0*/  FMNMX R30, R53, R30, !PT ;  /* 0x0000001e351e7209 */ /* 0x000fe40007800000 */
[----:B------:R-:W-:Y:S02]  /*4fe0*/  FMNMX R23, R179, R32, !PT ;  /* 0x00000020b3177209 */ /* 0x000fe40007800000 */
[----:B------:R-:W-:Y:S02]  /*4ff0*/  FMNMX R30, R25, R30, !PT ;  /* 0x0000001e191e7209 */ /* 0x000fe40007800000 */
[----:B------:R-:W-:Y:S02]  /*5000*/  FSEL R117, R117, -INF , !P3 ;  /* 0xff80000075757808 */ /* 0x000fe40005800000 */
[----:B------:R-:W-:-:S02]  /*5010*/  FSEL R195, R119, -INF , !P3 ;  /* 0xff80000077c37808 */ /* 0x000fc40005800000 */
[----:B------:R-:W-:Y:S02]  /*5020*/  FMNMX R32, R178, R23, !PT ;  /* 0x00000017b2207209 */ /* 0x000fe40007800000 */
[----:B--2---:R-:W-:Y:S02]  /*5030*/  ISETP.GE.AND P3, PT, R22, R35, PT ;  /* 0x000000231600720c */ /* 0x004fe40003f66270 */
[----:B------:R-:W2:Y:S01]  /*5040*/  LDC R35, c[0x0][0x28c] ;  /* 0x0000a300ff237b82 */ /* 0x000ea20000000800 */
[----:B------:R-:W-:Y:S02]  /*5050*/  IADD3 R22, R0, 0xd8, RZ ;  /* 0x000000d800167810 */ /* 0x000fe40007ffe0ff */
[----:B------:R-:W-:Y:S02]  /*5060*/  FMNMX R30, R29, R30, !PT ;  /* 0x0000001e1d1e7209 */ /* 0x000fe40007800000 */
[----:B------:R-:W-:Y:S02]  /*5070*/  FMNMX R23, R177, R32, !PT ;  /* 0x00000020b1177209 */ /* 0x000fe40007800000 */
[----:B------:R-:W-:-:S02]  /*5080*/  FSEL R120, R120, -INF , !P1 ;  /* 0xff80000078787808 */ /* 0x000fc40004800000 */
[----:B------:R-:W-:Y:S02]  /*5090*/  FSEL R122, R122, -INF , !P1 ;  /* 0xff8000007a7a7808 */ /* 0x000fe40004800000 */
[----:B-1----:R-:W-:Y:S01]  /*50a0*/  ISETP.GE.AND P1, PT, R22, R61, PT ;  /* 0x0000003d1600720c */ /* 0x002fe20003f26270 */
[----:B------:R-:W-:Y:S01]  /*50b0*/  VIADD R22, R0, 0xd9 ;  /* 0x000000d900167836 */ /* 0x000fe20000000000 */
[----:B------:R-:W-:Y:S01]  /*50c0*/  FMNMX R30, R95, R30, !PT ;  /* 0x0000001e5f1e7209 */ /* 0x000fe20007800000 */
[----:B------:R-:W1:Y:S01]  /*50d0*/  LDC R61, c[0x0][0x28c] ;  /* 0x0000a300ff3d7b82 */ /* 0x000e620000000800 */
[----:B------:R-:W-:Y:S02]  /*50e0*/  FMNMX R32, R176, R23, !PT ;  /* 0x00000017b0207209 */ /* 0x000fe40007800000 */
[----:B------:R-:W-:Y:S02]  /*50f0*/  FMNMX R30, R49, R30, !PT ;  /* 0x0000001e311e7209 */ /* 0x000fe40007800000 */
[----:B------:R-:W-:-:S02]  /*5100*/  FSEL R188, R121, -INF , !P2 ;  /* 0xff80000079bc7808 */ /* 0x000fc40005000000 */
[----:B------:R-:W-:Y:S02]  /*5110*/  FSEL R123, R123, -INF , !P2 ;  /* 0xff8000007b7b7808 */ /* 0x000fe40005000000 */
[----:B------:R-:W-:Y:S02]  /*5120*/  FMNMX R33, R175, R32, !PT ;  /* 0x00000020af217209 */ /* 0x000fe40007800000 */
[----:B---3--:R-:W-:Y:S02]  /*5130*/  ISETP.GE.AND P2, PT, R22, R65, PT ;  /* 0x000000411600720c */ /* 0x008fe40003f46270 */
[----:B------:R-:W3:Y:S01]  /*5140*/  LDC R65, c[0x0][0x28c] ;  /* 0x0000a300ff417b82 */ /* 0x000ee20000000800 */
        /* <DEDUP_REMOVED lines=9> */
[----:B--2---:R-:W-:Y:S01]  /*51e0*/  ISETP.GE.AND P4, PT, R22, R35, PT ;  /* 0x000000231600720c */ /* 0x004fe20003f86270 */
[----:B------:R-:W-:Y:S01]  /*51f0*/  VIADD R22, R0, 0xe1 ;  /* 0x000000e100167836 */ /* 0x000fe20000000000 */
[----:B------:R-:W-:Y:S01]  /*5200*/  FMNMX R30, R106, R23, !PT ;  /* 0x000000176a1e7209 */ /* 0x000fe20007800000 */
[----:B------:R-:W2:Y:S01]  /*5210*/  LDC R35, c[0x0][0x28c] ;  /* 0x0000a300ff237b82 */ /* 0x000ea20000000800 */
        /* <DEDUP_REMOVED lines=23> */
[----:B------:R-:W-:Y:S02]  /*5390*/  FMNMX R30, R118, R23, !PT ;  /* 0x00000017761e7209 */ /* 0x000fe40007800000 */
[----:B--2---:R-:W-:-:S02]  /*53a0*/  ISETP.GE.AND P3, PT, R22, R35, PT ;  /* 0x000000231600720c */ /* 0x004fc40003f66270 */
[----:B------:R-:W-:Y:S01]  /*53b0*/  FMNMX R33, R121, R32, !PT ;  /* 0x0000002079217209 */ /* 0x000fe20007800000 */
[----:B------:R-:W2:Y:S01]  /*53c0*/  LDC R35, c[0x0][0x28c] ;  /* 0x0000a300ff237b82 */ /* 0x000ea20000000800 */
[----:B------:R-:W-:Y:S02]  /*53d0*/  IADD3 R22, R0, 0xf0, RZ ;  /* 0x000000f000167810 */ /* 0x000fe40007ffe0ff */
[----:B------:R-:W-:Y:S02]  /*53e0*/  FMNMX R23, R195, R30, !PT ;  /* 0x0000001ec3177209 */ /* 0x000fe40007800000 */
[----:B------:R-:W-:Y:S02]  /*53f0*/  FSEL R192, R132, -INF , !P1 ;  /* 0xff80000084c07808 */ /* 0x000fe40004800000 */
[----:B------:R-:W-:Y:S02]  /*5400*/  FSEL R134, R134, -INF , !P1 ;  /* 0xff80000086867808 */ /* 0x000fe40004800000 */
[----:B------:R-:W-:-:S02]  /*5410*/  FMNMX R32, R194, R33, !PT ;  /* 0x00000021c2207209 */ /* 0x000fc40007800000 */
[----:B-1----:R-:W-:Y:S01]  /*5420*/  ISETP.GE.AND P1, PT, R22, R61, PT ;  /* 0x0000003d1600720c */ /* 0x002fe20003f26270 */
[----:B------:R-:W-:Y:S01]  /*5430*/  VIADD R22, R0, 0xf1 ;  /* 0x000000f100167836 */ /* 0x000fe20000000000 */
[----:B------:R-:W-:Y:S01]  /*5440*/  FMNMX R30, R122, R23, !PT ;  /* 0x000000177a1e7209 */ /* 0x000fe20007800000 */
[----:B------:R-:W1:Y:S01]  /*5450*/  LDC R61, c[0x0][0x604] ;  /* 0x00018100ff3d7b82 */ /* 0x000e620000000800 */
[----:B------:R-:W-:Y:S02]  /*5460*/  FMNMX R33, R193, R32, !PT ;  /* 0x00000020c1217209 */ /* 0x000fe40007800000 */
[----:B------:R-:W-:Y:S02]  /*5470*/  FSEL R191, R133, -INF , !P2 ;  /* 0xff80000085bf7808 */ /* 0x000fe40005000000 */
[----:B------:R-:W-:Y:S02]  /*5480*/  FSEL R135, R135, -INF , !P2 ;  /* 0xff80000087877808 */ /* 0x000fe40005000000 */
[----:B---3--:R-:W-:-:S02]  /*5490*/  ISETP.GE.AND P2, PT, R22, R65, PT ;  /* 0x000000411600720c */ /* 0x008fc40003f46270 */
[----:B------:R-:W-:Y:S01]  /*54a0*/  FMNMX R23, R123, R30, !PT ;  /* 0x0000001e7b177209 */ /* 0x000fe20007800000 */
[----:B------:R-:W3:Y:S01]  /*54b0*/  LDC R65, c[0x0][0x604] ;  /* 0x00018100ff417b82 */ /* 0x000ee20000000800 */
[----:B------:R-:W-:Y:S02]  /*54c0*/  FMNMX R22, R192, R33, !PT ;  /* 0x00000021c0167209 */ /* 0x000fe40007800000 */
[----:B------:R-:W-:Y:S02]  /*54d0*/  FMNMX R30, R126, R23, !PT ;  /* 0x000000177e1e7209 */ /* 0x000fe40007800000 */
[----:B------:R-:W-:Y:S02]  /*54e0*/  FSEL R190, R136, -INF , !P4 ;  /* 0xff80000088be7808 */ /* 0x000fe40006000000 */
[----:B------:R-:W-:Y:S01]  /*54f0*/  FMNMX R33, R191, R22, !PT ;  /* 0x00000016bf217209 */ /* 0x000fe20007800000 */
[----:B------:R-:W4:Y:S01]  /*5500*/  LDC R136, c[0x0][0x604] ;  /* 0x00018100ff887b82 */ /* 0x000f220000000800 */
[----:B------:R-:W-:-:S02]  /*5510*/  FMNMX R23, R127, R30, !PT ;  /* 0x0000001e7f177209 */ /* 0x000fc40007800000 */
[----:B------:R-:W-:Y:S02]  /*5520*/  FSEL R189, R137, -INF , !P5 ;  /* 0xff80000089bd7808 */ /* 0x000fe40006800000 */
[----:B------:R-:W-:Y:S02]  /*5530*/  FMNMX R32, R190, R33, !PT ;  /* 0x00000021be207209 */ /* 0x000fe40007800000 */
[----:B------:R-:W-:Y:S02]  /*5540*/  FMNMX R30, R130, R23, !PT ;  /* 0x00000017821e7209 */ /* 0x000fe40007800000 */
[----:B------:R-:W-:Y:S02]  /*5550*/  FSEL R132, R140, -INF , !P6 ;  /* 0xff8000008c847808 */ /* 0x000fe40007000000 */
[----:B------:R-:W-:Y:S02]  /*5560*/  FMNMX R23, R189, R32, !PT ;  /* 0x00000020bd177209 */ /* 0x000fe40007800000 */
[----:B------:R-:W-:-:S02]  /*5570*/  IADD3 R22, R0, 0xf8, RZ ;  /* 0x000000f800167810 */ /* 0x000fc40007ffe0ff */
[----:B------:R-:W-:Y:S02]  /*5580*/  FMNMX R33, R131, R30, !PT ;  /* 0x0000001e83217209 */ /* 0x000fe40007800000 */
[----:B------:R-:W-:Y:S02]  /*5590*/  FSEL R133, R141, -INF , !P3 ;  /* 0xff8000008d857808 */ /* 0x000fe40005800000 */
[----:B------:R-:W-:Y:S01]  /*55a0*/  FMNMX R30, R132, R23, !PT ;  /* 0x00000017841e7209 */ /* 0x000fe20007800000 */
[----:B------:R-:W-:Y:S01]  /*55b0*/  VIADD R23, R0, 0xf9 ;  /* 0x000000f900177836 */ /* 0x000fe20000000000 */
[----:B------:R-:W-:Y:S02]  /*55c0*/  FSEL R116, R138, -INF , !P4 ;  /* 0xff8000008a747808 */ /* 0x000fe40006000000 */
[----:B--2---:R-:W-:Y:S02]  /*55d0*/  ISETP.GE.AND P4, PT, R22, R35, PT ;  /* 0x000000231600720c */ /* 0x004fe40003f86270 */
[----:B------:R-:W-:-:S02]  /*55e0*/  FMNMX R22, R134, R33, !PT ;  /* 0x0000002186167209 */ /* 0x000fc40007800000 */
[----:B------:R-:W-:Y:S02]  /*55f0*/  FSEL R144, R144, -INF , !P1 ;  /* 0xff80000090907808 */ /* 0x000fe40004800000 */
[----:B------:R-:W-:Y:S02]  /*5600*/  FMNMX R35, R133, R30, !PT ;  /* 0x0000001e85237209 */ /* 0x000fe40007800000 */
[----:B------:R-:W-:Y:S02]  /*5610*/  FMNMX R33, R135, R22, !PT ;  /* 0x0000001687217209 */ /* 0x000fe40007800000 */
[----:B------:R-:W-:Y:S02]  /*5620*/  FSEL R145, R145, -INF , !P2 ;  /* 0xff80000091917808 */ /* 0x000fe40005000000 */
[----:B------:R-:W-:Y:S02]  /*5630*/  FMNMX R30, R144, R35, !PT ;  /* 0x00000023901e7209 */ /* 0x000fe40007800000 */
[----:B------:R-:W-:Y:S01]  /*5640*/  FSEL R139, R139, -INF , !P5 ;  /* 0xff8000008b8b7808 */ /* 0x000fe20006800000 */
[----:B------:R-:W2:Y:S01]  /*5650*/  LDC R35, c[0x0][0x604] ;  /* 0x00018100ff237b82 */ /* 0x000ea20000000800 */
[----:B------:R-:W-:-:S02]  /*5660*/  FMNMX R22, R116, R33, !PT ;  /* 0x0000002174167209 */ /* 0x000fc40007800000 */
[----:B------:R-:W-:Y:S02]  /*5670*/  ISETP.GE.AND P5, PT, R23, R196, PT ;  /* 0x000000c41700720c */ /* 0x000fe40003fa6270 */
[----:B------:R-:W-:Y:S02]  /*5680*/  FSEL R148, R148, -INF , !P4 ;  /* 0xff80000094947808 */ /* 0x000fe40006000000 */
[----:B------:R-:W-:Y:S02]  /*5690*/  FMNMX R33, R145, R30, !PT ;  /* 0x0000001e91217209 */ /* 0x000fe40007800000 */
[----:B------:R-:W-:Y:S02]  /*56a0*/  FSEL R149, R149, -INF , !P5 ;  /* 0xff80000095957808 */ /* 0x000fe40006800000 */
[----:B------:R-:W-:Y:S02]  /*56b0*/  FMNMX R30, R148, R33, !PT ;  /* 0x00000021941e7209 */ /* 0x000fe40007800000 */
[----:B------:R-:W-:-:S02]  /*56c0*/  FSEL R142, R142, -INF , !P6 ;  /* 0xff8000008e8e7808 */ /* 0x000fc40007000000 */
[----:B------:R-:W-:Y:S02]  /*56d0*/  FMNMX R30, R149, R30, !PT ;  /* 0x0000001e951e7209 */ /* 0x000fe40007800000 */
[----:B------:R-:W-:Y:S02]  /*56e0*/  FMNMX R23, R139, R22, !PT ;  /* 0x000000168b177209 */ /* 0x000fe40007800000 */
[----:B------:R-:W-:Y:S01]  /*56f0*/  FSEL R143, R143, -INF , !P3 ;  /* 0xff8000008f8f7808 */ /* 0x000fe20005800000 */
[----:B------:R-:W5:Y:S01]  /*5700*/  SHFL.BFLY PT, R33, R30, 0x1, 0x1f ;  /* 0x0c201f001e217f89 */ /* 0x000f6200000e0000 */
[----:B------:R-:W-:Y:S02]  /*5710*/  FMNMX R22, R142, R23, !PT ;  /* 0x000000178e167209 */ /* 0x000fe40007800000 */
[----:B------:R-:W-:Y:S02]  /*5720*/  FSEL R146, R146, -INF , !P1 ;  /* 0xff80000092927808 */ /* 0x000fe40004800000 */
[----:B------:R-:W-:-:S02]  /*5730*/  FMNMX R23, R143, R22, !PT ;  /* 0x000000168f177209 */ /* 0x000fc40007800000 */
[----:B------:R-:W-:Y:S02]  /*5740*/  FSEL R147, R147, -INF , !P2 ;  /* 0xff80000093937808 */ /* 0x000fe40005000000 */
[----:B------:R-:W-:Y:S02]  /*5750*/  FMNMX R22, R146, R23, !PT ;  /* 0x0000001792167209 */ /* 0x000fe40007800000 */
[----:B------:R-:W-:Y:S02]  /*5760*/  FSEL R150, R150, -INF , !P4 ;  /* 0xff80000096967808 */ /* 0x000fe40006000000 */
[----:B------:R-:W-:Y:S02]  /*5770*/  FMNMX R23, R147, R22, !PT ;  /* 0x0000001693177209 */ /* 0x000fe40007800000 */
[----:B------:R-:W-:Y:S02]  /*5780*/  FSEL R151, R151, -INF , !P5 ;  /* 0xff80000097977808 */ /* 0x000fe40006800000 */
[----:B------:R-:W-:-:S04]  /*5790*/  FMNMX R22, R150, R23, !PT ;  /* 0x0000001796167209 */ /* 0x000fc80007800000 */
[----:B------:R-:W-:Y:S02]  /*57a0*/  FMNMX R22, R151, R22, !PT ;  /* 0x0000001697167209 */ /* 0x000fe40007800000 */
[----:B-----5:R-:W-:-:S03]  /*57b0*/  FMNMX R33, R30, R33, !PT ;  /* 0x000000211e217209 */ /* 0x020fc60007800000 */
[----:B------:R-:W5:Y:S04]  /*57c0*/  SHFL.BFLY PT, R23, R22, 0x1, 0x1f ;  /* 0x0c201f0016177f89 */ /* 0x000f6800000e0000 */
[----:B------:R-:W1:Y:S01]  /*57d0*/  SHFL.BFLY PT, R156, R33, 0x2, 0x1f ;  /* 0x0c401f00219c7f89 */ /* 0x000e6200000e0000 */
[----:B-----5:R-:W-:Y:S02]  /*57e0*/  FMNMX R23, R22, R23, !PT ;  /* 0x0000001716177209 */ /* 0x020fe40007800000 */
[----:B------:R-:W5:Y:S01]  /*57f0*/  LDC R22, c[0x0][0x604] ;  /* 0x00018100ff167b82 */ /* 0x000f620000000800 */
[----:B-1----:R-:W-:Y:S02]  /*5800*/  FMNMX R156, R33, R156, !PT ;  /* 0x0000009c219c7209 */ /* 0x002fe40007800000 */
[----:B------:R-:W1:Y:S02]  /*5810*/  SHFL.BFLY PT, R32, R23, 0x2, 0x1f ;  /* 0x0c401f0017207f89 */ /* 0x000e6400000e0000 */
[----:B------:R-:W-:-:S03]  /*5820*/  FSETP.NEU.AND P1, PT, R156, -INF , PT ;  /* 0xff8000009c00780b */ /* 0x000fc60003f2d000 */
[----:B------:R-:W5:Y:S01]  /*5830*/  LDC R33, c[0x0][0x604] ;  /* 0x00018100ff217b82 */ /* 0x000f620000000800 */
[----:B------:R-:W-:-:S05]  /*5840*/  FSEL R30, R156, RZ, P1 ;  /* 0x000000ff9c1e7208 */ /* 0x000fca0000800000 */
[----:B--2---:R-:W-:Y:S02]  /*5850*/  FMUL R30, R30, R35 ;  /* 0x000000231e1e7220 */ /* 0x004fe40000400000 */
[----:B------:R-:W2:Y:S02]  /*5860*/  LDC R35, c[0x0][0x604] ;  /* 0x00018100ff237b82 */ /* 0x000ea40000000800 */
[--C-:B------:R-:W-:Y:S01]  /*5870*/  FFMA R24, R24, R61, -R30.reuse ;  /* 0x0000003d18187223 */ /* 0x100fe2000000081e */
[--C-:B---3--:R-:W-:Y:S01]  /*5880*/  FFMA R138, R2, R65, -R30.reuse ;  /* 0x00000041028a7223 */ /* 0x108fe2000000081e */
[--C-:B------:R-:W-:Y:S01]  /*5890*/  FFMA R28, R28, R69, -R30.reuse ;  /* 0x000000451c1c7223 */ /* 0x100fe2000000081e */
[----:B----4-:R-:W-:Y:S02]  /*58a0*/  FFMA R136, R5, R136, -R30 ;  /* 0x0000008805887223 */ /* 0x010fe4000000081e */
[----:B------:R-:W-:Y:S02]  /*58b0*/  FSETP.GEU.AND P4, PT, R24, -126, PT ;  /* 0xc2fc00001800780b */ /* 0x000fe40003f8e000 */
[----:B------:R-:W-:-:S02]  /*58c0*/  FSETP.GEU.AND P5, PT, R138, -126, PT ;  /* 0xc2fc00008a00780b */ /* 0x000fc40003fae000 */
[----:B-1----:R-:W-:Y:S02]  /*58d0*/  FMNMX R155, R23, R32, !PT ;  /* 0x00000020179b7209 */ /* 0x002fe40007800000 */
[----:B------:R-:W1:Y:S01]  /*58e0*/  LDC R23, c[0x0][0x604] ;  /* 0x00018100ff177b82 */ /* 0x000e620000000800 */
[----:B------:R-:W-:Y:S02]  /*58f0*/  FSETP.GEU.AND P6, PT, R28, -126, PT ;  /* 0xc2fc00001c00780b */ /* 0x000fe40003fce000 */
[----:B------:R-:W-:-:S04]  /*5900*/  FSETP.NEU.AND P1, PT, R155, -INF , PT ;  /* 0xff8000009b00780b */ /* 0x000fc80003f2d000 */
[----:B------:R-:W-:Y:S01]  /*5910*/  @!P4 FMUL R24, R24, 0.5 ;  /* 0x3f0000001818c820 */ /* 0x000fe20000400000 */
[----:B------:R-:W-:Y:S01]  /*5920*/  FSEL R2, R155, RZ, P1 ;  /* 0x000000ff9b027208 */ /* 0x000fe20000800000 */
[----:B------:R-:W-:Y:S01]  /*5930*/  @!P5 FMUL R138, R138, 0.5 ;  /* 0x3f0000008a8ad820 */ /* 0x000fe20000400000 */
[----:B------:R-:W-:Y:S01]  /*5940*/  FSETP.GEU.AND P1, PT, R136, -126, PT ;  /* 0xc2fc00008800780b */ /* 0x000fe20003f2e000 */
[----:B------:R3:W4:Y:S02]  /*5950*/  MUFU.EX2 R5, R24 ;  /* 0x0000001800057308 */ /* 0x0007240000000800 */
[----:B------:R-:W-:Y:S01]  /*5960*/  FMUL R2, R2, R71 ;  /* 0x0000004702027220 */ /* 0x000fe20000400000 */
[----:B------:R-:W-:-:S03]  /*5970*/  @!P6 FMUL R28, R28, 0.5 ;  /* 0x3f0000001c1ce820 */ /* 0x000fc60000400000 */
[--C-:B--2---:R-:W-:Y:S01]  /*5980*/  FFMA R35, R27, R35, -R2.reuse ;  /* 0x000000231b237223 */ /* 0x104fe20000000802 */
[--C-:B-----5:R-:W-:Y:S01]  /*5990*/  FFMA R27, R3, R22, -R2.reuse ;  /* 0x00000016031b7223 */ /* 0x120fe20000000802 */
[----:B------:R-:W2:Y:S01]  /*59a0*/  MUFU.EX2 R138, R138 ;  /* 0x0000008a008a7308 */ /* 0x000ea20000000800 */
[----:B---3--:R-:W-:Y:S01]  /*59b0*/  P2R R24, PR, RZ, 0x40 ;  /* 0x00000040ff187803 */ /* 0x008fe20000000000 */
[----:B------:R-:W3:Y:S01]  /*59c0*/  SYNCS.PHASECHK.TRANS64.TRYWAIT P6, [R252+URZ+0x110008], R21 ;  /* 0x11000815fc0075a7 */ /* 0x000ee200080c017f */
[--C-:B------:R-:W-:Y:S01]  /*59d0*/  FFMA R26, R26, R33, -R2.reuse ;  /* 0x000000211a1a7223 */ /* 0x100fe20000000802 */
[----:B------:R-:W-:Y:S01]  /*59e0*/  FSETP.GEU.AND P3, PT, R35, -126, PT ;  /* 0xc2fc00002300780b */ /* 0x000fe20003f6e000 */
[----:B-1----:R-:W-:Y:S01]  /*59f0*/  FFMA R20, R20, R23, -R2 ;  /* 0x0000001714147223 */ /* 0x002fe20000000802 */
[----:B------:R-:W-:Y:S02]  /*5a00*/  @!P1 FMUL R136, R136, 0.5 ;  /* 0x3f00000088889820 */ /* 0x000fe40000400000 */
[----:B------:R-:W-:Y:S01]  /*5a10*/  FSETP.GEU.AND P2, PT, R26, -126, PT ;  /* 0xc2fc00001a00780b */ /* 0x000fe20003f4e000 */
[----:B----4-:R-:W-:Y:S01]  /*5a20*/  @!P4 FMUL R5, R5, R5 ;  /* 0x000000050505c220 */ /* 0x010fe20000400000 */
[----:B------:R-:W-:Y:S01]  /*5a30*/  FSETP.GEU.AND P4, PT, R27, -126, PT ;  /* 0xc2fc00001b00780b */ /* 0x000fe20003f8e000 */
[----:B------:R1:W4:Y:S01]  /*5a40*/  MUFU.EX2 R137, R28 ;  /* 0x0000001c00897308 */ /* 0x0003220000000800 */
[----:B--2---:R-:W-:Y:S01]  /*5a50*/  @!P5 FMUL R138, R138, R138 ;  /* 0x0000008a8a8ad220 */ /* 0x004fe20000400000 */
[----:B------:R-:W-:-:S04]  /*5a60*/  FSETP.GEU.AND P5, PT, R20, -126, PT ;  /* 0xc2fc00001400780b */ /* 0x000fc80003fae000 */
[----:B------:R-:W-:Y:S02]  /*5a70*/  @!P3 FMUL R35, R35, 0.5 ;  /* 0x3f0000002323b820 */ /* 0x000fe40000400000 */
[----:B------:R-:W2:Y:S02]  /*5a80*/  MUFU.EX2 R136, R136 ;  /* 0x0000008800887308 */ /* 0x000ea40000000800 */
[----:B------:R-:W-:Y:S02]  /*5a90*/  @!P2 FMUL R26, R26, 0.5 ;  /* 0x3f0000001a1aa820 */ /* 0x000fe40000400000 */
[----:B------:R-:W-:-:S04]  /*5aa0*/  @!P4 FMUL R27, R27, 0.5 ;  /* 0x3f0000001b1bc820 */ /* 0x000fc80000400000 */
[----:B------:R1:W1:Y:S01]  /*5ab0*/  MUFU.EX2 R3, R26 ;  /* 0x0000001a00037308 */ /* 0x0002620000000800 */
[----:B------:R-:W-:-:S07]  /*5ac0*/  @!P5 FMUL R20, R20, 0.5 ;  /* 0x3f0000001414d820 */ /* 0x000fce0000400000 */
[----:B------:R-:W1:Y:S08]  /*5ad0*/  MUFU.EX2 R35, R35 ;  /* 0x0000002300237308 */ /* 0x000e700000000800 */
[----:B------:R-:W1:Y:S08]  /*5ae0*/  MUFU.EX2 R27, R27 ;  /* 0x0000001b001b7308 */ /* 0x000e700000000800 */
[----:B------:R1:W1:Y:S01]  /*5af0*/  MUFU.EX2 R33, R20 ;  /* 0x0000001400217308 */ /* 0x0002620000000800 */
[----:B--234-:R-:W-:Y:S05]  /*5b00*/  @!P6 BRA `(.L_x_23) ;  /* 0x0000074800e8e947 */ /* 0x01cfea0003800000 */
.L_x_107:
[----:B------:R-:W-:Y:S01]  /*5b10*/  STL [R1+0x824], R156 ;  /* 0x0008249c01007387 */ /* 0x000fe20000100800 */
[----:B------:R-:W-:Y:S01]  /*5b20*/  ISETP.NE.AND P6, PT, R24, RZ, PT ;  /* 0x000000ff1800720c */ /* 0x000fe20003fc5270 */
[----:B------:R-:W-:Y:S01]  /*5b30*/  @!P1 FMUL R136, R136, R136 ;  /* 0x0000008888889220 */ /* 0x000fe20000400000 */
[----:B------:R-:W-:Y:S01]  /*5b40*/  LOP3.LUT R216, R216, 0x8000000, RZ, 0xfc, !PT ;  /* 0x08000000d8d87812 */ /* 0x000fe200078efcff */
[----:B------:R-:W-:Y:S01]  /*5b50*/  STL [R1+0x820], R154 ;  /* 0x0008209a01007387 */ /* 0x000fe20000100800 */
[----:B-1----:R-:W-:Y:S01]  /*5b60*/  @!P2 FMUL R3, R3, R3 ;  /* 0x000000030303a220 */ /* 0x002fe20000400000 */
[----:B------:R-:W-:Y:S01]  /*5b70*/  @!P3 FMUL R35, R35, R35 ;  /* 0x000000232323b220 */ /* 0x000fe20000400000 */
[----:B------:R-:W-:Y:S01]  /*5b80*/  LOP3.LUT R20, R216, 0x4000, RZ, 0xfc, !PT ;  /* 0x00004000d8147812 */ /* 0x000fe200078efcff */
[----:B------:R-:W-:Y:S01]  /*5b90*/  STL [R1+0x81c], R155 ;  /* 0x00081c9b01007387 */ /* 0x000fe20000100800 */
[----:B------:R-:W-:Y:S01]  /*5ba0*/  @!P4 FMUL R27, R27, R27 ;  /* 0x0000001b1b1bc220 */ /* 0x000fe20000400000 */
[----:B------:R-:W-:Y:S01]  /*5bb0*/  @!P5 FMUL R33, R33, R33 ;  /* 0x000000212121d220 */ /* 0x000fe20000400000 */
[----:B------:R-:W-:Y:S01]  /*5bc0*/  R2UR UR6, R20 ;  /* 0x00000000140672ca */ /* 0x000fe200000e0000 */
[----:B------:R-:W-:Y:S01]  /*5bd0*/  STL [R1+0x818], R152 ;  /* 0x0008189801007387 */ /* 0x000fe20000100800 */
[----:B------:R-:W-:Y:S01]  /*5be0*/  F2FP.F16.F32.PACK_AB R84, R138, R5 ;  /* 0x000000058a54723e */ /* 0x000fe200000000ff */
[----:B------:R-:W-:Y:S01]  /*5bf0*/  @!P6 FMUL R137, R137, R137 ;  /* 0x000000898989e220 */ /* 0x000fe20000400000 */
[----:B------:R-:W-:Y:S01]  /*5c00*/  F2FP.F16.F32.PACK_AB R85, R35, R3 ;  /* 0x000000032355723e */ /* 0x000fe200000000ff */
[----:B------:R-:W-:Y:S01]  /*5c10*/  STL [R1+0x814], R153 ;  /* 0x0008149901007387 */ /* 0x000fe20000100800 */
[----:B------:R-:W-:Y:S01]  /*5c20*/  F2FP.F16.F32.PACK_AB R87, R33, R27 ;  /* 0x0000001b2157723e */ /* 0x000fe200000000ff */
[----:B------:R-:W-:Y:S01]  /*5c30*/  UMOV UR7, 0x40000040 ;  /* 0x4000004000077882 */ /* 0x000fe20000000000 */
[----:B------:R-:W-:Y:S01]  /*5c40*/  F2FP.F16.F32.PACK_AB R86, R136, R137 ;  /* 0x000000898856723e */ /* 0x000fe200000000ff */
[----:B------:R-:W-:Y:S01]  /*5c50*/  STL [R1+0x7c0], R252 ;  /* 0x0007c0fc01007387 */ /* 0x000fe20000100800 */
[----:B------:R-:W1:Y:S03]  /*5c60*/  LDC R20, c[0x0][0x604] ;  /* 0x00018100ff147b82 */ /* 0x000e660000000800 */
[----:B------:R-:W-:Y:S04]  /*5c70*/  STL [R1+0x7bc], R0 ;  /* 0x0007bc0001007387 */ /* 0x000fe80000100800 */
[----:B------:R-:W-:Y:S01]  /*5c80*/  STL [R1+0x7b8], R207 ;  /* 0x0007b8cf01007387 */ /* 0x000fe20000100800 */
[----:B------:R-:W3:Y:S03]  /*5c90*/  LDC R22, c[0x0][0x604] ;  /* 0x00018100ff167b82 */ /* 0x000ee60000000800 */
[----:B------:R-:W-:Y:S04]  /*5ca0*/  STL [R1+0x7b4], R251 ;  /* 0x0007b4fb01007387 */ /* 0x000fe80000100800 */
[----:B------:R-:W-:Y:S01]  /*5cb0*/  STL [R1+0x7b0], R250 ;  /* 0x0007b0fa01007387 */ /* 0x000fe20000100800 */
[----:B------:R-:W4:Y:S03]  /*5cc0*/  LDC R28, c[0x0][0x604] ;  /* 0x00018100ff1c7b82 */ /* 0x000f260000000800 */
[----:B------:R-:W-:Y:S04]  /*5cd0*/  STL [R1+0x7ac], R249 ;  /* 0x0007acf901007387 */ /* 0x000fe80000100800 */
[----:B------:R-:W-:Y:S01]  /*5ce0*/  STL [R1+0x7a8], R248 ;  /* 0x0007a8f801007387 */ /* 0x000fe20000100800 */
[----:B--2---:R-:W2:Y:S03]  /*5cf0*/  LDC R21, c[0x0][0x604] ;  /* 0x00018100ff157b82 */ /* 0x004ea60000000800 */
[----:B------:R-:W-:Y:S04]  /*5d00*/  STL [R1+0x7a4], R247 ;  /* 0x0007a4f701007387 */ /* 0x000fe80000100800 */
[----:B------:R-:W-:Y:S01]  /*5d10*/  STL [R1+0x7a0], R246 ;  /* 0x0007a0f601007387 */ /* 0x000fe20000100800 */
[----:B------:R-:W2:Y:S03]  /*5d20*/  LDC R26, c[0x0][0x604] ;  /* 0x00018100ff1a7b82 */ /* 0x000ea60000000800 */
[----:B------:R-:W-:Y:S04]  /*5d30*/  STL [R1+0x79c], R245 ;  /* 0x00079cf501007387 */ /* 0x000fe80000100800 */
        /* <DEDUP_REMOVED lines=41> */
[----:B------:R-:W-:Y:S04]  /*5fd0*/  STL.64 [R1+0x26e8], R194 ;  /* 0x0026e8c201007387 */ /* 0x000fe80000100a00 */
        /* <DEDUP_REMOVED lines=13> */
[----:B------:R-:W-:Y:S04]  /*60b0*/  STL [R1+0x2678], R166 ;  /* 0x002678a601007387 */ /* 0x000fe80000100800 */
        /* <DEDUP_REMOVED lines=14> */
[----:B------:R1:W-:Y:S04]  /*61a0*/  STL.64 [R1+0x2600], R126 ;  /* 0x0026007e01007387 */ /* 0x0003e80000100a00 */
[----:B------:R-:W-:Y:S04]  /*61b0*/  STL.64 [R1+0x25f8], R122 ;  /* 0x0025f87a01007387 */ /* 0x000fe80000100a00 */
[----:B------:R-:W-:Y:S01]  /*61c0*/  STL.64 [R1+0x25f0], R120 ;  /* 0x0025f07801007387 */ /* 0x000fe20000100a00 */
[----:B-1----:R-:W-:-:S06]  /*61d0*/  WARPGROUP.ARRIVE ;  /* 0x00000000000079c5 */ /* 0x002fcc0000000000 */
[----:B------:R-:W-:Y:S01]  /*61e0*/  HGMMA.64x256x16.F32 R124, R84, gdesc[UR4].tnspB, RZ, !UPT, gsb0 ;  /* 0x43e00004547c7df0 */ /* 0x000fe2000c0008ff */
[----:B------:R-:W-:Y:S02]  /*61f0*/  FFMA R56, R56, R20, -R30 ;  /* 0x0000001438387223 */ /* 0x000fe4000000081e */
[----:B------:R-:W1:Y:S01]  /*6200*/  LDC R20, c[0x0][0x604] ;  /* 0x00018100ff147b82 */ /* 0x000e620000000800 */
[----:B---3--:R-:W-:-:S05]  /*6210*/  FFMA R16, R16, R22, -R2 ;  /* 0x0000001610107223 */ /* 0x008fca0000000802 */
[----:B------:R-:W-:Y:S02]  /*6220*/  FSETP.GEU.AND P2, PT, R16, -126, PT ;  /* 0xc2fc00001000780b */ /* 0x000fe40003f4e000 */
[----:B------:R-:W3:Y:S01]  /*6230*/  LDC R22, c[0x0][0x604] ;  /* 0x00018100ff167b82 */ /* 0x000ee20000000800 */
[----:B------:R-:W-:Y:S02]  /*6240*/  WARPGROUP.DEPBAR.LE gsb0, 0x0 ;  /* 0x00008000000079c5 */ /* 0x000fe40000010000 */
[----:B------:R-:W-:Y:S01]  /*6250*/  STL.64 [R1+0x200], R124 ;  /* 0x0002007c01007387 */ /* 0x000fe20000100a00 */
[----:B------:R-:W-:Y:S01]  /*6260*/  MOV R74, R194 ;  /* 0x000000c2004a7202 */ /* 0x000fe20000000f00 */
[----:B------:R-:W-:Y:S01]  /*6270*/  IMAD.MOV.U32 R72, RZ, RZ, R193 ;  /* 0x000000ffff487224 */ /* 0x000fe200078e00c1 */
[----:B------:R-:W-:Y:S01]  /*6280*/  MOV R119, R195 ;  /* 0x000000c300777202 */ /* 0x000fe20000000f00 */
[----:B------:R-:W-:Y:S01]  /*6290*/  STL.64 [R1+0x208], R126 ;  /* 0x0002087e01007387 */ /* 0x000fe20000100a00 */
[----:B------:R-:W-:Y:S01]  /*62a0*/  MOV R70, R192 ;  /* 0x000000c000467202 */ /* 0x000fe20000000f00 */
[----:B------:R-:W-:Y:S01]  /*62b0*/  IMAD.MOV.U32 R69, RZ, RZ, R191 ;  /* 0x000000ffff457224 */ /* 0x000fe200078e00bf */
[----:B------:R-:W-:Y:S01]  /*62c0*/  MOV R71, R189 ;  /* 0x000000bd00477202 */ /* 0x000fe20000000f00 */
[----:B------:R-:W-:Y:S01]  /*62d0*/  STL.64 [R1+0x210], R128 ;  /* 0x0002108001007387 */ /* 0x000fe20000100a00 */
[----:B------:R-:W-:Y:S01]  /*62e0*/  IMAD.MOV.U32 R64, RZ, RZ, R190 ;  /* 0x000000ffff407224 */ /* 0x000fe200078e00be */
[----:B------:R-:W-:Y:S01]  /*62f0*/  MOV R108, R187 ;  /* 0x000000bb006c7202 */ /* 0x000fe20000000f00 */
[----:B------:R-:W-:Y:S01]  /*6300*/  IMAD.MOV.U32 R103, RZ, RZ, R188 ;  /* 0x000000ffff677224 */ /* 0x000fe200078e00bc */
        /* <DEDUP_REMOVED lines=19> */
[--C-:B-1----:R-:W-:Y:S01]  /*6440*/  FFMA R38, R38, R20, -R2.reuse ;  /* 0x0000001426267223 */ /* 0x102fe20000000802 */
[----:B------:R1:W-:Y:S01]  /*6450*/  STL.64 [R1+0x240], R140 ;  /* 0x0002408c01007387 */ /* 0x0003e20000100a00 */
[----:B------:R-:W1:Y:S01]  /*6460*/  LDC R20, c[0x0][0x604] ;  /* 0x00018100ff147b82 */ /* 0x000e620000000800 */
[----:B------:R-:W-:Y:S01]  /*6470*/  MOV R24, R201 ;  /* 0x000000c900187202 */ /* 0x000fe20000000f00 */
[----:B------:R-:W-:Y:S01]  /*6480*/  @!P2 FMUL R16, R16, 0.5 ;  /* 0x3f0000001010a820 */ /* 0x000fe20000400000 */
[----:B------:R-:W-:Y:S01]  /*6490*/  STL.64 [R1+0x248], R142 ;  /* 0x0002488e01007387 */ /* 0x000fe20000100a00 */
[--C-:B----4-:R-:W-:Y:S01]  /*64a0*/  FFMA R28, R39, R28, -R2.reuse ;  /* 0x0000001c271c7223 */ /* 0x110fe20000000802 */
[--C-:B--2---:R-:W-:Y:S01]  /*64b0*/  FFMA R34, R34, R21, -R2.reuse ;  /* 0x0000001522227223 */ /* 0x104fe20000000802 */
[----:B------:R-:W-:Y:S01]  /*64c0*/  FFMA R26, R42, R26, -R2 ;  /* 0x0000001a2a1a7223 */ /* 0x000fe20000000802 */
[----:B------:R-:W-:Y:S01]  /*64d0*/  STL.64 [R1+0x250], R144 ;  /* 0x0002509001007387 */ /* 0x000fe20000100a00 */
[----:B------:R-:W-:Y:S01]  /*64e0*/  FSETP.GEU.AND P1, PT, R38, -126, PT ;  /* 0xc2fc00002600780b */ /* 0x000fe20003f2e000 */
[----:B------:R-:W2:Y:S01]  /*64f0*/  MUFU.EX2 R32, R16 ;  /* 0x0000001000207308 */ /* 0x000ea20000000800 */
[----:B------:R-:W-:Y:S01]  /*6500*/  MOV R39, R24 ;  /* 0x0000001800277202 */ /* 0x000fe20000000f00 */
[----:B------:R-:W-:Y:S01]  /*6510*/  STL.64 [R1+0x258], R146 ;  /* 0x0002589201007387 */ /* 0x000fe20000100a00 */
[----:B------:R-:W4:Y:S01]  /*6520*/  LDC R24, c[0x0][0x604] ;  /* 0x00018100ff187b82 */ /* 0x000f220000000800 */
[----:B------:R-:W-:-:S02]  /*6530*/  IMAD.MOV.U32 R23, RZ, RZ, R200 ;  /* 0x000000ffff177224 */ /* 0x000fc400078e00c8 */
[----:B---3--:R-:W-:Y:S01]  /*6540*/  FFMA R43, R43, R22, -R2 ;  /* 0x000000162b2b7223 */ /* 0x008fe20000000802 */
[----:B------:R-:W-:Y:S01]  /*6550*/  STL.64 [R1+0x260], R148 ;  /* 0x0002609401007387 */ /* 0x000fe20000100a00 */
[----:B------:R-:W-:Y:S01]  /*6560*/  IMAD.MOV.U32 R62, RZ, RZ, R198 ;  /* 0x000000ffff3e7224 */ /* 0x000fe200078e00c6 */
[----:B------:R-:W-:Y:S01]  /*6570*/  MOV R92, R212 ;  /* 0x000000d4005c7202 */ /* 0x000fe20000000f00 */
[----:B------:R-:W-:Y:S01]  /*6580*/  IMAD.MOV.U32 R93, RZ, RZ, R213 ;  /* 0x000000ffff5d7224 */ /* 0x000fe200078e00d5 */
[----:B------:R-:W-:Y:S01]  /*6590*/  STL.64 [R1+0x268], R150 ;  /* 0x0002689601007387 */ /* 0x000fe20000100a00 */
[----:B------:R-:W-:Y:S01]  /*65a0*/  FSETP.GEU.AND P6, PT, R28, -126, PT ;  /* 0xc2fc00001c00780b */ /* 0x000fe20003fce000 */
[----:B------:R-:W-:Y:S01]  /*65b0*/  @!P1 FMUL R38, R38, 0.5 ;  /* 0x3f00000026269820 */ /* 0x000fe20000400000 */
[----:B------:R-:W3:Y:S01]  /*65c0*/  LDC R21, c[0x0][0x604] ;  /* 0x00018100ff157b82 */ /* 0x000ee20000000800 */
[----:B------:R-:W-:Y:S01]  /*65d0*/  STL.64 [R1+0x270], R152 ;  /* 0x0002709801007387 */ /* 0x000fe20000100a00 */
[----:B------:R-:W-:Y:S01]  /*65e0*/  IMAD.MOV.U32 R91, RZ, RZ, R211 ;  /* 0x000000ffff5b7224 */ /* 0x000fe200078e00d3 */
[----:B------:R-:W-:Y:S01]  /*65f0*/  MOV R90, R210 ;  /* 0x000000d2005a7202 */ /* 0x000fe20000000f00 */
[----:B-1----:R-:W-:Y:S01]  /*6600*/  IMAD.MOV.U32 R141, RZ, RZ, R202 ;  /* 0x000000ffff8d7224 */ /* 0x002fe200078e00ca */
[----:B------:R-:W-:Y:S01]  /*6610*/  STL.64 [R1+0x278], R154 ;  /* 0x0002789a01007387 */ /* 0x000fe20000100a00 */
[----:B------:R-:W-:Y:S01]  /*6620*/  FFMA R46, R46, R20, -R2 ;  /* 0x000000142e2e7223 */ /* 0x000fe20000000802 */
[----:B------:R-:W1:Y:S01]  /*6630*/  MUFU.EX2 R83, R38 ;  /* 0x0000002600537308 */ /* 0x000e620000000800 */
[----:B--2---:R-:W-:Y:S01]  /*6640*/  @!P2 FMUL R32, R32, R32 ;  /* 0x000000202020a220 */ /* 0x004fe20000400000 */
[----:B------:R-:W-:Y:S01]  /*6650*/  STL.64 [R1+0x280], R156 ;  /* 0x0002809c01007387 */ /* 0x000fe20000100a00 */
[----:B------:R-:W-:Y:S01]  /*6660*/  FSETP.GEU.AND P5, PT, R26, -126, PT ;  /* 0xc2fc00001a00780b */ /* 0x000fe20003fae000 */
[----:B------:R-:W-:Y:S01]  /*6670*/  @!P6 FMUL R28, R28, 0.5 ;  /* 0x3f0000001c1ce820 */ /* 0x000fe20000400000 */
[----:B------:R-:W-:Y:S01]  /*6680*/  FSETP.GEU.AND P4, PT, R34, -126, PT ;  /* 0xc2fc00002200780b */ /* 0x000fe20003f8e000 */
[----:B------:R-:W-:Y:S01]  /*6690*/  STL.64 [R1+0x288], R158 ;  /* 0x0002889e01007387 */ /* 0x000fe20000100a00 */
[----:B------:R-:W2:Y:S01]  /*66a0*/  LDC R22, c[0x0][0x604] ;  /* 0x00018100ff167b82 */ /* 0x000ea20000000800 */
[----:B------:R-:W-:Y:S01]  /*66b0*/  MOV R58, R199 ;  /* 0x000000c7003a7202 */ /* 0x000fe20000000f00 */
[----:B------:R-:W-:Y:S01]  /*66c0*/  IMAD.MOV.U32 R112, RZ, RZ, R196 ;  /* 0x000000ffff707224 */ /* 0x000fe200078e00c4 */
[----:B------:R-:W-:Y:S01]  /*66d0*/  STL.64 [R1+0x290], R160 ;  /* 0x000290a001007387 */ /* 0x000fe20000100a00 */
[----:B------:R-:W-:-:S02]  /*66e0*/  FSETP.GEU.AND P3, PT, R56, -126, PT ;  /* 0xc2fc00003800780b */ /* 0x000fc40003f6e000 */
[----:B------:R-:W-:Y:S01]  /*66f0*/  MOV R101, R197 ;  /* 0x000000c500657202 */ /* 0x000fe20000000f00 */
[----:B------:R-:W-:Y:S01]  /*6700*/  STL.64 [R1+0x298], R162 ;  /* 0x000298a201007387 */ /* 0x000fe20000100a00 */
[----:B------:R-:W2:Y:S03]  /*6710*/  LDC R16, c[0x0][0x604] ;  /* 0x00018100ff107b82 */ /* 0x000ea60000000800 */
[----:B------:R-:W-:Y:S04]  /*6720*/  STL.64 [R1+0x2a0], R164 ;  /* 0x0002a0a401007387 */ /* 0x000fe80000100a00 */
[----:B------:R-:W-:Y:S01]  /*6730*/  STL.64 [R1+0x2a8], R166 ;  /* 0x0002a8a601007387 */ /* 0x000fe20000100a00 */
[----:B------:R-:W2:Y:S03]  /*6740*/  LDC R20, c[0x0][0x604] ;  /* 0x00018100ff147b82 */ /* 0x000ea60000000800 */
[----:B------:R-:W-:Y:S04]  /*6750*/  STL.64 [R1+0x2b0], R168 ;  /* 0x0002b0a801007387 */ /* 0x000fe80000100a00 */
[----:B------:R-:W-:Y:S01]  /*6760*/  STL.64 [R1+0x2b8], R170 ;  /* 0x0002b8aa01007387 */ /* 0x000fe20000100a00 */
[----:B----4-:R-:W-:Y:S01]  /*6770*/  FFMA R24, R47, R24, -R2 ;  /* 0x000000182f187223 */ /* 0x010fe20000000802 */
[----:B------:R-:W-:-:S02]  /*6780*/  IMAD.MOV.U32 R42, RZ, RZ, R23 ;  /* 0x000000ffff2a7224 */ /* 0x000fc400078e0017 */
[----:B---3--:R-:W-:Y:S01]  /*6790*/  FFMA R50, R50, R21, -R2 ;  /* 0x0000001532327223 */ /* 0x008fe20000000802 */
[----:B------:R-:W-:Y:S01]  /*67a0*/  STL [R1+0x2c0], R172 ;  /* 0x0002c0ac01007387 */ /* 0x000fe20000100800 */
[----:B------:R-:W-:Y:S01]  /*67b0*/  FSETP.GEU.AND P2, PT, R46, -126, PT ;  /* 0xc2fc00002e00780b */ /* 0x000fe20003f4e000 */
[----:B------:R-:W3:Y:S02]  /*67c0*/  LDC R23, c[0x0][0x604] ;  /* 0x00018100ff177b82 */ /* 0x000ee40000000800 */
[----:B------:R-:W-:Y:S04]  /*67d0*/  STL [R1+0x33c], R203 ;  /* 0x00033ccb01007387 */ /* 0x000fe80000100800 */
[----:B------:R-:W-:Y:S01]  /*67e0*/  STL.64 [R1+0x340], R204 ;  /* 0x000340cc01007387 */ /* 0x000fe20000100a00 */
[----:B------:R-:W4:Y:S01]  /*67f0*/  MUFU.EX2 R28, R28 ;  /* 0x0000001c001c7308 */ /* 0x000f220000000800 */
[----:B-1----:R-:W-:Y:S01]  /*6800*/  @!P1 FMUL R83, R83, R83 ;  /* 0x0000005353539220 */ /* 0x002fe20000400000 */
[----:B------:R-:W-:Y:S01]  /*6810*/  @!P5 FMUL R26, R26, 0.5 ;  /* 0x3f0000001a1ad820 */ /* 0x000fe20000400000 */
[----:B------:R-:W-:Y:S01]  /*6820*/  STL.64 [R1+0x348], R206 ;  /* 0x000348ce01007387 */ /* 0x000fe20000100a00 */
[----:B------:R-:W-:Y:S01]  /*6830*/  @!P4 FMUL R34, R34, 0.5 ;  /* 0x3f0000002222c820 */ /* 0x000fe20000400000 */
[----:B------:R-:W1:Y:S02]  /*6840*/  LDC R21, c[0x0][0x604] ;  /* 0x00018100ff157b82 */ /* 0x000e640000000800 */
[----:B------:R-:W-:Y:S04]  /*6850*/  STL.64 [R1+0x350], R208 ;  /* 0x000350d001007387 */ /* 0x000fe80000100a00 */
[----:B------:R-:W-:Y:S02]  /*6860*/  STL.64 [R1+0x368], R214 ;  /* 0x000368d601007387 */ /* 0x000fe40000100a00 */
[----:B------:R-:W1:Y:S02]  /*6870*/  LDC R38, c[0x0][0x604] ;  /* 0x00018100ff267b82 */ /* 0x000e640000000800 */
[----:B------:R4:W-:Y:S04]  /*6880*/  STL.64 [R1+0x370], R216 ;  /* 0x000370d801007387 */ /* 0x0009e80000100a00 */
        /* <DEDUP_REMOVED lines=16> */
[----:B------:R1:W-:Y:S04]  /*6990*/  STL.64 [R1+0x3f8], R250 ;  /* 0x0003f8fa01007387 */ /* 0x0003e80000100a00 */
[----:B----4-:R-:W4:Y:S04]  /*69a0*/  LDL.LU R216, [R1+0x26f0] ;  /* 0x0026f00001d87983 */ /* 0x010f280000300800 */
[----:B------:R-:W4:Y:S04]  /*69b0*/  LDL.LU.64 R194, [R1+0x26e8] ;  /* 0x0026e80001c27983 */ /* 0x000f280000300a00 */
        /* <DEDUP_REMOVED lines=13> */
[----:B------:R-:W4:Y:S04]  /*6a90*/  LDL.LU R166, [R1+0x2678] ;  /* 0x0026780001a67983 */ /* 0x000f280000300800 */
        /* <DEDUP_REMOVED lines=16> */
[----:B------:R-:W4:Y:S04]  /*6ba0*/  LDL.LU.64 R120, [R1+0x25f0] ;  /* 0x0025f00001787983 */ /* 0x000f280000300a00 */
[----:B------:R-:W4:Y:S04]  /*6bb0*/  LDL.LU R140, [R1+0x33c] ;  /* 0x00033c00018c7983 */ /* 0x000f280000300800 */
[----:B------:R-:W4:Y:S04]  /*6bc0*/  LDL.LU R129, [R1+0x344] ;  /* 0x0003440001817983 */ /* 0x000f280000300800 */
[----:B------:R-:W4:Y:S01]  /*6bd0*/  LDL.LU R128, [R1+0x348] ;  /* 0x0003480001807983 */ /* 0x000f220000300800 */
[----:B------:R-:W-:-:S03]  /*6be0*/  FSETP.GEU.AND P1, PT, R24, -126, PT ;  /* 0xc2fc00001800780b */ /* 0x000fc60003f2e000 */
[----:B------:R-:W4:Y:S01]  /*6bf0*/  LDL.LU R124, [R1+0x34c] ;  /* 0x00034c00017c7983 */ /* 0x000f220000300800 */
[----:B------:R-:W-:-:S03]  /*6c00*/  @!P2 FMUL R46, R46, 0.5 ;  /* 0x3f0000002e2ea820 */ /* 0x000fc60000400000 */
[----:B------:R-:W4:Y:S04]  /*6c10*/  LDL.LU R113, [R1+0x354] ;  /* 0x0003540001717983 */ /* 0x000f280000300800 */
[----:B------:R-:W4:Y:S01]  /*6c20*/  LDL.LU R125, [R1+0x350] ;  /* 0x00035000017d7983 */ /* 0x000f220000300800 */
[----:B------:R-:W1:Y:S01]  /*6c30*/  MUFU.EX2 R79, R46 ;  /* 0x0000002e004f7308 */ /* 0x000e620000000800 */
[----:B------:R-:W-:Y:S01]  /*6c40*/  @!P1 FMUL R24, R24, 0.5 ;  /* 0x3f00000018189820 */ /* 0x000fe20000400000 */
[----:B------:R-:W-:-:S06]  /*6c50*/  @!P6 FMUL R28, R28, R28 ;  /* 0x0000001c1c1ce220 */ /* 0x000fcc0000400000 */
[----:B------:R3:W1:Y:S01]  /*6c60*/  MUFU.EX2 R81, R34 ;  /* 0x0000002200517308 */ /* 0x0006620000000800 */
[----:B------:R-:W-:-:S07]  /*6c70*/  FSETP.GEU.AND P6, PT, R50, -126, PT ;  /* 0xc2fc00003200780b */ /* 0x000fce0003fce000 */
[----:B------:R-:W1:Y:S01]  /*6c80*/  MUFU.EX2 R26, R26 ;  /* 0x0000001a001a7308 */ /* 0x000e620000000800 */
[----:B--2---:R-:W-:Y:S01]  /*6c90*/  FFMA R22, R54, R22, -R2 ;  /* 0x0000001636167223 */ /* 0x004fe20000000802 */
[----:B---3--:R-:W2:Y:S01]  /*6ca0*/  LDC R34, c[0x0][0x604] ;  /* 0x00018100ff227b82 */ /* 0x008ea20000000800 */
[----:B------:R-:W-:Y:S01]  /*6cb0*/  FFMA R54, R17, R16, -R30 ;  /* 0x0000001011367223 */ /* 0x000fe2000000081e */
[--C-:B------:R-:W-:Y:S01]  /*6cc0*/  FFMA R55, R55, R20, -R2.reuse ;  /* 0x0000001437377223 */ /* 0x100fe20000000802 */
[--C-:B------:R-:W-:Y:S01]  /*6cd0*/  FFMA R23, R51, R23, -R2.reuse ;  /* 0x0000001733177223 */ /* 0x100fe20000000802 */
[----:B------:R-:W-:Y:S01]  /*6ce0*/  MOV R47, R52 ;  /* 0x00000034002f7202 */ /* 0x000fe20000000f00 */
[----:B-1----:R-:W-:Y:S01]  /*6cf0*/  FFMA R13, R13, R21, -R2 ;  /* 0x000000150d0d7223 */ /* 0x002fe20000000802 */
[----:B------:R-:W1:Y:S01]  /*6d00*/  MUFU.EX2 R24, R24 ;  /* 0x0000001800187308 */ /* 0x000e620000000800 */
[----:B------:R-:W3:Y:S01]  /*6d10*/  LDL.LU R209, [R1+0x340] ;  /* 0x0003400001d17983 */ /* 0x000ee20000300800 */
[----:B------:R-:W2:Y:S01]  /*6d20*/  LDC R17, c[0x0][0x604] ;  /* 0x00018100ff117b82 */ /* 0x000ea20000000800 */
[----:B------:R-:W-:Y:S01]  /*6d30*/  @!P2 FMUL R79, R79, R79 ;  /* 0x0000004f4f4fa220 */ /* 0x000fe20000400000 */
[----:B------:R-:W-:Y:S01]  /*6d40*/  FSETP.GEU.AND P2, PT, R55, -126, PT ;  /* 0xc2fc00003700780b */ /* 0x000fe20003f4e000 */
[----:B------:R-:W-:Y:S01]  /*6d50*/  @!P4 FMUL R81, R81, R81 ;  /* 0x000000515151c220 */ /* 0x000fe20000400000 */
[----:B------:R-:W-:Y:S01]  /*6d60*/  FSETP.GEU.AND P4, PT, R43, -126, PT ;  /* 0xc2fc00002b00780b */ /* 0x000fe20003f8e000 */
[----:B------:R-:W-:-:S02]  /*6d70*/  IMAD.MOV.U32 R46, RZ, RZ, R62 ;  /* 0x000000ffff2e7224 */ /* 0x000fc400078e003e */
[----:B------:R-:W-:Y:S01]  /*6d80*/  @!P6 FMUL R50, R50, 0.5 ;  /* 0x3f0000003232e820 */ /* 0x000fe20000400000 */
[----:B------:R-:W-:Y:S01]  /*6d90*/  @!P5 FMUL R26, R26, R26 ;  /* 0x0000001a1a1ad220 */ /* 0x000fe20000400000 */
[----:B------:R-:W-:Y:S01]  /*6da0*/  FSETP.GEU.AND P5, PT, R23, -126, PT ;  /* 0xc2fc00001700780b */ /* 0x000fe20003fae000 */
[----:B------:R-:W2:Y:S01]  /*6db0*/  LDC R62, c[0x0][0x604] ;  /* 0x00018100ff3e7b82 */ /* 0x000ea20000000800 */
[----:B------:R-:W2:Y:S01]  /*6dc0*/  MUFU.EX2 R73, R50 ;  /* 0x0000003200497308 */ /* 0x000ea20000000800 */
[----:B------:R-:W3:Y:S06]  /*6dd0*/  LDL.LU R215, [R1+0x2c0] ;  /* 0x0002c00001d77983 */ /* 0x000eec0000300800 */
[----:B------:R-:W2:Y:S01]  /*6de0*/  LDC R52, c[0x0][0x604] ;  /* 0x00018100ff347b82 */ /* 0x000ea20000000800 */
[----:B-1----:R-:W-:Y:S01]  /*6df0*/  @!P1 FMUL R24, R24, R24 ;  /* 0x0000001818189220 */ /* 0x002fe20000400000 */
[----:B------:R-:W-:Y:S01]  /*6e00*/  @!P2 FMUL R55, R55, 0.5 ;  /* 0x3f0000003737a820 */ /* 0x000fe20000400000 */
[----:B------:R-:W-:Y:S01]  /*6e10*/  FSETP.GEU.AND P1, PT, R13, -126, PT ;  /* 0xc2fc00000d00780b */ /* 0x000fe20003f2e000 */
[----:B------:R-:W-:Y:S01]  /*6e20*/  @!P4 FMUL R43, R43, 0.5 ;  /* 0x3f0000002b2bc820 */ /* 0x000fe20000400000 */
[----:B------:R-:W-:Y:S01]  /*6e30*/  @!P5 FMUL R23, R23, 0.5 ;  /* 0x3f0000001717d820 */ /* 0x000fe20000400000 */
[----:B------:R1:W-:Y:S01]  /*6e40*/  MUFU.EX2 R75, R55 ;  /* 0x00000037004b7308 */ /* 0x0003e20000000800 */
[--C-:B--2---:R-:W-:Y:S01]  /*6e50*/  FFMA R21, R59, R34, -R2.reuse ;  /* 0x000000223b157223 */ /* 0x104fe20000000802 */
[----:B------:R-:W-:Y:S01]  /*6e60*/  MOV R59, R65 ;  /* 0x00000041003b7202 */ /* 0x000fe20000000f00 */
[----:B------:R-:W-:Y:S01]  /*6e70*/  FFMA R20, R63, R17, -R2 ;  /* 0x000000113f147223 */ /* 0x000fe20000000802 */
[----:B------:R-:W2:Y:S01]  /*6e80*/  LDC R65, c[0x0][0x604] ;  /* 0x00018100ff417b82 */ /* 0x000ea20000000800 */
[----:B------:R-:W-:Y:S01]  /*6e90*/  @!P6 FMUL R73, R73, R73 ;  /* 0x000000494949e220 */ /* 0x000fe20000400000 */
[----:B------:R-:W3:Y:S01]  /*6ea0*/  LDL.LU R214, [R1+0x2bc] ;  /* 0x0002bc0001d67983 */ /* 0x000ee20000300800 */
[----:B-1----:R-:W-:Y:S01]  /*6eb0*/  MOV R55, R68 ;  /* 0x0000004400377202 */ /* 0x002fe20000000f00 */
[----:B------:R-:W1:Y:S04]  /*6ec0*/  MUFU.EX2 R77, R43 ;  /* 0x0000002b004d7308 */ /* 0x000e680000000800 */
[----:B------:R-:W2:Y:S01]  /*6ed0*/  LDC R17, c[0x0][0x604] ;  /* 0x00018100ff117b82 */ /* 0x000ea20000000800 */
[----:B------:R-:W-:Y:S01]  /*6ee0*/  FSETP.GEU.AND P6, PT, R21, -126, PT ;  /* 0xc2fc00001500780b */ /* 0x000fe20003fce000 */
[----:B------:R-:W-:Y:S01]  /*6ef0*/  @!P1 FMUL R13, R13, 0.5 ;  /* 0x3f0000000d0d9820 */ /* 0x000fe20000400000 */
[--C-:B------:R-:W-:Y:S01]  /*6f00*/  FFMA R62, R41, R62, -R30.reuse ;  /* 0x0000003e293e7223 */ /* 0x100fe2000000081e */
[----:B------:R-:W3:Y:S04]  /*6f10*/  LDL.LU R213, [R1+0x2b8] ;  /* 0x0002b80001d57983 */ /* 0x000ee80000300800 */
[----:B------:R-:W2:Y:S01]  /*6f20*/  LDC R68, c[0x0][0x604] ;  /* 0x00018100ff447b82 */ /* 0x000ea20000000800 */
[----:B------:R-:W1:Y:S01]  /*6f30*/  MUFU.EX2 R23, R23 ;  /* 0x0000001700177308 */ /* 0x000e620000000800 */
[----:B------:R-:W-:Y:S01]  /*6f40*/  IMAD.MOV.U32 R41, RZ, RZ, R69 ;  /* 0x000000ffff297224 */ /* 0x000fe200078e0045 */
[----:B------:R-:W3:Y:S01]  /*6f50*/  LDL.LU R212, [R1+0x2b4] ;  /* 0x0002b40001d47983 */ /* 0x000ee20000300800 */
[----:B------:R-:W-:-:S03]  /*6f60*/  FFMA R52, R18, R52, -R30 ;  /* 0x0000003412347223 */ /* 0x000fc6000000081e */
[----:B------:R-:W3:Y:S01]  /*6f70*/  LDL.LU R211, [R1+0x2b0] ;  /* 0x0002b00001d37983 */ /* 0x000ee20000300800 */
[----:B------:R-:W4:Y:S01]  /*6f80*/  LDC R16, c[0x0][0x604] ;  /* 0x00018100ff107b82 */ /* 0x000f220000000800 */
[----:B------:R2:W2:Y:S02]  /*6f90*/  MUFU.EX2 R69, R13 ;  /* 0x0000000d00457308 */ /* 0x0004a40000000800 */
[----:B------:R-:W3:Y:S01]  /*6fa0*/  LDL.LU R210, [R1+0x2ac] ;  /* 0x0002ac0001d27983 */ /* 0x000ee20000300800 */
[----:B------:R-:W-:-:S03]  /*6fb0*/  FFMA R7, R7, R38, -R2 ;  /* 0x0000002607077223 */ /* 0x000fc60000000802 */
[----:B------:R-:W3:Y:S01]  /*6fc0*/  LDL.LU R208, [R1+0x2a8] ;  /* 0x0002a80001d07983 */ /* 0x000ee20000300800 */
[----:B------:R-:W2:Y:S01]  /*6fd0*/  LDC R18, c[0x0][0x604] ;  /* 0x00018100ff127b82 */ /* 0x000ea20000000800 */
[----:B-1----:R-:W-:Y:S02]  /*6fe0*/  @!P4 FMUL R77, R77, R77 ;  /* 0x0000004d4d4dc220 */ /* 0x002fe40000400000 */
[----:B------:R-:W3:Y:S01]  /*6ff0*/  LDL.LU R207, [R1+0x2a4] ;  /* 0x0002a40001cf7983 */ /* 0x000ee20000300800 */
[----:B------:R-:W-:-:S03]  /*7000*/  FSETP.GEU.AND P4, PT, R22, -126, PT ;  /* 0xc2fc00001600780b */ /* 0x000fc60003f8e000 */
[----:B------:R-:W3:Y:S01]  /*7010*/  LDL.LU R206, [R1+0x2a0] ;  /* 0x0002a00001ce7983 */ /* 0x000ee20000300800 */
[----:B------:R-:W-:Y:S02]  /*7020*/  IMAD.MOV.U32 R51, RZ, RZ, R60 ;  /* 0x000000ffff337224 */ /* 0x000fe400078e003c */
[----:B------:R-:W-:Y:S01]  /*7030*/  @!P5 FMUL R23, R23, R23 ;  /* 0x000000171717d220 */ /* 0x000fe20000400000 */
[----:B------:R-:W-:Y:S01]  /*7040*/  MOV R43, R58 ;  /* 0x0000003a002b7202 */ /* 0x000fe20000000f00 */
[----:B------:R-:W3:Y:S01]  /*7050*/  LDL.LU R205, [R1+0x29c] ;  /* 0x00029c0001cd7983 */ /* 0x000ee20000300800 */
[----:B------:R-:W1:Y:S01]  /*7060*/  LDC R60, c[0x0][0x604] ;  /* 0x00018100ff3c7b82 */ /* 0x000e620000000800 */
[----:B------:R-:W-:Y:S02]  /*7070*/  FSETP.GEU.AND P5, PT, R7, -126, PT ;  /* 0xc2fc00000700780b */ /* 0x000fe40003fae000 */
[----:B------:R-:W3:Y:S01]  /*7080*/  LDL.LU R204, [R1+0x298] ;  /* 0x0002980001cc7983 */ /* 0x000ee20000300800 */
[----:B------:R-:W-:-:S03]  /*7090*/  @!P6 FMUL R21, R21, 0.5 ;  /* 0x3f0000001515e820 */ /* 0x000fc60000400000 */
[----:B------:R-:W3:Y:S01]  /*70a0*/  LDL.LU R203, [R1+0x294] ;  /* 0x0002940001cb7983 */ /* 0x000ee20000300800 */
[----:B------:R-:W1:Y:S03]  /*70b0*/  LDC R58, c[0x0][0x604] ;  /* 0x00018100ff3a7b82 */ /* 0x000e660000000800 */
[----:B------:R-:W3:Y:S01]  /*70c0*/  LDL.LU R202, [R1+0x290] ;  /* 0x0002900001ca7983 */ /* 0x000ee20000300800 */
[----:B--2---:R-:W-:-:S03]  /*70d0*/  FFMA R68, R19, R68, -R30 ;  /* 0x0000004413447223 */ /* 0x004fc6000000081e */
[----:B------:R-:W2:Y:S01]  /*70e0*/  LDL.LU R201, [R1+0x28c] ;  /* 0x00028c0001c97983 */ /* 0x000ea20000300800 */
[--C-:B------:R-:W-:Y:S01]  /*70f0*/  FFMA R65, R66, R65, -R2.reuse ;  /* 0x0000004142417223 */ /* 0x100fe20000000802 */
[----:B------:R-:W-:Y:S01]  /*7100*/  FFMA R19, R67, R17, -R2 ;  /* 0x0000001143137223 */ /* 0x000fe20000000802 */
[----:B------:R-:W4:Y:S01]  /*7110*/  LDC R34, c[0x0][0x604] ;  /* 0x00018100ff227b82 */ /* 0x000f220000000800 */
[----:B------:R-:W2:Y:S01]  /*7120*/  LDL.LU R200, [R1+0x284] ;  /* 0x0002840001c87983 */ /* 0x000ea20000300800 */
[----:B------:R-:W1:Y:S03]  /*7130*/  MUFU.EX2 R21, R21 ;  /* 0x0000001500157308 */ /* 0x000e660000000800 */
[----:B------:R-:W2:Y:S01]  /*7140*/  LDL.LU R199, [R1+0x288] ;  /* 0x0002880001c77983 */ /* 0x000ea20000300800 */
[----:B------:R-:W-:Y:S01]  /*7150*/  @!P2 FMUL R75, R75, R75 ;  /* 0x0000004b4b4ba220 */ /* 0x000fe20000400000 */
[----:B------:R-:W-:Y:S01]  /*7160*/  @!P3 FMUL R56, R56, 0.5 ;  /* 0x3f0000003838b820 */ /* 0x000fe20000400000 */
[----:B------:R-:W4:Y:S01]  /*7170*/  LDC R13, c[0x0][0x604] ;  /* 0x00018100ff0d7b82 */ /* 0x000f220000000800 */
[----:B------:R-:W2:Y:S01]  /*7180*/  LDL.LU R198, [R1+0x280] ;  /* 0x0002800001c67983 */ /* 0x000ea20000300800 */
[----:B------:R-:W-:-:S03]  /*7190*/  @!P1 FMUL R69, R69, R69 ;  /* 0x0000004545459220 */ /* 0x000fc60000400000 */
[----:B------:R-:W2:Y:S01]  /*71a0*/  LDL.LU R197, [R1+0x278] ;  /* 0x0002780001c57983 */ /* 0x000ea20000300800 */
[----:B------:R-:W-:Y:S02]  /*71b0*/  FSETP.GEU.AND P2, PT, R65, -126, PT ;  /* 0xc2fc00004100780b */ /* 0x000fe40003f4e000 */
[----:B------:R-:W4:Y:S01]  /*71c0*/  LDC R63, c[0x0][0x604] ;  /* 0x00018100ff3f7b82 */ /* 0x000f220000000800 */
[----:B------:R-:W2:Y:S01]  /*71d0*/  LDL.LU R196, [R1+0x27c] ;  /* 0x00027c0001c47983 */ /* 0x000ea20000300800 */
[----:B------:R-:W-:-:S03]  /*71e0*/  FSETP.GEU.AND P1, PT, R19, -126, PT ;  /* 0xc2fc00001300780b */ /* 0x000fc60003f2e000 */
[----:B------:R-:W2:Y:S01]  /*71f0*/  LDL.LU R167, [R1+0x274] ;  /* 0x0002740001a77983 */ /* 0x000ea20000300800 */
[----:B------:R-:W-:-:S03]  /*7200*/  @!P4 FMUL R22, R22, 0.5 ;  /* 0x3f0000001616c820 */ /* 0x000fc60000400000 */
[----:B------:R-:W2:Y:S04]  /*7210*/  LDL.LU R156, [R1+0x270] ;  /* 0x00027000019c7983 */ /* 0x000ea80000300800 */
[----:B------:R-:W2:Y:S01]  /*7220*/  LDL.LU R155, [R1+0x26c] ;  /* 0x00026c00019b7983 */ /* 0x000ea20000300800 */
[----:B------:R-:W-:-:S03]  /*7230*/  @!P5 FMUL R7, R7, 0.5 ;  /* 0x3f0000000707d820 */ /* 0x000fc60000400000 */
[----:B------:R-:W2:Y:S04]  /*7240*/  LDL.LU R154, [R1+0x268] ;  /* 0x00026800019a7983 */ /* 0x000ea80000300800 */
[----:B------:R-:W2:Y:S04]  /*7250*/  LDL.LU R153, [R1+0x264] ;  /* 0x0002640001997983 */ /* 0x000ea80000300800 */
[----:B------:R-:W2:Y:S04]  /*7260*/  LDL.LU R152, [R1+0x260] ;  /* 0x0002600001987983 */ /* 0x000ea80000300800 */
[----:B------:R-:W2:Y:S01]  /*7270*/  LDL.LU R138, [R1+0x25c] ;  /* 0x00025c00018a7983 */ /* 0x000ea20000300800 */
[----:B------:R1:W-:Y:S03]  /*7280*/  MUFU.EX2 R88, R56 ;  /* 0x0000003800587308 */ /* 0x0003e60000000800 */
[----:B------:R-:W2:Y:S04]  /*7290*/  LDL.LU R137, [R1+0x258] ;  /* 0x0002580001897983 */ /* 0x000ea80000300800 */
[----:B------:R-:W2:Y:S01]  /*72a0*/  LDL.LU R136, [R1+0x254] ;  /* 0x0002540001887983 */ /* 0x000ea20000300800 */
[----:B------:R-:W4:Y:S01]  /*72b0*/  MUFU.EX2 R22, R22 ;  /* 0x0000001600167308 */ /* 0x000f220000000800 */
[----:B-1----:R-:W1:Y:S02]  /*72c0*/  LDC R56, c[0x0][0x604] ;  /* 0x00018100ff387b82 */ /* 0x002e640000000800 */
[----:B------:R-:W2:Y:S01]  /*72d0*/  LDL.LU R252, [R1+0x368] ;  /* 0x0003680001fc7983 */ /* 0x000ea20000300800 */
[----:B------:R-:W-:-:S03]  /*72e0*/  FFMA R12, R12, R18, -R2 ;  /* 0x000000120c0c7223 */ /* 0x000fc60000000802 */
[----:B------:R-:W2:Y:S04]  /*72f0*/  LDL.LU R251, [R1+0x36c] ;  /* 0x00036c0001fb7983 */ /* 0x000ea80000300800 */
[----:B------:R-:W2:Y:S01]  /*7300*/  LDL.LU R250, [R1+0x370] ;  /* 0x0003700001fa7983 */ /* 0x000ea20000300800 */
[----:B------:R-:W-:-:S03]  /*7310*/  @!P2 FMUL R65, R65, 0.5 ;  /* 0x3f0000004141a820 */ /* 0x000fc60000400000 */
[----:B------:R-:W2:Y:S01]  /*7320*/  LDL.LU R217, [R1+0x374] ;  /* 0x0003740001d97983 */ /* 0x000ea20000300800 */
[----:B------:R-:W-:-:S03]  /*7330*/  @!P1 FMUL R19, R19, 0.5 ;  /* 0x3f00000013139820 */ /* 0x000fc60000400000 */
[----:B------:R-:W2:Y:S01]  /*7340*/  LDL.LU R218, [R1+0x378] ;  /* 0x0003780001da7983 */ /* 0x000ea20000300800 */
[----:B------:R-:W-:-:S03]  /*7350*/  @!P6 FMUL R21, R21, R21 ;  /* 0x000000151515e220 */ /* 0x000fc60000400000 */
[----:B------:R-:W2:Y:S01]  /*7360*/  LDL.LU R219, [R1+0x37c] ;  /* 0x00037c0001db7983 */ /* 0x000ea20000300800 */
[--C-:B------:R-:W-:Y:S01]  /*7370*/  FFMA R60, R40, R60, -R30.reuse ;  /* 0x0000003c283c7223 */ /* 0x100fe2000000081e */
[----:B------:R-:W-:Y:S02]  /*7380*/  FSETP.GEU.AND P6, PT, R12, -126, PT ;  /* 0xc2fc00000c00780b */ /* 0x000fe40003fce000 */
[----:B------:R-:W2:Y:S01]  /*7390*/  LDL.LU R220, [R1+0x380] ;  /* 0x0003800001dc7983 */ /* 0x000ea20000300800 */
[----:B------:R-:W-:Y:S01]  /*73a0*/  FFMA R58, R37, R58, -R30 ;  /* 0x0000003a253a7223 */ /* 0x000fe2000000081e */
[----:B------:R-:W-:Y:S02]  /*73b0*/  MOV R40, R70 ;  /* 0x0000004600287202 */ /* 0x000fe40000000f00 */
[----:B------:R-:W2:Y:S01]  /*73c0*/  LDL.LU R221, [R1+0x384] ;  /* 0x0003840001dd7983 */ /* 0x000ea20000300800 */
[----:B------:R-:W-:Y:S01]  /*73d0*/  IMAD.MOV.U32 R38, RZ, RZ, R64 ;  /* 0x000000ffff267224 */ /* 0x000fe200078e0040 */
[----:B------:R-:W1:Y:S02]  /*73e0*/  LDC R70, c[0x0][0x604] ;  /* 0x00018100ff467b82 */ /* 0x000e640000000800 */
[----:B------:R-:W2:Y:S01]  /*73f0*/  LDL.LU R222, [R1+0x388] ;  /* 0x0003880001de7983 */ /* 0x000ea20000300800 */
[----:B------:R-:W-:-:S03]  /*7400*/  IMAD.MOV.U32 R37, RZ, RZ, R72 ;  /* 0x000000ffff257224 */ /* 0x000fc600078e0048 */
[----:B------:R-:W2:Y:S02]  /*7410*/  LDL.LU R223, [R1+0x38c] ;  /* 0x00038c0001df7983 */ /* 0x000ea40000300800 */
[----:B------:R-:W1:Y:S02]  /*7420*/  LDC R64, c[0x0][0x604] ;  /* 0x00018100ff407b82 */ /* 0x000e640000000800 */
[----:B------:R-:W2:Y:S01]  /*7430*/  LDL.LU R224, [R1+0x390] ;  /* 0x0003900001e07983 */ /* 0x000ea20000300800 */
[----:B------:R-:W-:Y:S03]  /*7440*/  MUFU.EX2 R65, R65 ;  /* 0x0000004100417308 */ /* 0x000fe60000000800 */
[----:B------:R-:W2:Y:S02]  /*7450*/  LDL.LU R225, [R1+0x394] ;  /* 0x0003940001e17983 */ /* 0x000ea40000300800 */
[----:B------:R-:W1:Y:S02]  /*7460*/  LDC R72, c[0x0][0x604] ;  /* 0x00018100ff487b82 */ /* 0x000e640000000800 */
[----:B------:R-:W2:Y:S01]  /*7470*/  LDL.LU R226, [R1+0x398] ;  /* 0x0003980001e27983 */ /* 0x000ea20000300800 */
[----:B----4-:R-:W-:Y:S01]  /*7480*/  FFMA R66, R157, R16, -R30 ;  /* 0x000000109d427223 */ /* 0x010fe2000000081e */
[----:B------:R-:W-:Y:S01]  /*7490*/  IMAD.MOV.U32 R157, RZ, RZ, R71 ;  /* 0x000000ffff9d7224 */ /* 0x000fe200078e0047 */
[----:B------:R-:W-:Y:S01]  /*74a0*/  MUFU.EX2 R19, R19 ;  /* 0x0000001300137308 */ /* 0x000fe20000000800 */
[----:B------:R-:W4:Y:S01]  /*74b0*/  LDL.LU R227, [R1+0x39c] ;  /* 0x00039c0001e37983 */ /* 0x000f220000300800 */
[----:B------:R-:W-:Y:S01]  /*74c0*/  FFMA R10, R10, R34, -R2 ;  /* 0x000000220a0a7223 */ /* 0x000fe20000000802 */
[----:B------:R-:W-:Y:S01]  /*74d0*/  MOV R50, R74 ;  /* 0x0000004a00327202 */ /* 0x000fe20000000f00 */
[----:B------:R-:W-:Y:S01]  /*74e0*/  @!P4 FMUL R22, R22, R22 ;  /* 0x000000161616c220 */ /* 0x000fe20000400000 */
[----:B------:R-:W4:Y:S01]  /*74f0*/  LDL.LU R228, [R1+0x3a0] ;  /* 0x0003a00001e47983 */ /* 0x000f220000300800 */
[----:B------:R-:W1:Y:S02]  /*7500*/  LDC R74, c[0x0][0x604] ;  /* 0x00018100ff4a7b82 */ /* 0x000e640000000800 */
[----:B------:R1:W1:Y:S01]  /*7510*/  MUFU.EX2 R71, R7 ;  /* 0x0000000700477308 */ /* 0x0002620000000800 */
[----:B------:R-:W4:Y:S01]  /*7520*/  LDL.LU R229, [R1+0x3a4] ;  /* 0x0003a40001e57983 */ /* 0x000f220000300800 */
[----:B------:R-:W-:-:S03]  /*7530*/  FSETP.GEU.AND P4, PT, R20, -126, PT ;  /* 0xc2fc00001400780b */ /* 0x000fc60003f8e000 */
[----:B------:R-:W4:Y:S01]  /*7540*/  LDL.LU R230, [R1+0x3a8] ;  /* 0x0003a80001e67983 */ /* 0x000f220000300800 */
[----:B------:R-:W-:Y:S01]  /*7550*/  MOV R17, R89 ;  /* 0x0000005900117202 */ /* 0x000fe20000000f00 */
[----:B------:R-:W-:Y:S01]  /*7560*/  @!P6 FMUL R12, R12, 0.5 ;  /* 0x3f0000000c0ce820 */ /* 0x000fe20000400000 */
[----:B------:R-:W1:Y:S01]  /*7570*/  LDC R89, c[0x0][0x604] ;  /* 0x00018100ff597b82 */ /* 0x000e620000000800 */
[----:B------:R-:W4:Y:S04]  /*7580*/  LDL.LU R231, [R1+0x3ac] ;  /* 0x0003ac0001e77983 */ /* 0x000f280000300800 */
[----:B------:R-:W4:Y:S03]  /*7590*/  LDL.LU R232, [R1+0x3b0] ;  /* 0x0003b00001e87983 */ /* 0x000f260000300800 */
[----:B-1----:R-:W1:Y:S01]  /*75a0*/  LDC R7, c[0x0][0x604] ;  /* 0x00018100ff077b82 */ /* 0x002e620000000800 */
[----:B------:R-:W-:Y:S01]  /*75b0*/  @!P5 FMUL R71, R71, R71 ;  /* 0x000000474747d220 */ /* 0x000fe20000400000 */
[----:B------:R-:W4:Y:S01]  /*75c0*/  LDL.LU R233, [R1+0x3b4] ;  /* 0x0003b40001e97983 */ /* 0x000f220000300800 */
[----:B------:R-:W-:-:S03]  /*75d0*/  FSETP.GEU.AND P5, PT, R10, -126, PT ;  /* 0xc2fc00000a00780b */ /* 0x000fc60003fae000 */
[----:B------:R-:W4:Y:S01]  /*75e0*/  LDL.LU R234, [R1+0x3b8] ;  /* 0x0003b80001ea7983 */ /* 0x000f220000300800 */
[--C-:B------:R-:W-:Y:S01]  /*75f0*/  FFMA R4, R4, R13, -R2.reuse ;  /* 0x0000000d04047223 */ /* 0x100fe20000000802 */
[----:B------:R-:W-:Y:S01]  /*7600*/  FFMA R63, R78, R63, -R2 ;  /* 0x0000003f4e3f7223 */ /* 0x000fe20000000802 */
[--C-:B------:R-:W-:Y:S01]  /*7610*/  FFMA R56, R36, R56, -R30.reuse ;  /* 0x0000003824387223 */ /* 0x100fe2000000081e */
[----:B------:R-:W4:Y:S01]  /*7620*/  LDL.LU R235, [R1+0x3bc] ;  /* 0x0003bc0001eb7983 */ /* 0x000f220000300800 */
[----:B------:R1:W1:Y:S01]  /*7630*/  MUFU.EX2 R67, R12 ;  /* 0x0000000c00437308 */ /* 0x0002620000000800 */
[----:B------:R-:W1:Y:S02]  /*7640*/  LDC R36, c[0x0][0x604] ;  /* 0x00018100ff247b82 */ /* 0x000e640000000800 */
[----:B------:R-:W4:Y:S04]  /*7650*/  LDL.LU R236, [R1+0x3c0] ;  /* 0x0003c00001ec7983 */ /* 0x000f280000300800 */
[----:B------:R-:W4:Y:S02]  /*7660*/  LDL.LU R237, [R1+0x3c4] ;  /* 0x0003c40001ed7983 */ /* 0x000f240000300800 */
[----:B-1----:R-:W1:Y:S02]  /*7670*/  LDC R12, c[0x0][0x604] ;  /* 0x00018100ff0c7b82 */ /* 0x002e640000000800 */
[----:B------:R-:W4:Y:S04]  /*7680*/  LDL.LU R238, [R1+0x3c8] ;  /* 0x0003c80001ee7983 */ /* 0x000f280000300800 */
[----:B------:R-:W4:Y:S01]  /*7690*/  LDL.LU R239, [R1+0x3cc] ;  /* 0x0003cc0001ef7983 */ /* 0x000f220000300800 */
[----:B------:R-:W-:Y:S01]  /*76a0*/  @!P2 FMUL R65, R65, R65 ;  /* 0x000000414141a220 */ /* 0x000fe20000400000 */
[----:B------:R-:W-:Y:S01]  /*76b0*/  @!P1 FMUL R19, R19, R19 ;  /* 0x0000001313139220 */ /* 0x000fe20000400000 */
[----:B------:R-:W-:Y:S01]  /*76c0*/  @!P4 FMUL R20, R20, 0.5 ;  /* 0x3f0000001414c820 */ /* 0x000fe20000400000 */
[----:B------:R-:W4:Y:S01]  /*76d0*/  LDL.LU R240, [R1+0x3d0] ;  /* 0x0003d00001f07983 */ /* 0x000f220000300800 */
[----:B------:R-:W-:Y:S01]  /*76e0*/  FSETP.GEU.AND P2, PT, R4, -126, PT ;  /* 0xc2fc00000400780b */ /* 0x000fe20003f4e000 */
[----:B------:R-:W-:Y:S01]  /*76f0*/  @!P5 FMUL R10, R10, 0.5 ;  /* 0x3f0000000a0ad820 */ /* 0x000fe20000400000 */
[--C-:B------:R-:W-:Y:S01]  /*7700*/  FFMA R64, R158, R64, -R30.reuse ;  /* 0x000000409e407223 */ /* 0x100fe2000000081e */
[----:B------:R-:W4:Y:S01]  /*7710*/  LDL.LU R241, [R1+0x3d4] ;  /* 0x0003d40001f17983 */ /* 0x000f220000300800 */
[----:B------:R-:W-:Y:S01]  /*7720*/  FSETP.GEU.AND P1, PT, R63, -126, PT ;  /* 0xc2fc00003f00780b */ /* 0x000fe20003f2e000 */
[--C-:B------:R-:W-:Y:S01]  /*7730*/  FFMA R70, R48, R70, -R30.reuse ;  /* 0x0000004630467223 */ /* 0x100fe2000000081e */
[--C-:B------:R-:W-:Y:S01]  /*7740*/  FFMA R72, R45, R72, -R30.reuse ;  /* 0x000000482d487223 */ /* 0x100fe2000000081e */
[----:B------:R-:W4:Y:S01]  /*7750*/  LDL.LU R242, [R1+0x3d8] ;  /* 0x0003d80001f27983 */ /* 0x000f220000300800 */
[----:B------:R-:W-:Y:S01]  /*7760*/  IMAD.MOV.U32 R158, RZ, RZ, R59 ;  /* 0x000000ffff9e7224 */ /* 0x000fe200078e003b */
[----:B------:R1:W-:Y:S01]  /*7770*/  MUFU.EX2 R18, R10 ;  /* 0x0000000a00127308 */ /* 0x0003e20000000800 */
[----:B------:R-:W1:Y:S01]  /*7780*/  LDC R59, c[0x0][0x604] ;  /* 0x00018100ff3b7b82 */ /* 0x000e620000000800 */
[----:B------:R-:W4:Y:S04]  /*7790*/  LDL.LU R243, [R1+0x3dc] ;  /* 0x0003dc0001f37983 */ /* 0x000f280000300800 */
[----:B------:R-:W4:Y:S02]  /*77a0*/  LDL.LU R244, [R1+0x3e0] ;  /* 0x0003e00001f47983 */ /* 0x000f240000300800 */
[----:B------:R-:W1:Y:S02]  /*77b0*/  MUFU.EX2 R20, R20 ;  /* 0x0000001400147308 */ /* 0x000e640000000800 */
[----:B-1----:R-:W1:Y:S01]  /*77c0*/  LDC R10, c[0x0][0x604] ;  /* 0x00018100ff0a7b82 */ /* 0x002e620000000800 */
[----:B------:R-:W4:Y:S04]  /*77d0*/  LDL.LU R245, [R1+0x3e4] ;  /* 0x0003e40001f57983 */ /* 0x000f280000300800 */
[----:B------:R-:W4:Y:S01]  /*77e0*/  LDL.LU R246, [R1+0x3e8] ;  /* 0x0003e80001f67983 */ /* 0x000f220000300800 */
[----:B------:R-:W-:-:S02]  /*77f0*/  FFMA R74, R44, R74, -R30 ;  /* 0x0000004a2c4a7223 */ /* 0x000fc4000000081e */
[----:B------:R-:W1:Y:S01]  /*7800*/  LDC R13, c[0x0][0x604] ;  /* 0x00018100ff0d7b82 */ /* 0x000e620000000800 */
[----:B------:R-:W4:Y:S04]  /*7810*/  LDL.LU R247, [R1+0x3ec] ;  /* 0x0003ec0001f77983 */ /* 0x000f280000300800 */
[----:B------:R-:W4:Y:S01]  /*7820*/  LDL.LU R248, [R1+0x3f0] ;  /* 0x0003f00001f87983 */ /* 0x000f220000300800 */
[----:B------:R-:W-:Y:S01]  /*7830*/  @!P2 FMUL R4, R4, 0.5 ;  /* 0x3f0000000404a820 */ /* 0x000fe20000400000 */
[----:B------:R-:W-:Y:S01]  /*7840*/  @!P1 FMUL R63, R63, 0.5 ;  /* 0x3f0000003f3f9820 */ /* 0x000fe20000400000 */
[----:B------:R-:W-:Y:S01]  /*7850*/  FFMA R89, R164, R89, -R30 ;  /* 0x00000059a4597223 */ /* 0x000fe2000000081e */
[----:B------:R-:W4:Y:S01]  /*7860*/  LDL.LU R249, [R1+0x3f4] ;  /* 0x0003f40001f97983 */ /* 0x000f220000300800 */
[--C-:B------:R-:W-:Y:S01]  /*7870*/  FFMA R9, R9, R7, -R2.reuse ;  /* 0x0000000709097223 */ /* 0x100fe20000000802 */
[----:B------:R-:W-:Y:S01]  /*7880*/  IMAD.MOV.U32 R164, RZ, RZ, R17 ;  /* 0x000000ffffa47224 */ /* 0x000fe200078e0011 */
[----:B------:R-:W-:Y:S01]  /*7890*/  MOV R16, R94 ;  /* 0x0000005e00107202 */ /* 0x000fe20000000f00 */
[----:B------:R-:W4:Y:S01]  /*78a0*/  LDL.LU R8, [R1+0x3f8] ;  /* 0x0003f80001087983 */ /* 0x000f220000300800 */
[----:B------:R1:W1:Y:S01]  /*78b0*/  MUFU.EX2 R17, R4 ;  /* 0x0000000400117308 */ /* 0x0002620000000800 */
[----:B------:R-:W3:Y:S02]  /*78c0*/  LDC R94, c[0x0][0x604] ;  /* 0x00018100ff5e7b82 */ /* 0x000ee40000000800 */
[----:B------:R-:W4:Y:S01]  /*78d0*/  LDL.LU R0, [R1+0x3fc] ;  /* 0x0003fc0001007983 */ /* 0x000f220000300800 */
[----:B------:R-:W-:Y:S01]  /*78e0*/  @!P6 FMUL R67, R67, R67 ;  /* 0x000000434343e220 */ /* 0x000fe20000400000 */
[--C-:B------:R-:W-:Y:S01]  /*78f0*/  FFMA R6, R6, R36, -R2.reuse ;  /* 0x0000002406067223 */ /* 0x100fe20000000802 */
[----:B------:R-:W-:Y:S01]  /*7900*/  FSETP.GEU.AND P6, PT, R9, -126, PT ;  /* 0xc2fc00000900780b */ /* 0x000fe20003fce000 */
[----:B------:R-:W-:Y:S01]  /*7910*/  STL [R1+0x2258], R68 ;  /* 0x0022584401007387 */ /* 0x000fe20000100800 */
[----:B------:R-:W3:Y:S01]  /*7920*/  MUFU.EX2 R63, R63 ;  /* 0x0000003f003f7308 */ /* 0x000ee20000000800 */
[--C-:B------:R-:W-:Y:S01]  /*7930*/  FFMA R57, R57, R12, -R2.reuse ;  /* 0x0000000c39397223 */ /* 0x100fe20000000802 */
[----:B------:R-:W-:Y:S01]  /*7940*/  @!P4 FMUL R20, R20, R20 ;  /* 0x000000141414c220 */ /* 0x000fe20000400000 */
[----:B------:R-:W-:Y:S01]  /*7950*/  STL [R1+0x225c], R70 ;  /* 0x00225c4601007387 */ /* 0x000fe20000100800 */
[----:B------:R-:W-:Y:S01]  /*7960*/  @!P5 FMUL R18, R18, R18 ;  /* 0x000000121212d220 */ /* 0x000fe20000400000 */
[----:B------:R-:W-:Y:S01]  /*7970*/  FSETP.GEU.AND P4, PT, R6, -126, PT ;  /* 0xc2fc00000600780b */ /* 0x000fe20003f8e000 */
[----:B-1----:R-:W1:Y:S01]  /*7980*/  LDC R4, c[0x0][0x604] ;  /* 0x00018100ff047b82 */ /* 0x002e620000000800 */
[----:B------:R3:W-:Y:S01]  /*7990*/  STL [R1+0x2260], R72 ;  /* 0x0022604801007387 */ /* 0x0007e20000100800 */
[----:B------:R-:W-:Y:S01]  /*79a0*/  FSETP.GEU.AND P5, PT, R57, -126, PT ;  /* 0xc2fc00003900780b */ /* 0x000fe20003fae000 */
[--C-:B------:R-:W-:Y:S01]  /*79b0*/  FFMA R59, R11, R59, -R2.reuse ;  /* 0x0000003b0b3b7223 */ /* 0x100fe20000000802 */
[--C-:B------:R-:W-:Y:S01]  /*79c0*/  FFMA R14, R14, R10, -R2.reuse ;  /* 0x0000000a0e0e7223 */ /* 0x100fe20000000802 */
[----:B------:R3:W-:Y:S01]  /*79d0*/  STL [R1+0x2264], R74 ;  /* 0x0022644a01007387 */ /* 0x0007e20000100800 */
[----:B------:R-:W-:Y:S01]  /*79e0*/  FFMA R15, R15, R13, -R2 ;  /* 0x0000000d0f0f7223 */ /* 0x000fe20000000802 */
[----:B------:R-:W-:Y:S01]  /*79f0*/  @!P6 FMUL R9, R9, 0.5 ;  /* 0x3f0000000909e820 */ /* 0x000fe20000400000 */
[----:B------:R-:W1:Y:S01]  /*7a00*/  LDC R13, c[0x0][0x604] ;  /* 0x00018100ff0d7b82 */ /* 0x000e620000000800 */
[----:B------:R-:W-:Y:S01]  /*7a10*/  @!P2 FMUL R17, R17, R17 ;  /* 0x000000111111a220 */ /* 0x000fe20000400000 */
[----:B------:R-:W-:Y:S01]  /*7a20*/  FSETP.GEU.AND P2, PT, R59, -126, PT ;  /* 0xc2fc00003b00780b */ /* 0x000fe20003f4e000 */
[----:B---3--:R-:W-:Y:S01]  /*7a30*/  @!P1 FMUL R63, R63, R63 ;  /* 0x0000003f3f3f9220 */ /* 0x008fe20000400000 */
[----:B------:R-:W-:Y:S01]  /*7a40*/  MOV R72, R91 ;  /* 0x0000005b00487202 */ /* 0x000fe20000000f00 */
[----:B------:R-:W-:Y:S01]  /*7a50*/  @!P4 FMUL R6, R6, 0.5 ;  /* 0x3f0000000606c820 */ /* 0x000fe20000400000 */
[----:B------:R-:W-:Y:S01]  /*7a60*/  FSETP.GEU.AND P1, PT, R14, -126, PT ;  /* 0xc2fc00000e00780b */ /* 0x000fe20003f2e000 */
[----:B------:R-:W-:Y:S01]  /*7a70*/  IMAD.MOV.U32 R74, RZ, RZ, R90 ;  /* 0x000000ffff4a7224 */ /* 0x000fe200078e005a */
[----:B------:R-:W3:Y:S01]  /*7a80*/  LDC R91, c[0x0][0x604] ;  /* 0x00018100ff5b7b82 */ /* 0x000ee20000000800 */
[----:B------:R-:W-:Y:S01]  /*7a90*/  @!P5 FMUL R57, R57, 0.5 ;  /* 0x3f0000003939d820 */ /* 0x000fe20000400000 */
[----:B------:R-:W-:Y:S01]  /*7aa0*/  IMAD.MOV.U32 R70, RZ, RZ, R92 ;  /* 0x000000ffff467224 */ /* 0x000fe200078e005c */
[----:B------:R-:W-:Y:S01]  /*7ab0*/  MOV R68, R93 ;  /* 0x0000005d00447202 */ /* 0x000fe20000000f00 */
[----:B------:R-:W-:Y:S01]  /*7ac0*/  FFMA R94, R159, R94, -R30 ;  /* 0x0000005e9f5e7223 */ /* 0x000fe2000000081e */
[----:B------:R-:W-:Y:S01]  /*7ad0*/  MOV R159, R98 ;  /* 0x00000062009f7202 */ /* 0x000fe20000000f00 */
[----:B------:R-:W-:Y:S01]  /*7ae0*/  @!P3 FMUL R88, R88, R88 ;  /* 0x000000585858b220 */ /* 0x000fe20000400000 */
[----:B------:R-:W3:Y:S01]  /*7af0*/  MUFU.EX2 R57, R57 ;  /* 0x0000003900397308 */ /* 0x000ee20000000800 */
[----:B------:R-:W3:Y:S01]  /*7b00*/  LDC R90, c[0x0][0x604] ;  /* 0x00018100ff5a7b82 */ /* 0x000ee20000000800 */
[----:B------:R-:W-:Y:S01]  /*7b10*/  @!P2 FMUL R59, R59, 0.5 ;  /* 0x3f0000003b3ba820 */ /* 0x000fe20000400000 */
[----:B-1----:R-:W-:Y:S01]  /*7b20*/  FFMA R53, R53, R4, -R2 ;  /* 0x0000000435357223 */ /* 0x002fe20000000802 */
[----:B------:R-:W-:Y:S01]  /*7b30*/  @!P1 FMUL R14, R14, 0.5 ;  /* 0x3f0000000e0e9820 */ /* 0x000fe20000400000 */
[----:B------:R-:W-:Y:S01]  /*7b40*/  MOV R48, R96 ;  /* 0x0000006000307202 */ /* 0x000fe20000000f00 */
[----:B------:R-:W-:-:S02]  /*7b50*/  UMOV UR11, 0x40000040 ;  /* 0x40000040000b7882 */ /* 0x000fc40000000000 */
[----:B------:R-:W1:Y:S01]  /*7b60*/  MUFU.EX2 R59, R59 ;  /* 0x0000003b003b7308 */ /* 0x000e620000000800 */
[----:B------:R-:W1:Y:S01]  /*7b70*/  LDC R92, c[0x0][0x604] ;  /* 0x00018100ff5c7b82 */ /* 0x000e620000000800 */
[----:B------:R-:W-:-:S06]  /*7b80*/  FFMA R13, R25, R13, -R2 ;  /* 0x0000000d190d7223 */ /* 0x000fcc0000000802 */
[----:B------:R-:W1:Y:S01]  /*7b90*/  MUFU.EX2 R14, R14 ;  /* 0x0000000e000e7308 */ /* 0x000e620000000800 */
[----:B---3--:R-:W-:Y:S01]  /*7ba0*/  FFMA R91, R162, R91, -R30 ;  /* 0x0000005ba25b7223 */ /* 0x008fe2000000081e */
[----:B------:R-:W-:Y:S01]  /*7bb0*/  IMAD.MOV.U32 R162, RZ, RZ, R16 ;  /* 0x000000ffffa27224 */ /* 0x000fe200078e0010 */
[----:B------:R-:W3:Y:S01]  /*7bc0*/  LDC R93, c[0x0][0x604] ;  /* 0x00018100ff5d7b82 */ /* 0x000ee20000000800 */
[----:B------:R-:W-:Y:S01]  /*7bd0*/  @!P5 FMUL R57, R57, R57 ;  /* 0x000000393939d220 */ /* 0x000fe20000400000 */
[----:B------:R-:W-:-:S03]  /*7be0*/  FSETP.GEU.AND P5, PT, R13, -126, PT ;  /* 0xc2fc00000d00780b */ /* 0x000fc60003fae000 */
[----:B------:R-:W1:Y:S01]  /*7bf0*/  MUFU.EX2 R16, R9 ;  /* 0x0000000900107308 */ /* 0x000e620000000800 */
[----:B------:R-:W-:Y:S01]  /*7c00*/  FFMA R90, R163, R90, -R30 ;  /* 0x0000005aa35a7223 */ /* 0x000fe2000000081e */
[----:B------:R-:W-:Y:S01]  /*7c10*/  MOV R163, R61 ;  /* 0x0000003d00a37202 */ /* 0x000fe20000000f00 */
[----:B------:R-:W3:Y:S01]  /*7c20*/  LDC R12, c[0x0][0x604] ;  /* 0x00018100ff0c7b82 */ /* 0x000ee20000000800 */
[----:B-1----:R-:W-:-:S04]  /*7c30*/  @!P2 FMUL R59, R59, R59 ;  /* 0x0000003b3b3ba220 */ /* 0x002fc80000400000 */
[----:B------:R1:W3:Y:S01]  /*7c40*/  MUFU.EX2 R61, R6 ;  /* 0x00000006003d7308 */ /* 0x0002e20000000800 */
[----:B------:R-:W-:Y:S01]  /*7c50*/  FFMA R92, R161, R92, -R30 ;  /* 0x0000005ca15c7223 */ /* 0x000fe2000000081e */
[----:B------:R-:W-:Y:S01]  /*7c60*/  @!P1 FMUL R14, R14, R14 ;  /* 0x0000000e0e0e9220 */ /* 0x000fe20000400000 */
[----:B------:R-:W3:Y:S01]  /*7c70*/  LDC R98, c[0x0][0x604] ;  /* 0x00018100ff627b82 */ /* 0x000ee20000000800 */
[----:B------:R-:W-:Y:S01]  /*7c80*/  @!P5 FMUL R13, R13, 0.5 ;  /* 0x3f0000000d0dd820 */ /* 0x000fe20000400000 */
[----:B------:R-:W-:Y:S01]  /*7c90*/  MOV R161, R55 ;  /* 0x0000003700a17202 */ /* 0x000fe20000000f00 */
[----:B------:R3:W-:Y:S01]  /*7ca0*/  STL [R1+0x1e38], R92 ;  /* 0x001e385c01007387 */ /* 0x0007e20000100800 */
[----:B------:R-:W-:Y:S01]  /*7cb0*/  @!P6 FMUL R16, R16, R16 ;  /* 0x000000101010e220 */ /* 0x000fe20000400000 */
[----:B------:R-:W-:-:S03]  /*7cc0*/  FSETP.GEU.AND P6, PT, R53, -126, PT ;  /* 0xc2fc00003500780b */ /* 0x000fc60003fce000 */
[----:B-1----:R-:W1:Y:S01]  /*7cd0*/  LDC R6, c[0x0][0x604] ;  /* 0x00018100ff067b82 */ /* 0x002e620000000800 */
[----:B---3--:R-:W-:Y:S01]  /*7ce0*/  FFMA R93, R160, R93, -R30 ;  /* 0x0000005da05d7223 */ /* 0x008fe2000000081e */
[----:B------:R-:W3:Y:S01]  /*7cf0*/  MUFU.EX2 R13, R13 ;  /* 0x0000000d000d7308 */ /* 0x000ee20000000800 */
[----:B------:R-:W-:Y:S01]  /*7d00*/  MOV R160, R104 ;  /* 0x0000006800a07202 */ /* 0x000fe20000000f00 */
[----:B------:R-:W-:Y:S02]  /*7d10*/  IMAD.MOV.U32 R92, RZ, RZ, R105 ;  /* 0x000000ffff5c7224 */ /* 0x000fe400078e0069 */
[----:B------:R-:W-:Y:S01]  /*7d20*/  STL [R1+0x1e34], R93 ;  /* 0x001e345d01007387 */ /* 0x000fe20000100800 */
[----:B------:R-:W-:Y:S01]  /*7d30*/  @!P4 FMUL R61, R61, R61 ;  /* 0x0000003d3d3dc220 */ /* 0x000fe20000400000 */
[----:B------:R-:W2:Y:S01]  /*7d40*/  LDC R11, c[0x0][0x604] ;  /* 0x00018100ff0b7b82 */ /* 0x000ea20000000800 */
[----:B------:R-:W-:Y:S01]  /*7d50*/  FFMA R12, R95, R12, -R2 ;  /* 0x0000000c5f0c7223 */ /* 0x000fe20000000802 */
[----:B------:R3:W-:Y:S01]  /*7d60*/  STL [R1+0x1e30], R94 ;  /* 0x001e305e01007387 */ /* 0x0007e20000100800 */
[----:B------:R-:W-:Y:S01]  /*7d70*/  FSETP.GEU.AND P4, PT, R15, -126, PT ;  /* 0xc2fc00000f00780b */ /* 0x000fe20003f8e000 */
[----:B------:R-:W-:-:S02]  /*7d80*/  @!P6 FMUL R53, R53, 0.5 ;  /* 0x3f0000003535e820 */ /* 0x000fc40000400000 */
[----:B------:R-:W-:Y:S02]  /*7d90*/  FSETP.GEU.AND P2, PT, R12, -126, PT ;  /* 0xc2fc00000c00780b */ /* 0x000fe40003f4e000 */
[----:B------:R-:W2:Y:S01]  /*7da0*/  LDC R96, c[0x0][0x604] ;  /* 0x00018100ff607b82 */ /* 0x000ea20000000800 */
[----:B------:R-:W-:Y:S01]  /*7db0*/  FFMA R98, R168, R98, -R30 ;  /* 0x00000062a8627223 */ /* 0x000fe2000000081e */
[----:B------:R-:W-:Y:S01]  /*7dc0*/  MOV R168, R51 ;  /* 0x0000003300a87202 */ /* 0x000fe20000000f00 */
[----:B------:R-:W2:Y:S01]  /*7dd0*/  MUFU.EX2 R53, R53 ;  /* 0x0000003500357308 */ /* 0x000ea20000000800 */
[----:B---3--:R-:W-:Y:S02]  /*7de0*/  IMAD.MOV.U32 R94, RZ, RZ, R97 ;  /* 0x000000ffff5e7224 */ /* 0x008fe400078e0061 */
[----:B------:R-:W-:Y:S01]  /*7df0*/  @!P5 FMUL R13, R13, R13 ;  /* 0x0000000d0d0dd220 */ /* 0x000fe20000400000 */
[----:B------:R-:W-:Y:S02]  /*7e00*/  IMAD.MOV.U32 R93, RZ, RZ, R100 ;  /* 0x000000ffff5d7224 */ /* 0x000fe400078e0064 */
[--C-:B-1----:R-:W-:Y:S01]  /*7e10*/  FFMA R49, R49, R6, -R2.reuse ;  /* 0x0000000631317223 */ /* 0x102fe20000000802 */
[----:B------:R-:W1:Y:S01]  /*7e20*/  LDC R51, c[0x0][0x604] ;  /* 0x00018100ff337b82 */ /* 0x000e620000000800 */
[----:B------:R-:W-:Y:S01]  /*7e30*/  @!P4 FMUL R15, R15, 0.5 ;  /* 0x3f0000000f0fc820 */ /* 0x000fe20000400000 */
[----:B------:R-:W-:Y:S01]  /*7e40*/  @!P2 FMUL R12, R12, 0.5 ;  /* 0x3f0000000c0ca820 */ /* 0x000fe20000400000 */
[----:B------:R-:W-:Y:S01]  /*7e50*/  FADD R35, R35, R13 ;  /* 0x0000000d23237221 */ /* 0x000fe20000000000 */
[----:B------:R-:W-:Y:S01]  /*7e60*/  FSETP.GEU.AND P1, PT, R49, -126, PT ;  /* 0xc2fc00003100780b */ /* 0x000fe20003f2e000 */
[----:B--2---:R-:W-:-:S03]  /*7e70*/  FFMA R11, R99, R11, -R2 ;  /* 0x0000000b630b7223 */ /* 0x004fc60000000802 */
[----:B------:R-:W2:Y:S01]  /*7e80*/  LDC R97, c[0x0][0x604] ;  /* 0x00018100ff617b82 */ /* 0x000ea20000000800 */
[----:B------:R-:W3:Y:S01]  /*7e90*/  MUFU.EX2 R12, R12 ;  /* 0x0000000c000c7308 */ /* 0x000ee20000000800 */
[----:B------:R-:W-:Y:S01]  /*7ea0*/  @!P6 FMUL R53, R53, R53 ;  /* 0x000000353535e220 */ /* 0x000fe20000400000 */
[----:B------:R-:W-:Y:S01]  /*7eb0*/  FSETP.GEU.AND P6, PT, R11, -126, PT ;  /* 0xc2fc00000b00780b */ /* 0x000fe20003fce000 */
[----:B------:R-:W-:-:S04]  /*7ec0*/  FFMA R96, R169, R96, -R30 ;  /* 0x00000060a9607223 */ /* 0x000fc8000000081e */
[----:B------:R-:W2:Y:S01]  /*7ed0*/  LDC R45, c[0x0][0x604] ;  /* 0x00018100ff2d7b82 */ /* 0x000ea20000000800 */
[----:B------:R-:W-:Y:S01]  /*7ee0*/  @!P1 FMUL R49, R49, 0.5 ;  /* 0x3f00000031319820 */ /* 0x000fe20000400000 */
[----:B------:R-:W-:Y:S01]  /*7ef0*/  IMAD.MOV.U32 R169, RZ, RZ, R48 ;  /* 0x000000ffffa97224 */ /* 0x000fe200078e0030 */
[----:B------:R-:W-:Y:S01]  /*7f00*/  MOV R48, R103 ;  /* 0x0000006700307202 */ /* 0x000fe20000000f00 */
[----:B------:R-:W2:Y:S04]  /*7f10*/  MUFU.EX2 R15, R15 ;  /* 0x0000000f000f7308 */ /* 0x000ea80000000800 */
[----:B------:R-:W2:Y:S01]  /*7f20*/  LDC R9, c[0x0][0x604] ;  /* 0x00018100ff097b82 */ /* 0x000ea20000000800 */
[----:B-1----:R-:W-:Y:S01]  /*7f30*/  FFMA R51, R102, R51, -R2 ;  /* 0x0000003366337223 */ /* 0x002fe20000000802 */
[----:B------:R-:W-:Y:S01]  /*7f40*/  @!P6 FMUL R11, R11, 0.5 ;  /* 0x3f0000000b0be820 */ /* 0x000fe20000400000 */
[----:B---3--:R-:W-:Y:S01]  /*7f50*/  @!P2 FMUL R12, R12, R12 ;  /* 0x0000000c0c0ca220 */ /* 0x008fe20000400000 */
[----:B------:R-:W1:Y:S02]  /*7f60*/  MUFU.EX2 R49, R49 ;  /* 0x0000003100317308 */ /* 0x000e640000000800 */
[----:B------:R-:W-:-:S02]  /*7f70*/  FSETP.GEU.AND P5, PT, R51, -126, PT ;  /* 0xc2fc00003300780b */ /* 0x000fc40003fae000 */
[----:B------:R-:W3:Y:S01]  /*7f80*/  LDC R6, c[0x0][0x604] ;  /* 0x00018100ff067b82 */ /* 0x000ee20000000800 */
[----:B--2---:R-:W-:Y:S01]  /*7f90*/  FFMA R97, R166, R97, -R30 ;  /* 0x00000061a6617223 */ /* 0x004fe2000000081e */
[----:B------:R-:W-:Y:S02]  /*7fa0*/  IMAD.MOV.U32 R166, RZ, RZ, R47 ;  /* 0x000000ffffa67224 */ /* 0x000fe400078e002f */
[----:B------:R-:W2:Y:S01]  /*7fb0*/  MUFU.EX2 R11, R11 ;  /* 0x0000000b000b7308 */ /* 0x000ea20000000800 */
[----:B------:R-:W-:-:S03]  /*7fc0*/  @!P4 FMUL R15, R15, R15 ;  /* 0x0000000f0f0fc220 */ /* 0x000fc60000400000 */
[----:B------:R-:W4:Y:S01]  /*7fd0*/  LDC R105, c[0x0][0x604] ;  /* 0x00018100ff697b82 */ /* 0x000f220000000800 */
[--C-:B------:R-:W-:Y:S02]  /*7fe0*/  FFMA R45, R106, R45, -R2.reuse ;  /* 0x0000002d6a2d7223 */ /* 0x100fe40000000802 */
[----:B------:R-:W-:Y:S01]  /*7ff0*/  @!P5 FMUL R51, R51, 0.5 ;  /* 0x3f0000003333d820 */ /* 0x000fe20000400000 */
[----:B-1----:R-:W-:Y:S02]  /*8000*/  @!P1 FMUL R49, R49, R49 ;  /* 0x0000003131319220 */ /* 0x002fe40000400000 */
[----:B------:R-:W-:Y:S02]  /*8010*/  FSETP.GEU.AND P2, PT, R45, -126, PT ;  /* 0xc2fc00002d00780b */ /* 0x000fe40003f4e000 */
[----:B------:R-:W1:Y:S01]  /*8020*/  LDC R25, c[0x0][0x604] ;  /* 0x00018100ff197b82 */ /* 0x000e620000000800 */
[----:B------:R-:W-:Y:S01]  /*8030*/  FFMA R9, R107, R9, -R2 ;  /* 0x000000096b097223 */ /* 0x000fe20000000802 */
[----:B------:R-:W4:Y:S01]  /*8040*/  MUFU.EX2 R51, R51 ;  /* 0x0000003300337308 */ /* 0x000f220000000800 */
[----:B--2---:R-:W-:-:S03]  /*8050*/  @!P6 FMUL R11, R11, R11 ;  /* 0x0000000b0b0be220 */ /* 0x004fc60000400000 */
[----:B------:R-:W-:Y:S02]  /*8060*/  FSETP.GEU.AND P1, PT, R9, -126, PT ;  /* 0xc2fc00000900780b */ /* 0x000fe40003f2e000 */
[----:B------:R-:W2:Y:S01]  /*8070*/  LDC R4, c[0x0][0x604] ;  /* 0x00018100ff047b82 */ /* 0x000ea20000000800 */
[----:B---3--:R-:W-:Y:S01]  /*8080*/  FFMA R102, R172, R6, -R30 ;  /* 0x00000006ac667223 */ /* 0x008fe2000000081e */
[----:B------:R-:W-:Y:S02]  /*8090*/  IMAD.MOV.U32 R172, RZ, RZ, R40 ;  /* 0x000000ffffac7224 */ /* 0x000fe400078e0028 */
[----:B------:R-:W-:-:S04]  /*80a0*/  @!P2 FMUL R45, R45, 0.5 ;  /* 0x3f0000002d2da820 */ /* 0x000fc80000400000 */
[----:B------:R-:W3:Y:S01]  /*80b0*/  LDC R103, c[0x0][0x604] ;  /* 0x00018100ff677b82 */ /* 0x000ee20000000800 */
[--C-:B----4-:R-:W-:Y:S01]  /*80c0*/  FFMA R105, R80, R105, -R30.reuse ;  /* 0x0000006950697223 */ /* 0x110fe2000000081e */
[----:B------:R-:W4:Y:S01]  /*80d0*/  MUFU.EX2 R45, R45 ;  /* 0x0000002d002d7308 */ /* 0x000f220000000800 */
[----:B------:R-:W-:Y:S01]  /*80e0*/  @!P1 FMUL R9, R9, 0.5 ;  /* 0x3f00000009099820 */ /* 0x000fe20000400000 */
[----:B------:R-:W-:Y:S02]  /*80f0*/  @!P5 FMUL R51, R51, R51 ;  /* 0x000000333333d220 */ /* 0x000fe40000400000 */
[----:B------:R4:W-:Y:S02]  /*8100*/  STL [R1+0x19f8], R105 ;  /* 0x0019f86901007387 */ /* 0x0009e40000100800 */
[----:B------:R-:W3:Y:S01]  /*8110*/  LDC R47, c[0x0][0x604] ;  /* 0x00018100ff2f7b82 */ /* 0x000ee20000000800 */
[----:B-1----:R-:W-:Y:S01]  /*8120*/  FFMA R25, R171, R25, -R30 ;  /* 0x00000019ab197223 */ /* 0x002fe2000000081e */
[----:B------:R-:W-:Y:S01]  /*8130*/  IMAD.MOV.U32 R171, RZ, RZ, R50 ;  /* 0x000000ffffab7224 */ /* 0x000fe200078e0032 */
[----:B------:R-:W1:Y:S05]  /*8140*/  MUFU.EX2 R9, R9 ;  /* 0x0000000900097308 */ /* 0x000e6a0000000800 */
[----:B------:R-:W1:Y:S01]  /*8150*/  LDC R7, c[0x0][0x604] ;  /* 0x00018100ff077b82 */ /* 0x000e620000000800 */
[----:B--2---:R-:W-:Y:S01]  /*8160*/  FFMA R99, R174, R4, -R30 ;  /* 0x00000004ae637223 */ /* 0x004fe2000000081e */
[----:B------:R-:W-:-:S02]  /*8170*/  IMAD.MOV.U32 R174, RZ, RZ, R48 ;  /* 0x000000ffffae7224 */ /* 0x000fc400078e0030 */
[----:B----4-:R-:W-:Y:S01]  /*8180*/  @!P2 FMUL R45, R45, R45 ;  /* 0x0000002d2d2da220 */ /* 0x010fe20000400000 */
[----:B------:R-:W-:Y:S01]  /*8190*/  IMAD.MOV.U32 R105, RZ, RZ, R108 ;  /* 0x000000ffff697224 */ /* 0x000fe200078e006c */
[----:B------:R2:W-:Y:S02]  /*81a0*/  STL [R1+0x19f0], R99 ;  /* 0x0019f06301007387 */ /* 0x0005e40000100800 */
[----:B------:R-:W4:Y:S01]  /*81b0*/  LDC R6, c[0x0][0x604] ;  /* 0x00018100ff067b82 */ /* 0x000f220000000800 */
[----:B---3--:R-:W-:Y:S01]  /*81c0*/  FFMA R103, R173, R103, -R30 ;  /* 0x00000067ad677223 */ /* 0x008fe2000000081e */
[----:B------:R-:W-:Y:S02]  /*81d0*/  IMAD.MOV.U32 R173, RZ, RZ, R38 ;  /* 0x000000ffffad7224 */ /* 0x000fe400078e0026 */
[----:B-1----:R-:W-:Y:S02]  /*81e0*/  @!P1 FMUL R9, R9, R9 ;  /* 0x0000000909099220 */ /* 0x002fe40000400000 */
[----:B------:R1:W-:Y:S02]  /*81f0*/  STL [R1+0x19e8], R103 ;  /* 0x0019e86701007387 */ /* 0x0003e40000100800 */
[----:B------:R-:W3:Y:S01]  /*8200*/  LDC R50, c[0x0][0x604] ;  /* 0x00018100ff327b82 */ /* 0x000ee20000000800 */
[----:B------:R-:W-:Y:S01]  /*8210*/  FFMA R47, R110, R47, -R2 ;  /* 0x0000002f6e2f7223 */ /* 0x000fe20000000802 */
[----:B------:R1:W-:Y:S01]  /*8220*/  STL [R1+0x19ec], R102 ;  /* 0x0019ec6601007387 */ /* 0x0003e20000100800 */
[----:B--2---:R-:W-:-:S03]  /*8230*/  MOV R99, R157 ;  /* 0x0000009d00637202 */ /* 0x004fc60000000f00 */
[----:B------:R-:W-:Y:S02]  /*8240*/  FSETP.GEU.AND P6, PT, R47, -126, PT ;  /* 0xc2fc00002f00780b */ /* 0x000fe40003fce000 */
[----:B------:R-:W2:Y:S01]  /*8250*/  LDC R55, c[0x0][0x604] ;  /* 0x00018100ff377b82 */ /* 0x000ea20000000800 */
[--C-:B------:R-:W-:Y:S01]  /*8260*/  FFMA R7, R111, R7, -R2.reuse ;  /* 0x000000076f077223 */ /* 0x100fe20000000802 */
[----:B-1----:R-:W-:Y:S02]  /*8270*/  MOV R103, R41 ;  /* 0x0000002900677202 */ /* 0x002fe40000000f00 */
[----:B------:R-:W-:Y:S02]  /*8280*/  MOV R102, R37 ;  /* 0x0000002500667202 */ /* 0x000fe40000000f00 */
[----:B------:R-:W-:Y:S02]  /*8290*/  MOV R37, R101 ;  /* 0x0000006500257202 */ /* 0x000fe40000000f00 */
[----:B------:R-:W1:Y:S01]  /*82a0*/  LDC R101, c[0x0][0x604] ;  /* 0x00018100ff657b82 */ /* 0x000e620000000800 */
[----:B------:R-:W-:Y:S01]  /*82b0*/  FSETP.GEU.AND P5, PT, R7, -126, PT ;  /* 0xc2fc00000700780b */ /* 0x000fe20003fae000 */
[----:B----4-:R-:W-:Y:S01]  /*82c0*/  FFMA R6, R115, R6, -R2 ;  /* 0x0000000673067223 */ /* 0x010fe20000000802 */
[----:B------:R-:W-:-:S04]  /*82d0*/  @!P6 FMUL R47, R47, 0.5 ;  /* 0x3f0000002f2fe820 */ /* 0x000fc80000400000 */
[----:B------:R-:W-:Y:S01]  /*82e0*/  FSETP.GEU.AND P2, PT, R6, -126, PT ;  /* 0xc2fc00000600780b */ /* 0x000fe20003f4e000 */
[----:B------:R-:W4:Y:S01]  /*82f0*/  LDC R100, c[0x0][0x604] ;  /* 0x00018100ff647b82 */ /* 0x000f220000000800 */
[--C-:B---3--:R-:W-:Y:S01]  /*8300*/  FFMA R50, R122, R50, -R2.reuse ;  /* 0x000000327a327223 */ /* 0x108fe20000000802 */
[----:B------:R-:W3:Y:S04]  /*8310*/  MUFU.EX2 R47, R47 ;  /* 0x0000002f002f7308 */ /* 0x000ee80000000800 */
[----:B------:R-:W-:Y:S01]  /*8320*/  FSETP.GEU.AND P1, PT, R50, -126, PT ;  /* 0xc2fc00003200780b */ /* 0x000fe20003f2e000 */
[----:B------:R-:W-:Y:S01]  /*8330*/  @!P5 FMUL R7, R7, 0.5 ;  /* 0x3f0000000707d820 */ /* 0x000fe20000400000 */
[----:B------:R-:W4:Y:S01]  /*8340*/  LDC R106, c[0x0][0x604] ;  /* 0x00018100ff6a7b82 */ /* 0x000f220000000800 */
[----:B--2---:R-:W-:-:S03]  /*8350*/  FFMA R55, R29, R55, -R2 ;  /* 0x000000371d377223 */ /* 0x004fc60000000802 */
[----:B------:R-:W-:Y:S01]  /*8360*/  @!P2 FMUL R6, R6, 0.5 ;  /* 0x3f0000000606a820 */ /* 0x000fe20000400000 */
[----:B------:R-:W2:Y:S01]  /*8370*/  MUFU.EX2 R7, R7 ;  /* 0x0000000700077308 */ /* 0x000ea20000000800 */
[----:B------:R-:W-:Y:S02]  /*8380*/  FSETP.GEU.AND P4, PT, R55, -126, PT ;  /* 0xc2fc00003700780b */ /* 0x000fe40003f8e000 */
[----:B------:R-:W2:Y:S01]  /*8390*/  LDC R4, c[0x0][0x604] ;  /* 0x00018100ff047b82 */ /* 0x000ea20000000800 */
[--C-:B-1----:R-:W-:Y:S01]  /*83a0*/  FFMA R101, R181, R101, -R30.reuse ;  /* 0x00000065b5657223 */ /* 0x102fe2000000081e */
[----:B------:R-:W-:Y:S02]  /*83b0*/  IMAD.MOV.U32 R181, RZ, RZ, R37 ;  /* 0x000000ffffb57224 */ /* 0x000fe400078e0025 */
[----:B------:R-:W-:Y:S01]  /*83c0*/  @!P1 FMUL R50, R50, 0.5 ;  /* 0x3f00000032329820 */ /* 0x000fe20000400000 */
[----:B---3--:R-:W-:Y:S01]  /*83d0*/  @!P6 FMUL R47, R47, R47 ;  /* 0x0000002f2f2fe220 */ /* 0x008fe20000400000 */
[----:B------:R-:W1:Y:S01]  /*83e0*/  MUFU.EX2 R6, R6 ;  /* 0x0000000600067308 */ /* 0x000e620000000800 */
[----:B------:R-:W-:Y:S01]  /*83f0*/  FSETP.GEU.AND P6, PT, R25, -126, PT ;  /* 0xc2fc00001900780b */ /* 0x000fe20003fce000 */
[----:B------:R-:W3:Y:S01]  /*8400*/  LDC R29, c[0x0][0x604] ;  /* 0x00018100ff1d7b82 */ /* 0x000ee20000000800 */
[----:B----4-:R-:W-:Y:S01]  /*8410*/  FFMA R100, R165, R100, -R30 ;  /* 0x00000064a5647223 */ /* 0x010fe2000000081e */
[----:B------:R-:W-:Y:S01]  /*8420*/  MOV R165, R109 ;  /* 0x0000006d00a57202 */ /* 0x000fe20000000f00 */
[----:B------:R-:W-:-:S03]  /*8430*/  @!P4 FMUL R55, R55, 0.5 ;  /* 0x3f0000003737c820 */ /* 0x000fc60000400000 */
[----:B------:R-:W4:Y:S01]  /*8440*/  MUFU.EX2 R50, R50 ;  /* 0x0000003200327308 */ /* 0x000f220000000800 */
[----:B--2---:R-:W-:Y:S01]  /*8450*/  @!P5 FMUL R7, R7, R7 ;  /* 0x000000070707d220 */ /* 0x004fe20000400000 */
[--C-:B------:R-:W-:Y:S01]  /*8460*/  FFMA R106, R179, R106, -R30.reuse ;  /* 0x0000006ab36a7223 */ /* 0x100fe2000000081e */
[----:B------:R-:W2:Y:S01]  /*8470*/  LDC R37, c[0x0][0x604] ;  /* 0x00018100ff257b82 */ /* 0x000ea20000000800 */
[----:B------:R-:W-:Y:S02]  /*8480*/  MOV R179, R42 ;  /* 0x0000002a00b37202 */ /* 0x000fe40000000f00 */
[----:B------:R-:W-:Y:S02]  /*8490*/  @!P6 FMUL R25, R25, 0.5 ;  /* 0x3f0000001919e820 */ /* 0x000fe40000400000 */
[----:B------:R-:W3:Y:S01]  /*84a0*/  MUFU.EX2 R55, R55 ;  /* 0x0000003700377308 */ /* 0x000ee20000000800 */
[----:B-1----:R-:W-:Y:S01]  /*84b0*/  @!P2 FMUL R6, R6, R6 ;  /* 0x000000060606a220 */ /* 0x002fe20000400000 */
[----:B------:R-:W-:Y:S01]  /*84c0*/  FFMA R115, R176, R4, -R30 ;  /* 0x00000004b0737223 */ /* 0x000fe2000000081e */
[----:B------:R-:W1:Y:S01]  /*84d0*/  LDC R109, c[0x0][0x604] ;  /* 0x00018100ff6d7b82 */ /* 0x000e620000000800 */
[----:B------:R-:W-:-:S04]  /*84e0*/  MOV R176, R124 ;  /* 0x0000007c00b07202 */ /* 0x000fc80000000f00 */
[----:B------:R-:W2:Y:S01]  /*84f0*/  MUFU.EX2 R95, R25 ;  /* 0x00000019005f7308 */ /* 0x000ea20000000800 */
[----:B----4-:R-:W-:Y:S01]  /*8500*/  @!P1 FMUL R50, R50, R50 ;  /* 0x0000003232329220 */ /* 0x010fe20000400000 */
[----:B---3--:R-:W-:Y:S01]  /*8510*/  FFMA R4, R120, R29, -R30 ;  /* 0x0000001d78047223 */ /* 0x008fe2000000081e */
[----:B------:R-:W3:Y:S04]  /*8520*/  LDC R42, c[0x0][0x604] ;  /* 0x00018100ff2a7b82 */ /* 0x000ee80000000800 */
[----:B------:R-:W-:Y:S01]  /*8530*/  FSETP.GEU.AND P5, PT, R4, -126, PT ;  /* 0xc2fc00000400780b */ /* 0x000fe20003fae000 */
[----:B------:R-:W-:-:S03]  /*8540*/  @!P4 FMUL R55, R55, R55 ;  /* 0x000000373737c220 */ /* 0x000fc60000400000 */
[----:B------:R-:W4:Y:S01]  /*8550*/  LDC R107, c[0x0][0x604] ;  /* 0x00018100ff6b7b82 */ /* 0x000f220000000800 */
[----:B--2---:R-:W-:Y:S01]  /*8560*/  FFMA R37, R123, R37, -R2 ;  /* 0x000000257b257223 */ /* 0x004fe20000000802 */
[----:B------:R-:W-:-:S04]  /*8570*/  @!P6 FMUL R95, R95, R95 ;  /* 0x0000005f5f5fe220 */ /* 0x000fc80000400000 */
[----:B------:R-:W-:Y:S02]  /*8580*/  FSETP.GEU.AND P2, PT, R37, -126, PT ;  /* 0xc2fc00002500780b */ /* 0x000fe40003f4e000 */
[----:B------:R-:W2:Y:S01]  /*8590*/  LDC R111, c[0x0][0x604] ;  /* 0x00018100ff6f7b82 */ /* 0x000ea20000000800 */
[----:B-1----:R-:W-:Y:S01]  /*85a0*/  FFMA R109, R170, R109, -R30 ;  /* 0x0000006daa6d7223 */ /* 0x002fe2000000081e */
[----:B------:R-:W-:Y:S01]  /*85b0*/  @!P5 FMUL R4, R4, 0.5 ;  /* 0x3f0000000404d820 */ /* 0x000fe20000400000 */
[----:B------:R-:W-:-:S03]  /*85c0*/  MOV R170, R119 ;  /* 0x0000007700aa7202 */ /* 0x000fc60000000f00 */
[----:B------:R1:W-:Y:S02]  /*85d0*/  STL [R1+0x19f4], R109 ;  /* 0x0019f46d01007387 */ /* 0x0003e40000100800 */
[----:B------:R-:W2:Y:S01]  /*85e0*/  LDC R48, c[0x0][0x604] ;  /* 0x00018100ff307b82 */ /* 0x000ea20000000800 */
[----:B---3--:R-:W-:Y:S02]  /*85f0*/  FFMA R42, R126, R42, -R2 ;  /* 0x0000002a7e2a7223 */ /* 0x008fe40000000802 */
[----:B------:R-:W-:-:S03]  /*8600*/  @!P2 FMUL R37, R37, 0.5 ;  /* 0x3f0000002525a820 */ /* 0x000fc60000400000 */
[----:B------:R-:W-:Y:S01]  /*8610*/  FSETP.GEU.AND P1, PT, R42, -126, PT ;  /* 0xc2fc00002a00780b */ /* 0x000fe20003f2e000 */
[----:B----4-:R-:W-:Y:S01]  /*8620*/  FFMA R107, R180, R107, -R30 ;  /* 0x0000006bb46b7223 */ /* 0x010fe2000000081e */
[----:B------:R-:W-:Y:S01]  /*8630*/  MOV R180, R46 ;  /* 0x0000002e00b47202 */ /* 0x000fe20000000f00 */
[----:B------:R-:W3:Y:S01]  /*8640*/  LDC R25, c[0x0][0x604] ;  /* 0x00018100ff197b82 */ /* 0x000ee20000000800 */
[----:B------:R-:W4:Y:S01]  /*8650*/  MUFU.EX2 R37, R37 ;  /* 0x0000002500257308 */ /* 0x000f220000000800 */
[----:B-1----:R-:W-:Y:S01]  /*8660*/  IMAD.MOV.U32 R109, RZ, RZ, R112 ;  /* 0x000000ffff6d7224 */ /* 0x002fe200078e0070 */
[----:B------:R1:W-:Y:S01]  /*8670*/  STL [R1+0x15ac], R107 ;  /* 0x0015ac6b01007387 */ /* 0x0003e20000100800 */
[----:B--2---:R-:W-:-:S03]  /*8680*/  FFMA R111, R186, R111, -R30 ;  /* 0x0000006fba6f7223 */ /* 0x004fc6000000081e */
[----:B------:R2:W-:Y:S01]  /*8690*/  STL [R1+0x15b0], R106 ;  /* 0x0015b06a01007387 */ /* 0x0005e20000100800 */
[----:B------:R-:W3:Y:S01]  /*86a0*/  LDC R46, c[0x0][0x604] ;  /* 0x00018100ff2e7b82 */ /* 0x000ee20000000800 */
[----:B------:R-:W-:Y:S01]  /*86b0*/  MOV R186, R125 ;  /* 0x0000007d00ba7202 */ /* 0x000fe20000000f00 */
[----:B------:R-:W-:Y:S01]  /*86c0*/  @!P1 FMUL R42, R42, 0.5 ;  /* 0x3f0000002a2a9820 */ /* 0x000fe20000400000 */
[----:B------:R3:W3:Y:S01]  /*86d0*/  MUFU.EX2 R125, R4 ;  /* 0x00000004007d7308 */ /* 0x0006e20000000800 */
[----:B-1----:R-:W-:Y:S02]  /*86e0*/  IMAD.MOV.U32 R107, RZ, RZ, R43 ;  /* 0x000000ffff6b7224 */ /* 0x002fe400078e002b */
[----:B------:R-:W-:Y:S02]  /*86f0*/  FFMA R48, R130, R48, -R2 ;  /* 0x0000003082307223 */ /* 0x000fe40000000802 */
[----:B------:R-:W1:Y:S01]  /*8700*/  LDC R10, c[0x0][0x604] ;  /* 0x00018100ff0a7b82 */ /* 0x000e620000000800 */
[----:B--2---:R-:W-:-:S02]  /*8710*/  IMAD.MOV.U32 R106, RZ, RZ, R39 ;  /* 0x000000ffff6a7224 */ /* 0x004fc400078e0027 */
[----:B----4-:R-:W-:Y:S01]  /*8720*/  @!P2 FMUL R37, R37, R37 ;  /* 0x000000252525a220 */ /* 0x010fe20000400000 */
[----:B------:R-:W2:Y:S01]  /*8730*/  MUFU.EX2 R42, R42 ;  /* 0x0000002a002a7308 */ /* 0x000ea20000000800 */
[----:B------:R-:W-:-:S03]  /*8740*/  FSETP.GEU.AND P6, PT, R48, -126, PT ;  /* 0xc2fc00003000780b */ /* 0x000fc60003fce000 */
[----:B------:R-:W4:Y:S01]  /*8750*/  LDC R39, c[0x0][0x604] ;  /* 0x00018100ff277b82 */ /* 0x000f220000000800 */
[----:B---3--:R-:W-:Y:S01]  /*8760*/  FFMA R4, R134, R25, -R2 ;  /* 0x0000001986047223 */ /* 0x008fe20000000802 */
[----:B------:R-:W-:Y:S01]  /*8770*/  FADD R25, R5, R95 ;  /* 0x0000005f05197221 */ /* 0x000fe20000000000 */
[----:B------:R-:W-:-:S03]  /*8780*/  @!P5 FMUL R125, R125, R125 ;  /* 0x0000007d7d7dd220 */ /* 0x000fc60000400000 */
[----:B------:R-:W-:Y:S02]  /*8790*/  FSETP.GEU.AND P2, PT, R4, -126, PT ;  /* 0xc2fc00000400780b */ /* 0x000fe40003f4e000 */
[----:B------:R-:W3:Y:S01]  /*87a0*/  LDC R29, c[0x0][0x604] ;  /* 0x00018100ff1d7b82 */ /* 0x000ee20000000800 */
[--C-:B------:R-:W-:Y:S01]  /*87b0*/  FFMA R46, R131, R46, -R2.reuse ;  /* 0x0000002e832e7223 */ /* 0x100fe20000000802 */
[----:B------:R-:W-:Y:S01]  /*87c0*/  FADD R5, R88, R125 ;  /* 0x0000007d58057221 */ /* 0x000fe20000000000 */
[----:B------:R-:W-:Y:S01]  /*87d0*/  @!P6 FMUL R48, R48, 0.5 ;  /* 0x3f0000003030e820 */ /* 0x000fe20000400000 */
[----:B--2---:R-:W-:Y:S02]  /*87e0*/  @!P1 FMUL R42, R42, R42 ;  /* 0x0000002a2a2a9220 */ /* 0x004fe40000400000 */
[----:B------:R-:W-:Y:S01]  /*87f0*/  FSETP.GEU.AND P5, PT, R46, -126, PT ;  /* 0xc2fc00002e00780b */ /* 0x000fe20003fae000 */
[----:B------:R-:W-:Y:S01]  /*8800*/  FADD R157, R25, R5 ;  /* 0x00000005199d7221 */ /* 0x000fe20000000000 */
[----:B-1----:R-:W-:Y:S01]  /*8810*/  FFMA R10, R31, R10, -R2 ;  /* 0x0000000a1f0a7223 */ /* 0x002fe20000000802 */
[----:B------:R-:W1:Y:S01]  /*8820*/  LDC R40, c[0x0][0x604] ;  /* 0x00018100ff287b82 */ /* 0x000e620000000800 */
[----:B------:R-:W2:Y:S01]  /*8830*/  MUFU.EX2 R48, R48 ;  /* 0x0000003000307308 */ /* 0x000ea20000000800 */
[----:B------:R-:W-:-:S02]  /*8840*/  @!P2 FMUL R4, R4, 0.5 ;  /* 0x3f0000000404a820 */ /* 0x000fc40000400000 */
[----:B------:R-:W-:Y:S01]  /*8850*/  FSETP.GEU.AND P4, PT, R10, -126, PT ;  /* 0xc2fc00000a00780b */ /* 0x000fe20003f8e000 */
[----:B----4-:R-:W-:-:S03]  /*8860*/  FFMA R39, R127, R39, -R2 ;  /* 0x000000277f277223 */ /* 0x010fc60000000802 */
[----:B------:R-:W4:Y:S01]  /*8870*/  LDC R34, c[0x0][0x604] ;  /* 0x00018100ff227b82 */ /* 0x000f220000000800 */
[----:B------:R1:W1:Y:S01]  /*8880*/  MUFU.EX2 R44, R4 ;  /* 0x00000004002c7308 */ /* 0x0002620000000800 */
[----:B------:R-:W-:Y:S01]  /*8890*/  @!P5 FMUL R46, R46, 0.5 ;  /* 0x3f0000002e2ed820 */ /* 0x000fe20000400000 */
[----:B------:R-:W-:Y:S01]  /*88a0*/  FSETP.GEU.AND P3, PT, R39, -126, PT ;  /* 0xc2fc00002700780b */ /* 0x000fe20003f6e000 */
[----:B---3--:R-:W-:-:S04]  /*88b0*/  FFMA R5, R135, R29, -R2 ;  /* 0x0000001d87057223 */ /* 0x008fc80000000802 */
[----:B------:R-:W3:Y:S01]  /*88c0*/  LDC R36, c[0x0][0x604] ;  /* 0x00018100ff247b82 */ /* 0x000ee20000000800 */
[----:B------:R-:W-:Y:S01]  /*88d0*/  @!P4 FMUL R10, R10, 0.5 ;  /* 0x3f0000000a0ac820 */ /* 0x000fe20000400000 */
[----:B------:R-:W4:Y:S01]  /*88e0*/  MUFU.EX2 R46, R46 ;  /* 0x0000002e002e7308 */ /* 0x000f220000000800 */
[----:B--2---:R-:W-:Y:S01]  /*88f0*/  @!P6 FMUL R48, R48, R48 ;  /* 0x000000303030e220 */ /* 0x004fe20000400000 */
[----:B------:R-:W-:-:S04]  /*8900*/  FSETP.GEU.AND P1, PT, R5, -126, PT ;  /* 0xc2fc00000500780b */ /* 0x000fc80003f2e000 */
[----:B------:R-:W2:Y:S01]  /*8910*/  LDC R41, c[0x0][0x604] ;  /* 0x00018100ff297b82 */ /* 0x000ea20000000800 */
[----:B------:R-:W-:Y:S01]  /*8920*/  @!P3 FMUL R39, R39, 0.5 ;  /* 0x3f0000002727b820 */ /* 0x000fe20000400000 */
[----:B------:R-:W3:Y:S01]  /*8930*/  MUFU.EX2 R10, R10 ;  /* 0x0000000a000a7308 */ /* 0x000ee20000000800 */
[----:B-1----:R-:W-:Y:S01]  /*8940*/  FFMA R4, R143, R40, -R2 ;  /* 0x000000288f047223 */ /* 0x002fe20000000802 */
[----:B------:R-:W-:-:S04]  /*8950*/  @!P2 FMUL R44, R44, R44 ;  /* 0x0000002c2c2ca220 */ /* 0x000fc80000400000 */
[----:B------:R-:W1:Y:S01]  /*8960*/  LDC R31, c[0x0][0x604] ;  /* 0x00018100ff1f7b82 */ /* 0x000e620000000800 */
[----:B------:R-:W-:Y:S01]  /*8970*/  @!P1 FMUL R5, R5, 0.5 ;  /* 0x3f00000005059820 */ /* 0x000fe20000400000 */
[----:B------:R-:W2:Y:S01]  /*8980*/  MUFU.EX2 R39, R39 ;  /* 0x0000002700277308 */ /* 0x000ea20000000800 */
[----:B----4-:R-:W-:Y:S01]  /*8990*/  FFMA R34, R195, R34, -R2 ;  /* 0x00000022c3227223 */ /* 0x010fe20000000802 */
[----:B------:R-:W-:-:S04]  /*89a0*/  @!P5 FMUL R46, R46, R46 ;  /* 0x0000002e2e2ed220 */ /* 0x000fc80000400000 */
[----:B------:R-:W4:Y:S01]  /*89b0*/  LDC R38, c[0x0][0x604] ;  /* 0x00018100ff267b82 */ /* 0x000f220000000800 */
[----:B------:R-:W-:Y:S01]  /*89c0*/  FSETP.GEU.AND P6, PT, R34, -126, PT ;  /* 0xc2fc00002200780b */ /* 0x000fe20003fce000 */
[----:B------:R-:W1:Y:S01]  /*89d0*/  MUFU.EX2 R40, R5 ;  /* 0x0000000500287308 */ /* 0x000e620000000800 */
[----:B---3--:R-:W-:Y:S01]  /*89e0*/  FFMA R29, R139, R36, -R2 ;  /* 0x000000248b1d7223 */ /* 0x008fe20000000802 */
[----:B------:R-:W-:-:S04]  /*89f0*/  @!P4 FMUL R10, R10, R10 ;  /* 0x0000000a0a0ac220 */ /* 0x000fc80000400000 */
[----:B------:R-:W3:Y:S01]  /*8a00*/  LDC R108, c[0x0][0x604] ;  /* 0x00018100ff6c7b82 */ /* 0x000ee20000000800 */
[----:B--2---:R-:W-:Y:S01]  /*8a10*/  FFMA R41, R114, R41, -R2 ;  /* 0x0000002972297223 */ /* 0x004fe20000000802 */
[----:B------:R-:W-:Y:S01]  /*8a20*/  FSETP.GEU.AND P5, PT, R29, -126, PT ;  /* 0xc2fc00001d00780b */ /* 0x000fe20003fae000 */
[----:B------:R-:W-:-:S03]  /*8a30*/  @!P3 FMUL R39, R39, R39 ;  /* 0x000000272727b220 */ /* 0x000fc60000400000 */
[----:B------:R-:W-:Y:S01]  /*8a40*/  FSETP.GEU.AND P4, PT, R41, -126, PT ;  /* 0xc2fc00002900780b */ /* 0x000fe20003f8e000 */
[----:B------:R-:W-:Y:S01]  /*8a50*/  @!P6 FMUL R34, R34, 0.5 ;  /* 0x3f0000002222e820 */ /* 0x000fe20000400000 */
[----:B------:R-:W2:Y:S01]  /*8a60*/  LDC R104, c[0x0][0x604] ;  /* 0x00018100ff687b82 */ /* 0x000ea20000000800 */
[--C-:B-1----:R-:W-:Y:S01]  /*8a70*/  FFMA R25, R116, R31, -R2.reuse ;  /* 0x0000001f74197223 */ /* 0x102fe20000000802 */
[----:B------:R-:W-:Y:S01]  /*8a80*/  @!P1 FMUL R40, R40, R40 ;  /* 0x0000002828289220 */ /* 0x000fe20000400000 */
[----:B------:R-:W-:Y:S01]  /*8a90*/  FSETP.GEU.AND P1, PT, R4, -126, PT ;  /* 0xc2fc00000400780b */ /* 0x000fe20003f2e000 */
[----:B------:R-:W1:Y:S02]  /*8aa0*/  MUFU.EX2 R5, R34 ;  /* 0x0000002200057308 */ /* 0x000e640000000800 */
[----:B------:R-:W-:Y:S01]  /*8ab0*/  FSETP.GEU.AND P3, PT, R25, -126, PT ;  /* 0xc2fc00001900780b */ /* 0x000fe20003f6e000 */
[----:B------:R-:W-:Y:S01]  /*8ac0*/  @!P5 FMUL R29, R29, 0.5 ;  /* 0x3f0000001d1dd820 */ /* 0x000fe20000400000 */
[----:B----4-:R-:W-:Y:S01]  /*8ad0*/  FFMA R31, R142, R38, -R2 ;  /* 0x000000268e1f7223 */ /* 0x010fe20000000802 */
[----:B------:R-:W4:Y:S02]  /*8ae0*/  LDC R36, c[0x0][0x604] ;  /* 0x00018100ff247b82 */ /* 0x000f240000000800 */
[----:B------:R-:W-:-:S02]  /*8af0*/  @!P4 FMUL R41, R41, 0.5 ;  /* 0x3f0000002929c820 */ /* 0x000fc40000400000 */
[----:B------:R-:W-:Y:S01]  /*8b00*/  FSETP.GEU.AND P2, PT, R31, -126, PT ;  /* 0xc2fc00001f00780b */ /* 0x000fe20003f4e000 */
[----:B------:R-:W2:Y:S01]  /*8b10*/  MUFU.EX2 R29, R29 ;  /* 0x0000001d001d7308 */ /* 0x000ea20000000800 */
[----:B---3--:R-:W-:Y:S02]  /*8b20*/  FFMA R108, R82, R108, -R30 ;  /* 0x0000006c526c7223 */ /* 0x008fe4000000081e */
[----:B------:R-:W3:Y:S01]  /*8b30*/  LDC R78, c[0x0][0x604] ;  /* 0x00018100ff4e7b82 */ /* 0x000ee20000000800 */
[----:B------:R-:W-:Y:S01]  /*8b40*/  @!P1 FMUL R4, R4, 0.5 ;  /* 0x3f00000004049820 */ /* 0x000fe20000400000 */
[----:B------:R-:W-:-:S03]  /*8b50*/  @!P3 FMUL R25, R25, 0.5 ;  /* 0x3f0000001919b820 */ /* 0x000fc60000400000 */
[----:B------:R-:W4:Y:S01]  /*8b60*/  MUFU.EX2 R41, R41 ;  /* 0x0000002900297308 */ /* 0x000f220000000800 */
[----:B-1----:R-:W-:Y:S01]  /*8b70*/  @!P6 FMUL R5, R5, R5 ;  /* 0x000000050505e220 */ /* 0x002fe20000400000 */
[----:B--2---:R-:W-:Y:S01]  /*8b80*/  FFMA R104, R76, R104, -R30 ;  /* 0x000000684c687223 */ /* 0x004fe2000000081e */
[----:B------:R-:W1:Y:S01]  /*8b90*/  LDC R43, c[0x0][0x604] ;  /* 0x00018100ff2b7b82 */ /* 0x000e620000000800 */
[----:B------:R-:W-:-:S04]  /*8ba0*/  @!P2 FMUL R31, R31, 0.5 ;  /* 0x3f0000001f1fa820 */ /* 0x000fc80000400000 */
[----:B------:R4:W2:Y:S01]  /*8bb0*/  MUFU.EX2 R38, R25 ;  /* 0x0000001900267308 */ /* 0x0008a20000000800 */
[----:B------:R-:W-:Y:S02]  /*8bc0*/  @!P5 FMUL R29, R29, R29 ;  /* 0x0000001d1d1dd220 */ /* 0x000fe40000400000 */
[----:B------:R-:W1:Y:S05]  /*8bd0*/  LDC R34, c[0x0][0x604] ;  /* 0x00018100ff227b82 */ /* 0x000e6a0000000800 */
[----:B------:R-:W1:Y:S01]  /*8be0*/  MUFU.EX2 R31, R31 ;  /* 0x0000001f001f7308 */ /* 0x000e620000000800 */
[--C-:B----4-:R-:W-:Y:S01]  /*8bf0*/  FFMA R25, R146, R36, -R2.reuse ;  /* 0x0000002492197223 */ /* 0x110fe20000000802 */
[----:B------:R-:W-:Y:S01]  /*8c00*/  @!P4 FMUL R41, R41, R41 ;  /* 0x000000292929c220 */ /* 0x000fe20000400000 */
[----:B------:R-:W4:Y:S01]  /*8c10*/  LDC R82, c[0x0][0x604] ;  /* 0x00018100ff527b82 */ /* 0x000f220000000800 */
[--C-:B---3--:R-:W-:Y:S01]  /*8c20*/  FFMA R36, R147, R78, -R2.reuse ;  /* 0x0000004e93247223 */ /* 0x108fe20000000802 */
[----:B------:R-:W-:Y:S01]  /*8c30*/  FADD R78, R3, R53 ;  /* 0x00000035034e7221 */ /* 0x000fe20000000000 */
[----:B------:R-:W-:Y:S01]  /*8c40*/  FADD R3, R21, R37 ;  /* 0x0000002515037221 */ /* 0x000fe20000000000 */
[----:B------:R-:W-:Y:S01]  /*8c50*/  F2FP.F16.F32.PACK_AB R53, R13, R53 ;  /* 0x000000350d35723e */ /* 0x000fe200000000ff */
[----:B------:R-:W3:Y:S01]  /*8c60*/  MUFU.EX2 R4, R4 ;  /* 0x0000000400047308 */ /* 0x000ee20000000800 */
[----:B------:R-:W-:Y:S01]  /*8c70*/  FSETP.GEU.AND P5, PT, R36, -126, PT ;  /* 0xc2fc00002400780b */ /* 0x000fe20003fae000 */
[----:B--2---:R-:W-:Y:S01]  /*8c80*/  @!P3 FMUL R38, R38, R38 ;  /* 0x000000262626b220 */ /* 0x004fe20000400000 */
[----:B------:R-:W2:Y:S01]  /*8c90*/  LDC R110, c[0x0][0x604] ;  /* 0x00018100ff6e7b82 */ /* 0x000ea20000000800 */
[----:B-1----:R-:W-:Y:S01]  /*8ca0*/  FFMA R43, R118, R43, -R2 ;  /* 0x0000002b762b7223 */ /* 0x002fe20000000802 */
[----:B------:R-:W-:Y:S01]  /*8cb0*/  FSETP.GEU.AND P3, PT, R25, -126, PT ;  /* 0xc2fc00001900780b */ /* 0x000fe20003f6e000 */
[----:B------:R-:W-:Y:S01]  /*8cc0*/  FADD R139, R35, R3 ;  /* 0x00000003238b7221 */ /* 0x000fe20000000000 */
[----:B------:R-:W-:Y:S01]  /*8cd0*/  FADD R35, R71, R42 ;  /* 0x0000002a47237221 */ /* 0x000fe20000000000 */
[----:B------:R-:W-:Y:S01]  /*8ce0*/  F2FP.F16.F32.PACK_AB R71, R20, R71 ;  /* 0x000000471447723e */ /* 0x000fe200000000ff */
[----:B------:R-:W-:Y:S01]  /*8cf0*/  @!P2 FMUL R31, R31, R31 ;  /* 0x0000001f1f1fa220 */ /* 0x000fe20000400000 */
[----:B------:R-:W-:Y:S01]  /*8d00*/  FSETP.GEU.AND P4, PT, R43, -126, PT ;  /* 0xc2fc00002b00780b */ /* 0x000fe20003f8e000 */
[----:B------:R-:W1:Y:S01]  /*8d10*/  LDC R76, c[0x0][0x604] ;  /* 0x00018100ff4c7b82 */ /* 0x000e620000000800 */
[----:B------:R-:W-:Y:S01]  /*8d20*/  FFMA R34, R150, R34, -R2 ;  /* 0x0000002296227223 */ /* 0x000fe20000000802 */
[----:B------:R-:W-:Y:S01]  /*8d30*/  F2FP.F16.F32.PACK_AB R37, R37, R50 ;  /* 0x000000322525723e */ /* 0x000fe200000000ff */
[----:B------:R-:W-:Y:S01]  /*8d40*/  @!P5 FMUL R36, R36, 0.5 ;  /* 0x3f0000002424d820 */ /* 0x000fe20000400000 */
[----:B------:R-:W-:Y:S01]  /*8d50*/  MOV R13, R92 ;  /* 0x0000005c000d7202 */ /* 0x000fe20000000f00 */
[----:B---3--:R-:W-:Y:S01]  /*8d60*/  @!P1 FMUL R4, R4, R4 ;  /* 0x0000000404049220 */ /* 0x008fe20000400000 */
[----:B------:R-:W-:-:S02]  /*8d70*/  FSETP.GEU.AND P2, PT, R34, -126, PT ;  /* 0xc2fc00002200780b */ /* 0x000fc40003f4e000 */
[----:B------:R-:W3:Y:S01]  /*8d80*/  LDC R112, c[0x0][0x604] ;  /* 0x00018100ff707b82 */ /* 0x000ee20000000800 */
[----:B----4-:R-:W-:Y:S01]  /*8d90*/  FFMA R2, R151, R82, -R2 ;  /* 0x0000005297027223 */ /* 0x010fe20000000802 */
[----:B------:R-:W-:Y:S01]  /*8da0*/  @!P3 FMUL R25, R25, 0.5 ;  /* 0x3f0000001919b820 */ /* 0x000fe20000400000 */
[----:B------:R4:W1:Y:S01]  /*8db0*/  MUFU.EX2 R3, R36 ;  /* 0x0000002400037308 */ /* 0x0008620000000800 */
[----:B------:R-:W-:Y:S01]  /*8dc0*/  @!P4 FMUL R43, R43, 0.5 ;  /* 0x3f0000002b2bc820 */ /* 0x000fe20000400000 */
[----:B------:R-:W-:Y:S01]  /*8dd0*/  FADD R82, R24, R7 ;  /* 0x0000000718527221 */ /* 0x000fe20000000000 */
[----:B------:R-:W-:Y:S02]  /*8de0*/  FSETP.GEU.AND P1, PT, R2, -126, PT ;  /* 0xc2fc00000200780b */ /* 0x000fe40003f2e000 */
[----:B------:R-:W3:Y:S01]  /*8df0*/  LDC R134, c[0x0][0x604] ;  /* 0x00018100ff867b82 */ /* 0x000ee20000000800 */
[--C-:B--2---:R-:W-:Y:S01]  /*8e00*/  FFMA R110, R178, R110, -R30.reuse ;  /* 0x0000006eb26e7223 */ /* 0x104fe2000000081e */
[----:B------:R-:W-:Y:S01]  /*8e10*/  MOV R178, R141 ;  /* 0x0000008d00b27202 */ /* 0x000fe20000000f00 */
[----:B------:R-:W2:Y:S01]  /*8e20*/  MUFU.EX2 R25, R25 ;  /* 0x0000001900197308 */ /* 0x000ea20000000800 */
[----:B----4-:R-:W-:Y:S01]  /*8e30*/  FADD R36, R81, R49 ;  /* 0x0000003151247221 */ /* 0x010fe20000000000 */
[----:B------:R-:W-:Y:S01]  /*8e40*/  @!P2 FMUL R34, R34, 0.5 ;  /* 0x3f0000002222a820 */ /* 0x000fe20000400000 */
[----:B------:R4:W-:Y:S01]  /*8e50*/  STL [R1+0x15a4], R110 ;  /* 0x0015a46e01007387 */ /* 0x0009e20000100800 */
[----:B------:R-:W-:Y:S01]  /*8e60*/  F2FP.F16.F32.PACK_AB R49, R11, R49 ;  /* 0x000000310b31723e */ /* 0x000fe200000000ff */
[----:B------:R-:W2:Y:S01]  /*8e70*/  LDC R80, c[0x0][0x604] ;  /* 0x00018100ff507b82 */ /* 0x000ea20000000800 */
[----:B-1----:R-:W-:Y:S01]  /*8e80*/  FFMA R132, R132, R76, -R30 ;  /* 0x0000004c84847223 */ /* 0x002fe2000000081e */
[----:B------:R-:W-:Y:S01]  /*8e90*/  FADD R76, R69, R50 ;  /* 0x00000032454c7221 */ /* 0x000fe20000000000 */
[----:B------:R-:W-:Y:S01]  /*8ea0*/  @!P1 FMUL R2, R2, 0.5 ;  /* 0x3f00000002029820 */ /* 0x000fe20000400000 */
[----:B------:R-:W1:Y:S01]  /*8eb0*/  MUFU.EX2 R43, R43 ;  /* 0x0000002b002b7308 */ /* 0x000e620000000800 */
[----:B------:R-:W-:Y:S01]  /*8ec0*/  @!P5 FMUL R3, R3, R3 ;  /* 0x000000030303d220 */ /* 0x000fe20000400000 */
[----:B------:R-:W-:Y:S01]  /*8ed0*/  F2FP.F16.F32.PACK_AB R69, R21, R69 ;  /* 0x000000451545723e */ /* 0x000fe200000000ff */
[----:B----4-:R-:W-:-:S02]  /*8ee0*/  IMAD.MOV.U32 R110, RZ, RZ, R140 ;  /* 0x000000ffff6e7224 */ /* 0x010fc400078e008c */
[----:B------:R-:W-:Y:S01]  /*8ef0*/  FADD R140, R78, R76 ;  /* 0x0000004c4e8c7221 */ /* 0x000fe20000000000 */
[----:B------:R-:W-:Y:S01]  /*8f00*/  FADD R78, R27, R55 ;  /* 0x000000371b4e7221 */ /* 0x000fe20000000000 */
[----:B---3--:R-:W-:Y:S01]  /*8f10*/  FFMA R112, R177, R112, -R30 ;  /* 0x00000070b1707223 */ /* 0x008fe2000000081e */
[----:B------:R-:W-:Y:S01]  /*8f20*/  FADD R27, R65, R48 ;  /* 0x00000030411b7221 */ /* 0x000fe20000000000 */
[----:B------:R-:W3:Y:S01]  /*8f30*/  LDC R135, c[0x0][0x604] ;  /* 0x00018100ff877b82 */ /* 0x000ee20000000800 */
[----:B------:R-:W-:Y:S01]  /*8f40*/  FADD R76, R33, R12 ;  /* 0x0000000c214c7221 */ /* 0x000fe20000000000 */
[----:B------:R-:W-:Y:S01]  /*8f50*/  FADD R33, R20, R39 ;  /* 0x0000002714217221 */ /* 0x000fe20000000000 */
[----:B------:R-:W-:Y:S01]  /*8f60*/  FFMA R134, R144, R134, -R30 ;  /* 0x0000008690867223 */ /* 0x000fe2000000081e */
[----:B------:R4:W-:Y:S01]  /*8f70*/  STL [R1+0x15a8], R112 ;  /* 0x0015a87001007387 */ /* 0x0009e20000100800 */
[----:B------:R-:W-:Y:S01]  /*8f80*/  FADD R144, R36, R27 ;  /* 0x0000001b24907221 */ /* 0x000fe20000000000 */
[----:B------:R-:W-:Y:S01]  /*8f90*/  MUFU.EX2 R2, R2 ;  /* 0x0000000200027308 */ /* 0x000fe20000000800 */
[----:B------:R-:W-:Y:S01]  /*8fa0*/  FADD R127, R78, R35 ;  /* 0x000000234e7f7221 */ /* 0x000fe20000000000 */
[----:B------:R-:W3:Y:S01]  /*8fb0*/  LDC R122, c[0x0][0x604] ;  /* 0x00018100ff7a7b82 */ /* 0x000ee20000000800 */
[----:B------:R-:W-:Y:S01]  /*8fc0*/  FADD R126, R76, R33 ;  /* 0x000000214c7e7221 */ /* 0x000fe20000000000 */
[----:B------:R-:W-:Y:S01]  /*8fd0*/  FADD R78, R32, R11 ;  /* 0x0000000b204e7221 */ /* 0x000fe20000000000 */
[----:B------:R-:W-:Y:S01]  /*8fe0*/  FADD R76, R83, R51 ;  /* 0x00000033534c7221 */ /* 0x000fe20000000000 */
[----:B------:R-:W-:Y:S01]  /*8ff0*/  FADD R36, R28, R10 ;  /* 0x0000000a1c247221 */ /* 0x000fe20000000000 */
[----:B------:R-:W-:Y:S01]  /*9000*/  FADD R35, R19, R46 ;  /* 0x0000002e13237221 */ /* 0x000fe20000000000 */
[----:B----4-:R-:W-:Y:S01]  /*9010*/  IMAD.MOV.U32 R112, RZ, RZ, R128 ;  /* 0x000000ffff707224 */ /* 0x010fe200078e0080 */
[----:B------:R4:W1:Y:S01]  /*9020*/  MUFU.EX2 R27, R34 ;  /* 0x00000022001b7308 */ /* 0x0008620000000800 */
[----:B------:R-:W3:Y:S01]  /*9030*/  LDC R128, c[0x0][0x604] ;  /* 0x00018100ff807b82 */ /* 0x000ee20000000800 */
[----:B------:R-:W-:Y:S01]  /*9040*/  FADD R33, R18, R40 ;  /* 0x0000002812217221 */ /* 0x000fe20000000000 */
[----:B------:R-:W-:Y:S01]  /*9050*/  FADD R143, R78, R35 ;  /* 0x000000234e8f7221 */ /* 0x000fe20000000000 */
[----:B--2---:R-:W-:Y:S01]  /*9060*/  FFMA R133, R133, R80, -R30 ;  /* 0x0000005085857223 */ /* 0x004fe2000000081e */
[----:B------:R-:W-:Y:S01]  /*9070*/  FADD R35, R77, R9 ;  /* 0x000000094d237221 */ /* 0x000fe20000000000 */
[----:B------:R-:W-:Y:S01]  /*9080*/  FADD R141, R36, R33 ;  /* 0x00000021248d7221 */ /* 0x000fe20000000000 */
[----:B------:R-:W-:Y:S01]  /*9090*/  FADD R36, R26, R45 ;  /* 0x0000002d1a247221 */ /* 0x000fe20000000000 */
[----:B------:R-:W-:Y:S01]  /*90a0*/  FADD R33, R17, R29 ;  /* 0x0000001d11217221 */ /* 0x000fe20000000000 */
[----:B------:R-:W2:Y:S01]  /*90b0*/  LDC R119, c[0x0][0x604] ;  /* 0x00018100ff777b82 */ /* 0x000ea20000000800 */
[----:B----4-:R-:W-:Y:S01]  /*90c0*/  FADD R34, R67, R44 ;  /* 0x0000002c43227221 */ /* 0x010fe20000000000 */
[----:B------:R-:W-:Y:S01]  /*90d0*/  FADD R78, R79, R47 ;  /* 0x0000002f4f4e7221 */ /* 0x000fe20000000000 */
[----:B------:R-:W-:Y:S01]  /*90e0*/  FADD R80, R16, R4 ;  /* 0x0000000410507221 */ /* 0x000fe20000000000 */
[----:B------:R-:W-:Y:S01]  /*90f0*/  MOV R177, R129 ;  /* 0x0000008100b17202 */ /* 0x000fe20000000f00 */
[----:B------:R-:W-:Y:S01]  /*9100*/  FADD R142, R76, R34 ;  /* 0x000000224c8e7221 */ /* 0x000fe20000000000 */
[----:B------:R-:W-:Y:S01]  /*9110*/  FADD R34, R61, R38 ;  /* 0x000000263d227221 */ /* 0x000fe20000000000 */
[----:B------:R-:W-:Y:S01]  /*9120*/  FADD R76, R63, R31 ;  /* 0x0000001f3f4c7221 */ /* 0x000fe20000000000 */
[----:B------:R-:W4:Y:S01]  /*9130*/  LDC R129, c[0x0][0x604] ;  /* 0x00018100ff817b82 */ /* 0x000f220000000800 */
[----:B------:R-:W-:Y:S01]  /*9140*/  FADD R35, R35, R33 ;  /* 0x0000002123237221 */ /* 0x000fe20000000000 */
[----:B------:R-:W-:Y:S01]  /*9150*/  FADD R36, R36, R34 ;  /* 0x0000002224247221 */ /* 0x000fe20000000000 */
[----:B------:R-:W-:Y:S01]  /*9160*/  FADD R34, R78, R76 ;  /* 0x0000004c4e227221 */ /* 0x000fe20000000000 */
[----:B------:R-:W-:Y:S01]  /*9170*/  FADD R33, R82, R80 ;  /* 0x0000005052217221 */ /* 0x000fe20000000000 */
[----:B------:R-:W-:Y:S01]  /*9180*/  @!P3 FMUL R25, R25, R25 ;  /* 0x000000191919b220 */ /* 0x000fe20000400000 */
[----:B-1----:R-:W-:Y:S01]  /*9190*/  @!P4 FMUL R43, R43, R43 ;  /* 0x0000002b2b2bc220 */ /* 0x002fe20000400000 */
[----:B------:R-:W-:Y:S01]  /*91a0*/  @!P2 FMUL R27, R27, R27 ;  /* 0x0000001b1b1ba220 */ /* 0x000fe20000400000 */
[----:B------:R-:W-:Y:S01]  /*91b0*/  FADD R127, R127, R34 ;  /* 0x000000227f7f7221 */ /* 0x000fe20000000000 */
[----:B------:R-:W-:Y:S01]  /*91c0*/  FADD R126, R126, R33 ;  /* 0x000000217e7e7221 */ /* 0x000fe20000000000 */
[----:B------:R-:W1:Y:S01]  /*91d0*/  LDC R130, c[0x0][0x604] ;  /* 0x00018100ff827b82 */ /* 0x000e620000000800 */
[----:B------:R-:W-:Y:S01]  /*91e0*/  FADD R140, R140, R36 ;  /* 0x000000248c8c7221 */ /* 0x000fe20000000000 */
[----:B------:R-:W-:Y:S01]  /*91f0*/  FADD R139, R139, R35 ;  /* 0x000000238b8b7221 */ /* 0x000fe20000000000 */
[----:B------:R-:W-:Y:S01]  /*9200*/  @!P1 FMUL R2, R2, R2 ;  /* 0x0000000202029220 */ /* 0x000fe20000400000 */
[----:B------:R-:W-:Y:S01]  /*9210*/  FADD R34, R73, R41 ;  /* 0x0000002949227221 */ /* 0x000fe20000000000 */
[----:B------:R-:W-:Y:S01]  /*9220*/  FADD R33, R57, R25 ;  /* 0x0000001939217221 */ /* 0x000fe20000000000 */
[----:B---3--:R-:W-:Y:S01]  /*9230*/  FFMA R135, R145, R135, -R30 ;  /* 0x0000008791877223 */ /* 0x008fe2000000081e */
[----:B------:R-:W-:Y:S01]  /*9240*/  FADD R36, R23, R6 ;  /* 0x0000000617247221 */ /* 0x000fe20000000000 */
[----:B------:R-:W3:Y:S01]  /*9250*/  LDC R131, c[0x0][0x604] ;  /* 0x00018100ff837b82 */ /* 0x000ee20000000800 */
[----:B------:R-:W-:Y:S01]  /*9260*/  FADD R35, R15, R3 ;  /* 0x000000030f237221 */ /* 0x000fe20000000000 */
[----:B------:R-:W-:Y:S01]  /*9270*/  FADD R78, R22, R43 ;  /* 0x0000002b164e7221 */ /* 0x000fe20000000000 */
[----:B------:R-:W-:Y:S01]  /*9280*/  FADD R76, R59, R27 ;  /* 0x0000001b3b4c7221 */ /* 0x000fe20000000000 */
[----:B------:R-:W-:Y:S01]  /*9290*/  FFMA R122, R121, R122, -R30 ;  /* 0x0000007a797a7223 */ /* 0x000fe2000000081e */
[----:B------:R-:W-:Y:S01]  /*92a0*/  FADD R82, R75, R5 ;  /* 0x000000054b527221 */ /* 0x000fe20000000000 */
[----:B------:R-:W-:Y:S01]  /*92b0*/  FADD R80, R14, R2 ;  /* 0x000000020e507221 */ /* 0x000fe20000000000 */
[----:B------:R-:W-:Y:S01]  /*92c0*/  FADD R34, R34, R33 ;  /* 0x0000002122227221 */ /* 0x000fe20000000000 */
[----:B------:R-:W3:Y:S01]  /*92d0*/  LDC R145, c[0x0][0x604] ;  /* 0x00018100ff917b82 */ /* 0x000ee20000000800 */
[----:B------:R-:W-:Y:S01]  /*92e0*/  FADD R33, R36, R35 ;  /* 0x0000002324217221 */ /* 0x000fe20000000000 */
[----:B------:R-:W-:Y:S01]  /*92f0*/  FFMA R128, R117, R128, -R30 ;  /* 0x0000008075807223 */ /* 0x000fe2000000081e */
[----:B------:R-:W-:Y:S01]  /*9300*/  FADD R36, R78, R76 ;  /* 0x0000004c4e247221 */ /* 0x000fe20000000000 */
[----:B--2---:R-:W-:Y:S01]  /*9310*/  FFMA R119, R175, R119, -R30 ;  /* 0x00000077af777223 */ /* 0x004fe2000000081e */
[----:B------:R-:W-:-:S02]  /*9320*/  IMAD.MOV.U32 R175, RZ, RZ, R113 ;  /* 0x000000ffffaf7224 */ /* 0x000fc400078e0071 */
[----:B------:R-:W-:Y:S01]  /*9330*/  FADD R78, R82, R80 ;  /* 0x00000050524e7221 */ /* 0x000fe20000000000 */
[----:B------:R-:W-:Y:S01]  /*9340*/  FADD R76, R144, R34 ;  /* 0x00000022904c7221 */ /* 0x000fe20000000000 */
[----:B------:R-:W2:Y:S01]  /*9350*/  LDC R146, c[0x0][0x604] ;  /* 0x00018100ff927b82 */ /* 0x000ea20000000800 */
[----:B------:R-:W-:Y:S01]  /*9360*/  FADD R34, R142, R36 ;  /* 0x000000248e227221 */ /* 0x000fe20000000000 */
[----:B------:R-:W-:Y:S01]  /*9370*/  FADD R35, R143, R33 ;  /* 0x000000218f237221 */ /* 0x000fe20000000000 */
[----:B------:R-:W-:Y:S01]  /*9380*/  FADD R33, R141, R78 ;  /* 0x0000004e8d217221 */ /* 0x000fe20000000000 */
[----:B------:R-:W-:Y:S01]  /*9390*/  FADD R76, R140, R76 ;  /* 0x0000004c8c4c7221 */ /* 0x000fe20000000000 */
[----:B------:R-:W-:Y:S01]  /*93a0*/  FADD R34, R127, R34 ;  /* 0x000000227f227221 */ /* 0x000fe20000000000 */
[----:B------:R-:W-:Y:S01]  /*93b0*/  FADD R35, R139, R35 ;  /* 0x000000238b237221 */ /* 0x000fe20000000000 */
[----:B------:R-:W-:Y:S01]  /*93c0*/  FADD R33, R126, R33 ;  /* 0x000000217e217221 */ /* 0x000fe20000000000 */
[----:B------:R-:W2:Y:S01]  /*93d0*/  LDC R124, c[0x0][0x604] ;  /* 0x00018100ff7c7b82 */ /* 0x000ea20000000800 */
[----:B----4-:R-:W-:Y:S01]  /*93e0*/  FFMA R129, R182, R129, -R30 ;  /* 0x00000081b6817223 */ /* 0x010fe2000000081e */
[----:B------:R-:W-:Y:S01]  /*93f0*/  FADD R139, R76, R34 ;  /* 0x000000224c8b7221 */ /* 0x000fe20000000000 */
[----:B------:R-:W-:-:S02]  /*9400*/  IMAD.MOV.U32 R34, RZ, RZ, R209 ;  /* 0x000000ffff227224 */ /* 0x000fc400078e00d1 */
[----:B------:R-:W-:Y:S01]  /*9410*/  FADD R209, R35, R33 ;  /* 0x0000002123d17221 */ /* 0x000fe20000000000 */
[--C-:B-1----:R-:W-:Y:S01]  /*9420*/  FFMA R130, R190, R130, -R30.reuse ;  /* 0x00000082be827223 */ /* 0x102fe2000000081e */
[----:B------:R-:W-:Y:S01]  /*9430*/  STL [R1+0x1148], R129 ;  /* 0x0011488101007387 */ /* 0x000fe20000100800 */
[--C-:B---3--:R-:W-:Y:S01]  /*9440*/  FFMA R131, R189, R131, -R30.reuse ;  /* 0x00000083bd837223 */ /* 0x108fe2000000081e */
[----:B------:R-:W1:Y:S01]  /*9450*/  LDC R123, c[0x0][0x604] ;  /* 0x00018100ff7b7b82 */ /* 0x000e620000000800 */
[----:B------:R-:W-:Y:S01]  /*9460*/  FFMA R127, R148, R145, -R30 ;  /* 0x00000091947f7223 */ /* 0x000fe2000000081e */
[----:B------:R-:W-:Y:S01]  /*9470*/  STL [R1+0xdf8], R157 ;  /* 0x000df89d01007387 */ /* 0x000fe20000100800 */
[----:B------:R-:W-:Y:S01]  /*9480*/  F2FP.F16.F32.PACK_AB R73, R23, R73 ;  /* 0x000000491749723e */ /* 0x000fe200000000ff */
[----:B------:R-:W-:Y:S01]  /*9490*/  IMAD.MOV.U32 R82, RZ, RZ, R186 ;  /* 0x000000ffff527224 */ /* 0x000fe200078e00ba */
[----:B------:R-:W-:Y:S01]  /*94a0*/  F2FP.F16.F32.PACK_AB R75, R75, R22 ;  /* 0x000000164b4b723e */ /* 0x000fe200000000ff */
[----:B------:R-:W-:Y:S01]  /*94b0*/  STL [R1+0x7c4], R209 ;  /* 0x0007c4d101007387 */ /* 0x000fe20000100800 */
[----:B------:R-:W-:Y:S01]  /*94c0*/  F2FP.F16.F32.PACK_AB R65, R19, R65 ;  /* 0x000000411341723e */ /* 0x000fe200000000ff */
[----:B------:R-:W3:Y:S01]  /*94d0*/  LDC R121, c[0x0][0x604] ;  /* 0x00018100ff797b82 */ /* 0x000ee20000000800 */
[----:B--2---:R-:W-:Y:S01]  /*94e0*/  FFMA R126, R149, R146, -R30 ;  /* 0x00000092957e7223 */ /* 0x004fe2000000081e */
[----:B------:R-:W-:Y:S01]  /*94f0*/  STL [R1+0x2070], R139 ;  /* 0x0020708b01007387 */ /* 0x000fe20000100800 */
[----:B------:R-:W-:Y:S01]  /*9500*/  F2FP.F16.F32.PACK_AB R67, R18, R67 ;  /* 0x000000431243723e */ /* 0x000fe200000000ff */
[----:B------:R-:W-:Y:S01]  /*9510*/  IMAD.MOV.U32 R36, RZ, RZ, R176 ;  /* 0x000000ffff247224 */ /* 0x000fe200078e00b0 */
[----:B------:R-:W-:Y:S01]  /*9520*/  F2FP.F16.F32.PACK_AB R61, R17, R61 ;  /* 0x0000003d113d723e */ /* 0x000fe200000000ff */
[----:B------:R-:W-:Y:S01]  /*9530*/  STL.64 [R1+0x2068], R134 ;  /* 0x0020688601007387 */ /* 0x000fe20000100a00 */
[----:B------:R-:W-:Y:S01]  /*9540*/  F2FP.F16.F32.PACK_AB R63, R16, R63 ;  /* 0x0000003f103f723e */ /* 0x000fe200000000ff */
[----:B------:R-:W2:Y:S01]  /*9550*/  LDC R120, c[0x0][0x604] ;  /* 0x00018100ff787b82 */ /* 0x000ea20000000800 */
[----:B------:R-:W-:Y:S01]  /*9560*/  FFMA R124, R183, R124, -R30 ;  /* 0x0000007cb77c7223 */ /* 0x000fe2000000081e */
[----:B------:R-:W-:Y:S01]  /*9570*/  STL.64 [R1+0x2060], R132 ;  /* 0x0020608401007387 */ /* 0x000fe20000100a00 */
[----:B------:R-:W-:-:S02]  /*9580*/  F2FP.F16.F32.PACK_AB R57, R15, R57 ;  /* 0x000000390f39723e */ /* 0x000fc400000000ff */
[----:B------:R-:W-:Y:S01]  /*9590*/  F2FP.F16.F32.PACK_AB R59, R14, R59 ;  /* 0x0000003b0e3b723e */ /* 0x000fe200000000ff */
[----:B------:R-:W-:Y:S01]  /*95a0*/  STL.64 [R1+0x2058], R130 ;  /* 0x0020588201007387 */ /* 0x000fe20000100a00 */
[----:B------:R-:W-:Y:S01]  /*95b0*/  F2FP.F16.F32.PACK_AB R55, R12, R55 ;  /* 0x000000370c37723e */ /* 0x000fe200000000ff */
[----:B------:R-:W4:Y:S01]  /*95c0*/  LDC R118, c[0x0][0x604] ;  /* 0x00018100ff767b82 */ /* 0x000f220000000800 */
[--C-:B-1----:R-:W-:Y:S01]  /*95d0*/  FFMA R123, R187, R123, -R30.reuse ;  /* 0x0000007bbb7b7223 */ /* 0x102fe2000000081e */
[----:B------:R-:W-:Y:S01]  /*95e0*/  STL [R1+0x2050], R128 ;  /* 0x0020508001007387 */ /* 0x000fe20000100800 */
[----:B------:R-:W-:Y:S02]  /*95f0*/  F2FP.F16.F32.PACK_AB R51, R10, R51 ;  /* 0x000000330a33723e */ /* 0x000fe400000000ff */
[----:B------:R-:W-:Y:S01]  /*9600*/  F2FP.F16.F32.PACK_AB R45, R9, R45 ;  /* 0x0000002d092d723e */ /* 0x000fe200000000ff */
[----:B------:R-:W-:Y:S01]  /*9610*/  STL.64 [R1+0x2048], R126 ;  /* 0x0020487e01007387 */ /* 0x000fe20000100a00 */
[----:B------:R-:W-:Y:S01]  /*9620*/  F2FP.F16.F32.PACK_AB R47, R7, R47 ;  /* 0x0000002f072f723e */ /* 0x000fe200000000ff */
[----:B------:R-:W1:Y:S01]  /*9630*/  LDC R117, c[0x0][0x604] ;  /* 0x00018100ff757b82 */ /* 0x000e620000000800 */
[----:B---3--:R-:W-:Y:S01]  /*9640*/  FFMA R121, R192, R121, -R30 ;  /* 0x00000079c0797223 */ /* 0x008fe2000000081e */
[----:B------:R-:W-:Y:S01]  /*9650*/  STL.64 [R1+0x2040], R124 ;  /* 0x0020407c01007387 */ /* 0x000fe20000100a00 */
[----:B------:R-:W-:-:S02]  /*9660*/  F2FP.F16.F32.PACK_AB R41, R6, R41 ;  /* 0x000000290629723e */ /* 0x000fc400000000ff */
[----:B------:R-:W-:Y:S01]  /*9670*/  F2FP.F16.F32.PACK_AB R43, R5, R43 ;  /* 0x0000002b052b723e */ /* 0x000fe200000000ff */
[----:B------:R-:W-:Y:S01]  /*9680*/  STL.64 [R1+0x2038], R122 ;  /* 0x0020387a01007387 */ /* 0x000fe20000100a00 */
[----:B------:R-:W-:Y:S01]  /*9690*/  F2FP.F16.F32.PACK_AB R31, R4, R31 ;  /* 0x0000001f041f723e */ /* 0x000fe200000000ff */
[----:B------:R-:W3:Y:S01]  /*96a0*/  LDC R116, c[0x0][0x604] ;  /* 0x00018100ff747b82 */ /* 0x000ee20000000800 */
[--C-:B--2---:R-:W-:Y:S01]  /*96b0*/  FFMA R120, R191, R120, -R30.reuse ;  /* 0x00000078bf787223 */ /* 0x104fe2000000081e */
[----:B------:R-:W-:Y:S01]  /*96c0*/  VIADD R4, R216, 0x6000 ;  /* 0x00006000d8047836 */ /* 0x000fe20000000000 */
[----:B------:R-:W-:Y:S02]  /*96d0*/  F2FP.F16.F32.PACK_AB R39, R39, R42 ;  /* 0x0000002a2727723e */ /* 0x000fe400000000ff */
[----:B------:R-:W-:Y:S01]  /*96e0*/  F2FP.F16.F32.PACK_AB R33, R46, R48 ;  /* 0x000000302e21723e */ /* 0x000fe200000000ff */
[----:B------:R-:W-:Y:S01]  /*96f0*/  STL.64 [R1+0x2030], R120 ;  /* 0x0020307801007387 */ /* 0x000fe20000100a00 */
[----:B------:R-:W-:Y:S01]  /*9700*/  F2FP.F16.F32.PACK_AB R35, R40, R44 ;  /* 0x0000002c2823723e */ /* 0x000fe200000000ff */
[----:B------:R-:W2:Y:S01]  /*9710*/  LDC R114, c[0x0][0x604] ;  /* 0x00018100ff727b82 */ /* 0x000ea20000000800 */
[--C-:B----4-:R-:W-:Y:S01]  /*9720*/  FFMA R118, R184, R118, -R30.reuse ;  /* 0x00000076b8767223 */ /* 0x110fe2000000081e */
[----:B------:R-:W-:Y:S01]  /*9730*/  F2FP.F16.F32.PACK_AB R29, R29, R38 ;  /* 0x000000261d1d723e */ /* 0x000fe200000000ff */
[----:B------:R-:W-:Y:S01]  /*9740*/  IMAD.MOV.U32 R46, RZ, RZ, R199 ;  /* 0x000000ffff2e7224 */ /* 0x000fe200078e00c7 */
[----:B------:R-:W-:Y:S01]  /*9750*/  R2UR UR7, R4 ;  /* 0x00000000040772ca */ /* 0x000fe200000e0000 */
[----:B------:R-:W-:Y:S01]  /*9760*/  IMAD.MOV.U32 R44, RZ, RZ, R197 ;  /* 0x000000ffff2c7224 */ /* 0x000fe200078e00c5 */
[----:B------:R-:W-:Y:S01]  /*9770*/  STL.64 [R1+0x2028], R118 ;  /* 0x0020287601007387 */ /* 0x000fe20000100a00 */
[----:B------:R-:W-:Y:S01]  /*9780*/  F2FP.F16.F32.PACK_AB R25, R3, R25 ;  /* 0x000000190319723e */ /* 0x000fe200000000ff */
[----:B------:R-:W4:Y:S01]  /*9790*/  LDC R113, c[0x0][0x604] ;  /* 0x00018100ff717b82 */ /* 0x000f220000000800 */
[----:B-1----:R-:W-:Y:S01]  /*97a0*/  FFMA R117, R188, R117, -R30 ;  /* 0x00000075bc757223 */ /* 0x002fe2000000081e */
[----:B------:R-:W-:Y:S01]  /*97b0*/  F2FP.F16.F32.PACK_AB R27, R2, R27 ;  /* 0x0000001b021b723e */ /* 0x000fe200000000ff */
[----:B------:R-:W-:Y:S01]  /*97c0*/  VIADD R2, R216, 0x4080 ;  /* 0x00004080d8027836 */ /* 0x000fe20000000000 */
[----:B------:R-:W-:-:S02]  /*97d0*/  F2FP.F16.F32.PACK_AB R81, R32, R81 ;  /* 0x000000512051723e */ /* 0x000fc400000000ff */
[----:B------:R-:W-:Y:S01]  /*97e0*/  F2FP.F16.F32.PACK_AB R83, R28, R83 ;  /* 0x000000531c53723e */ /* 0x000fe200000000ff */
[----:B------:R-:W-:Y:S02]  /*97f0*/  IMAD.MOV.U32 R28, RZ, RZ, R106 ;  /* 0x000000ffff1c7224 */ /* 0x000fe400078e006a */
[----:B---3--:R-:W-:Y:S01]  /*9800*/  FFMA R116, R193, R116, -R30 ;  /* 0x00000074c1747223 */ /* 0x008fe2000000081e */
[----:B------:R-:W-:Y:S01]  /*9810*/  F2FP.F16.F32.PACK_AB R77, R77, R26 ;  /* 0x0000001a4d4d723e */ /* 0x000fe200000000ff */
[----:B------:R-:W-:Y:S01]  /*9820*/  UMOV UR10, UR7 ;  /* 0x00000007000a7c82 */ /* 0x000fe20008000000 */
[----:B------:R-:W-:Y:S01]  /*9830*/  F2FP.F16.F32.PACK_AB R79, R24, R79 ;  /* 0x0000004f184f723e */ /* 0x000fe200000000ff */
[----:B------:R-:W-:Y:S01]  /*9840*/  IMAD.MOV.U32 R24, RZ, RZ, R107 ;  /* 0x000000ffff187224 */ /* 0x000fe200078e006b */
[----:B------:R-:W-:Y:S01]  /*9850*/  STL.64 [R1+0x2020], R116 ;  /* 0x0020207401007387 */ /* 0x000fe20000100a00 */
[----:B------:R-:W-:Y:S01]  /*9860*/  R2UR UR6, R2 ;  /* 0x00000000020672ca */ /* 0x000fe200000e0000 */
[----:B------:R-:W-:-:S02]  /*9870*/  IMAD.MOV.U32 R2, RZ, RZ, R136 ;  /* 0x000000ffff027224 */ /* 0x000fc400078e0088 */
[--C-:B--2---:R-:W-:Y:S01]  /*9880*/  FFMA R114, R194, R114, -R30.reuse ;  /* 0x00000072c2727223 */ /* 0x104fe2000000081e */
[----:B------:R-:W-:Y:S02]  /*9890*/  MOV R80, R175 ;  /* 0x000000af00507202 */ /* 0x000fe40000000f00 */
[----:B------:R-:W-:Y:S02]  /*98a0*/  MOV R78, R112 ;  /* 0x00000070004e7202 */ /* 0x000fe40000000f00 */
[----:B------:R-:W-:Y:S01]  /*98b0*/  STL.64 [R1+0x2018], R114 ;  /* 0x0020187201007387 */ /* 0x000fe20000100a00 */
[----:B------:R-:W-:Y:S01]  /*98c0*/  MOV R76, R110 ;  /* 0x0000006e004c7202 */ /* 0x000fe20000000f00 */
[----:B----4-:R-:W-:Y:S01]  /*98d0*/  FFMA R113, R185, R113, -R30 ;  /* 0x00000071b9717223 */ /* 0x010fe2000000081e */
[----:B------:R-:W-:Y:S01]  /*98e0*/  IMAD.MOV.U32 R30, RZ, RZ, R177 ;  /* 0x000000ffff1e7224 */ /* 0x000fe200078e00b1 */
[----:B------:R-:W-:Y:S02]  /*98f0*/  MOV R32, R178 ;  /* 0x000000b200207202 */ /* 0x000fe40000000f00 */
[----:B------:R-:W-:Y:S01]  /*9900*/  MOV R26, R179 ;  /* 0x000000b3001a7202 */ /* 0x000fe20000000f00 */
[----:B------:R-:W-:Y:S01]  /*9910*/  STL [R1+0x2014], R113 ;  /* 0x0020147101007387 */ /* 0x000fe20000100800 */
[----:B------:R-:W-:-:S02]  /*9920*/  MOV R23, R180 ;  /* 0x000000b400177202 */ /* 0x000fc40000000f00 */
[----:B------:R-:W-:Y:S01]  /*9930*/  MOV R22, R109 ;  /* 0x0000006d00167202 */ /* 0x000fe20000000f00 */
[----:B------:R-:W-:Y:S01]  /*9940*/  STL [R1+0x2010], R111 ;  /* 0x0020106f01007387 */ /* 0x000fe20000100800 */
[----:B------:R-:W-:Y:S02]  /*9950*/  MOV R21, R171 ;  /* 0x000000ab00157202 */ /* 0x000fe40000000f00 */
[----:B------:R-:W-:Y:S01]  /*9960*/  MOV R20, R172 ;  /* 0x000000ac00147202 */ /* 0x000fe20000000f00 */
[----:B------:R-:W-:Y:S01]  /*9970*/  STL [R1+0x200c], R108 ;  /* 0x00200c6c01007387 */ /* 0x000fe20000100800 */
[----:B------:R-:W-:Y:S02]  /*9980*/  MOV R19, R173 ;  /* 0x000000ad00137202 */ /* 0x000fe40000000f00 */
[----:B------:R-:W-:Y:S01]  /*9990*/  MOV R18, R174 ;  /* 0x000000ae00127202 */ /* 0x000fe20000000f00 */
[----:B------:R-:W-:Y:S01]  /*99a0*/  STL [R1+0x2008], R104 ;  /* 0x0020086801007387 */ /* 0x000fe20000100800 */
[----:B------:R-:W-:-:S02]  /*99b0*/  MOV R17, R165 ;  /* 0x000000a500117202 */ /* 0x000fc40000000f00 */
[----:B------:R-:W-:Y:S01]  /*99c0*/  MOV R16, R168 ;  /* 0x000000a800107202 */ /* 0x000fe20000000f00 */
[----:B------:R-:W-:Y:S01]  /*99d0*/  STL.64 [R1+0x2000], R100 ;  /* 0x0020006401007387 */ /* 0x000fe20000100a00 */
[----:B------:R-:W-:Y:S02]  /*99e0*/  MOV R15, R94 ;  /* 0x0000005e000f7202 */ /* 0x000fe40000000f00 */
[----:B------:R-:W-:Y:S01]  /*99f0*/  MOV R14, R93 ;  /* 0x0000005d000e7202 */ /* 0x000fe20000000f00 */
[----:B------:R-:W-:Y:S01]  /*9a00*/  STL [R1+0x1ff8], R98 ;  /* 0x001ff86201007387 */ /* 0x000fe20000100800 */
[----:B------:R-:W-:Y:S02]  /*9a10*/  MOV R12, R162 ;  /* 0x000000a2000c7202 */ /* 0x000fe40000000f00 */
[----:B------:R-:W-:Y:S01]  /*9a20*/  MOV R11, R164 ;  /* 0x000000a4000b7202 */ /* 0x000fe20000000f00 */
[----:B------:R-:W-:Y:S01]  /*9a30*/  STL.64 [R1+0x1ff0], R96 ;  /* 0x001ff06001007387 */ /* 0x000fe20000100a00 */
[----:B------:R-:W-:-:S02]  /*9a40*/  MOV R10, R215 ;  /* 0x000000d7000a7202 */ /* 0x000fc40000000f00 */
[----:B------:R-:W-:Y:S01]  /*9a50*/  MOV R9, R213 ;  /* 0x000000d500097202 */ /* 0x000fe20000000f00 */
[----:B------:R-:W-:Y:S01]  /*9a60*/  STL [R1+0x1fe8], R95 ;  /* 0x001fe85f01007387 */ /* 0x000fe20000100800 */
[----:B------:R-:W-:Y:S02]  /*9a70*/  MOV R7, R211 ;  /* 0x000000d300077202 */ /* 0x000fe40000000f00 */
[----:B------:R-:W-:Y:S01]  /*9a80*/  MOV R6, R208 ;  /* 0x000000d000067202 */ /* 0x000fe20000000f00 */
[----:B------:R-:W-:Y:S01]  /*9a90*/  STL.64 [R1+0x1fe0], R90 ;  /* 0x001fe05a01007387 */ /* 0x000fe20000100a00 */
[----:B------:R-:W-:Y:S02]  /*9aa0*/  MOV R5, R206 ;  /* 0x000000ce00057202 */ /* 0x000fe40000000f00 */
[----:B------:R-:W-:Y:S01]  /*9ab0*/  MOV R50, R204 ;  /* 0x000000cc00327202 */ /* 0x000fe20000000f00 */
[----:B------:R-:W-:Y:S01]  /*9ac0*/  STL.64 [R1+0x1fd8], R88 ;  /* 0x001fd85801007387 */ /* 0x000fe20000100a00 */
[----:B------:R-:W-:-:S02]  /*9ad0*/  MOV R42, R202 ;  /* 0x000000ca002a7202 */ /* 0x000fc40000000f00 */
[----:B------:R-:W-:Y:S01]  /*9ae0*/  MOV R48, R200 ;  /* 0x000000c800307202 */ /* 0x000fe20000000f00 */
[----:B------:R1:W-:Y:S01]  /*9af0*/  STL [R1+0x2268], R73 ;  /* 0x0022684901007387 */ /* 0x0003e20000100800 */
[----:B------:R-:W-:Y:S02]  /*9b00*/  MOV R40, R196 ;  /* 0x000000c400287202 */ /* 0x000fe40000000f00 */
[----:B------:R-:W-:Y:S01]  /*9b10*/  MOV R38, R156 ;  /* 0x0000009c00267202 */ /* 0x000fe20000000f00 */
[----:B------:R2:W-:Y:S01]  /*9b20*/  STL [R1+0x226c], R75 ;  /* 0x00226c4b01007387 */ /* 0x0005e20000100800 */
[----:B------:R-:W-:Y:S02]  /*9b30*/  MOV R3, R153 ;  /* 0x0000009900037202 */ /* 0x000fe40000000f00 */
[----:B------:R-:W-:Y:S01]  /*9b40*/  MOV R4, R137 ;  /* 0x0000008900047202 */ /* 0x000fe20000000f00 */
[----:B------:R3:W-:Y:S01]  /*9b50*/  STL [R1+0x2270], R69 ;  /* 0x0022704501007387 */ /* 0x0007e20000100800 */
[----:B-1----:R-:W-:-:S03]  /*9b60*/  IMAD.MOV.U32 R73, RZ, RZ, R181 ;  /* 0x000000ffff497224 */ /* 0x002fc600078e00b5 */
[----:B------:R1:W-:Y:S01]  /*9b70*/  STL [R1+0x2274], R71 ;  /* 0x0022744701007387 */ /* 0x0003e20000100800 */
[----:B--2---:R-:W-:-:S03]  /*9b80*/  IMAD.MOV.U32 R75, RZ, RZ, R170 ;  /* 0x000000ffff4b7224 */ /* 0x004fc600078e00aa */
[----:B------:R2:W-:Y:S01]  /*9b90*/  STL [R1+0x1e20], R65 ;  /* 0x001e204101007387 */ /* 0x0005e20000100800 */
[----:B---3--:R-:W-:-:S03]  /*9ba0*/  IMAD.MOV.U32 R69, RZ, RZ, R102 ;  /* 0x000000ffff457224 */ /* 0x008fc600078e0066 */
        /* <DEDUP_REMOVED lines=35> */
[----:B---3--:R-:W-:-:S03]  /*9de0*/  MOV R33, R198 ;  /* 0x000000c600217202 */ /* 0x008fc60000000f00 */
[----:B------:R3:W-:Y:S01]  /*9df0*/  STL [R1+0xd5c], R31 ;  /* 0x000d5c1f01007387 */ /* 0x0007e20000100800 */
[----:B-1----:R-:W-:-:S03]  /*9e00*/  IMAD.MOV.U32 R35, RZ, RZ, R167 ;  /* 0x000000ffff237224 */ /* 0x002fc600078e00a7 */
[----:B------:R1:W-:Y:S01]  /*9e10*/  STL [R1+0x7c8], R25 ;  /* 0x0007c81901007387 */ /* 0x0003e20000100800 */
[----:B--2---:R-:W-:-:S03]  /*9e20*/  IMAD.MOV.U32 R29, RZ, RZ, R155 ;  /* 0x000000ffff1d7224 */ /* 0x004fc600078e009b */
[----:B------:R2:W-:Y:S01]  /*9e30*/  STL [R1+0x7cc], R27 ;  /* 0x0007cc1b01007387 */ /* 0x0005e20000100800 */
[----:B---3--:R-:W-:-:S03]  /*9e40*/  MOV R31, R154 ;  /* 0x0000009a001f7202 */ /* 0x008fc60000000f00 */
[----:B------:R-:W-:Y:S01]  /*9e50*/  STL [R1+0x25e8], R216 ;  /* 0x0025e8d801007387 */ /* 0x000fe20000100800 */
[----:B-1----:R-:W-:Y:S01]  /*9e60*/  IMAD.MOV.U32 R25, RZ, RZ, R152 ;  /* 0x000000ffff197224 */ /* 0x002fe200078e0098 */
[----:B--2---:R-:W-:Y:S02]  /*9e70*/  MOV R27, R138 ;  /* 0x0000008a001b7202 */ /* 0x004fe40000000f00 */
[----:B------:R-:W-:-:S06]  /*9e80*/  WARPGROUP.ARRIVE ;  /* 0x00000000000079c5 */ /* 0x000fcc0000000000 */
[----:B------:R-:W-:Y:S01]  /*9e90*/  HGMMA.64x256x16.F32 R88, R84, gdesc[UR8].tnspB, RZ, !UPT, gsb0 ;  /* 0x43e0000854587df0 */ /* 0x000fe2000c0008ff */
[----:B------:R-:W-:-:S13]  /*9ea0*/  FSETP.GEU.AND P1, PT, R52, -126, PT ;  /* 0xc2fc00003400780b */ /* 0x000fda0003f2e000 */
[----:B------:R-:W-:Y:S01]  /*9eb0*/  @!P1 FMUL R52, R52, 0.5 ;  /* 0x3f00000034349820 */ /* 0x000fe20000400000 */
[----:B------:R-:W-:Y:S02]  /*9ec0*/  WARPGROUP.DEPBAR.LE gsb0, 0x0 ;  /* 0x00008000000079c5 */ /* 0x000fe40000010000 */
        /* <DEDUP_REMOVED lines=46> */
[----:B-1----:R-:W2:Y:S04]  /*a1b0*/  LDL.LU R124, [R1+0x200] ;  /* 0x00020000017c7983 */ /* 0x002ea80000300800 */
[----:B------:R-:W2:Y:S04]  /*a1c0*/  LDL.LU R125, [R1+0x204] ;  /* 0x00020400017d7983 */ /* 0x000ea80000300800 */
        /* <DEDUP_REMOVED lines=18> */
[----:B------:R-:W2:Y:S01]  /*a2f0*/  LDL.LU R144, [R1+0x250] ;  /* 0x0002500001907983 */ /* 0x000ea20000300800 */
[----:B------:R-:W1:Y:S01]  /*a300*/  MUFU.EX2 R87, R52 ;  /* 0x0000003400577308 */ /* 0x000e620000000800 */
[----:B------:R-:W-:Y:S01]  /*a310*/  MOV R215, R251 ;  /* 0x000000fb00d77202 */ /* 0x000fe20000000f00 */
[----:B------:R-:W-:Y:S01]  /*a320*/  IMAD.MOV.U32 R216, RZ, RZ, R250 ;  /* 0x000000ffffd87224 */ /* 0x000fe200078e00fa */
        /* <DEDUP_REMOVED lines=13> */
[----:B------:R-:W-:-:S02]  /*a400*/  IMAD.MOV.U32 R158, RZ, RZ, R46 ;  /* 0x000000ffff9e7224 */ /* 0x000fc400078e002e */
[----:B-1----:R-:W-:Y:S01]  /*a410*/  @!P1 FMUL R87, R87, R87 ;  /* 0x0000005757579220 */ /* 0x002fe20000400000 */
[C---:B------:R-:W-:Y:S01]  /*a420*/  FSETP.GEU.AND P1, PT, R54.reuse, -126, PT ;  /* 0xc2fc00003600780b */ /* 0x040fe20003f2e000 */
        /* <DEDUP_REMOVED lines=12> */
[----:B------:R-:W-:Y:S01]  /*a4f0*/  @!P1 FMUL R54, R54, 0.5 ;  /* 0x3f00000036369820 */ /* 0x000fe20000400000 */
[----:B------:R-:W-:Y:S01]  /*a500*/  MOV R171, R51 ;  /* 0x0000003300ab7202 */ /* 0x000fe20000000f00 */
[----:B------:R-:W-:Y:S01]  /*a510*/  IMAD.MOV.U32 R172, RZ, RZ, R10 ;  /* 0x000000ffffac7224 */ /* 0x000fe200078e000a */
[----:B------:R-:W-:Y:S01]  /*a520*/  MOV R173, R49 ;  /* 0x0000003100ad7202 */ /* 0x000fe20000000f00 */
[----:B------:R-:W1:Y:S01]  /*a530*/  MUFU.EX2 R86, R54 ;  /* 0x0000003600567308 */ /* 0x000e620000000800 */
        /* <DEDUP_REMOVED lines=31> */
[----:B------:R-:W-:Y:S01]  /*a730*/  IMAD.MOV.U32 R202, RZ, RZ, R32 ;  /* 0x000000ffffca7224 */ /* 0x000fe200078e0020 */
[----:B------:R-:W-:Y:S01]  /*a740*/  MOV R203, R76 ;  /* 0x0000004c00cb7202 */ /* 0x000fe20000000f00 */
[----:B------:R-:W-:Y:S01]  /*a750*/  IMAD.MOV.U32 R204, RZ, RZ, R34 ;  /* 0x000000ffffcc7224 */ /* 0x000fe200078e0022 */
        /* <DEDUP_REMOVED lines=13> */
[----:B------:R-:W-:Y:S01]  /*a830*/  F2FP.F16.F32.PACK_AB R80, R86, R87 ;  /* 0x000000575650723e */ /* 0x000fe200000000ff */
[----:B------:R-:W-:Y:S01]  /*a840*/  UMOV UR7, 0x40000040 ;  /* 0x4000004000077882 */ /* 0x000fe20000000000 */
[----:B------:R-:W-:Y:S01]  /*a850*/  STL [R1+0xd64], R87 ;  /* 0x000d645701007387 */ /* 0x000fe20000100800 */
[----:B-1----:R-:W-:Y:S01]  /*a860*/  @!P1 FMUL R85, R85, R85 ;  /* 0x0000005555559220 */ /* 0x002fe20000400000 */
[----:B------:R-:W-:-:S02]  /*a870*/  FSETP.GEU.AND P1, PT, R58, -126, PT ;  /* 0xc2fc00003a00780b */ /* 0x000fc40003f2e000 */
[----:B------:R-:W-:Y:S04]  /*a880*/  STL [R1+0xd60], R86 ;  /* 0x000d605601007387 */ /* 0x000fe80000100800 */
[----:B------:R-:W-:Y:S07]  /*a890*/  STL [R1+0xd6c], R85 ;  /* 0x000d6c5501007387 */ /* 0x000fee0000100800 */
[----:B------:R-:W-:-:S04]  /*a8a0*/  @!P1 FMUL R58, R58, 0.5 ;  /* 0x3f0000003a3a9820 */ /* 0x000fc80000400000 */
[----:B------:R-:W1:Y:S02]  /*a8b0*/  MUFU.EX2 R84, R58 ;  /* 0x0000003a00547308 */ /* 0x000e640000000800 */
[----:B-1----:R-:W-:-:S05]  /*a8c0*/  @!P1 FMUL R84, R84, R84 ;  /* 0x0000005454549220 */ /* 0x002fca0000400000 */
[----:B------:R-:W-:Y:S01]  /*a8d0*/  F2FP.F16.F32.PACK_AB R82, R84, R85 ;  /* 0x000000555452723e */ /* 0x000fe200000000ff */
[----:B------:R-:W-:Y:S03]  /*a8e0*/  STL [R1+0xd68], R84 ;  /* 0x000d685401007387 */ /* 0x000fe60000100800 */
[----:B--2---:R-:W-:-:S06]  /*a8f0*/  WARPGROUP.ARRIVE ;  /* 0x00000000000079c5 */ /* 0x004fcc0000000000 */
[----:B------:R-:W-:Y:S03]  /*a900*/  HGMMA.64x256x16.F32 R124, R80, gdesc[UR4].tnspB, R124, gsb0 ;  /* 0x43e00004507c7df0 */ /* 0x000fe6000800087c */
        /* <DEDUP_REMOVED lines=65> */
[----:B-1----:R-:W2:Y:S04]  /*ad20*/  LDL.LU R216, [R1+0x25e8] ;  /* 0x0025e80001d87983 */ /* 0x002ea80000300800 */
[----:B------:R-:W3:Y:S04]  /*ad30*/  LDL.LU.64 R214, [R1+0x25e0] ;  /* 0x0025e00001d67983 */ /* 0x000ee80000300a00 */
        /* <DEDUP_REMOVED lines=44> */
[----:B------:R-:W3:Y:S01]  /*b000*/  LDL.LU.64 R124, [R1+0x2478] ;  /* 0x00247800017c7983 */ /* 0x000ee20000300a00 */
[----:B------:R-:W-:Y:S01]  /*b010*/  UMOV UR7, 0x40000040 ;  /* 0x4000004000077882 */ /* 0x000fe20000000000 */
[----:B--2---:R-:W-:-:S04]  /*b020*/  IADD3 R2, R216, 0x6080, RZ ;  /* 0x00006080d8027810 */ /* 0x004fc80007ffe0ff */
[----:B------:R-:W-:Y:S01]  /*b030*/  R2UR UR6, R2 ;  /* 0x00000000020672ca */ /* 0x000fe200000e0000 */
[----:B---3--:R-:W-:-:S12]  /*b040*/  WARPGROUP.ARRIVE ;  /* 0x00000000000079c5 */ /* 0x008fd80000000000 */
        /* <DEDUP_REMOVED lines=66> */
[----:B-1----:R-:W2:Y:S04]  /*b470*/  LDL.LU.64 R88, [R1+0x200] ;  /* 0x0002000001587983 */ /* 0x002ea80000300a00 */
[----:B------:R-:W2:Y:S04]  /*b480*/  LDL.LU.64 R90, [R1+0x208] ;  /* 0x00020800015a7983 */ /* 0x000ea80000300a00 */
        /* <DEDUP_REMOVED lines=61> */
[----:B------:R-:W2:Y:S01]  /*b860*/  LDL.LU.64 R214, [R1+0x3f8] ;  /* 0x0003f80001d67983 */ /* 0x000ea20000300a00 */
[----:B------:R-:W-:Y:S01]  /*b870*/  FSETP.GEU.AND P1, PT, R60, -126, PT ;  /* 0xc2fc00003c00780b */ /* 0x000fe20003f2e000 */
[----:B------:R-:W-:Y:S01]  /*b880*/  VIADD R3, R216, 0x4100 ;  /* 0x00004100d8037836 */ /* 0x000fe20000000000 */
[----:B------:R-:W-:-:S04]  /*b890*/  UMOV UR7, 0x40000040 ;  /* 0x4000004000077882 */ /* 0x000fc80000000000 */
[----:B------:R-:W-:-:S07]  /*b8a0*/  R2UR UR6, R3 ;  /* 0x00000000030672ca */ /* 0x000fce00000e0000 */
[----:B------:R-:W-:-:S04]  /*b8b0*/  @!P1 FMUL R60, R60, 0.5 ;  /* 0x3f0000003c3c9820 */ /* 0x000fc80000400000 */
[----:B------:R-:W1:Y:S02]  /*b8c0*/  MUFU.EX2 R2, R60 ;  /* 0x0000003c00027308 */ /* 0x000e640000000800 */
[----:B-1----:R-:W-:Y:S01]  /*b8d0*/  @!P1 FMUL R2, R2, R2 ;  /* 0x0000000202029220 */ /* 0x002fe20000400000 */
[----:B------:R-:W-:-:S04]  /*b8e0*/  FSETP.GEU.AND P1, PT, R62, -126, PT ;  /* 0xc2fc00003e00780b */ /* 0x000fc80003f2e000 */
[----:B------:R1:W-:Y:S09]  /*b8f0*/  STL [R1+0x15a0], R2 ;  /* 0x0015a00201007387 */ /* 0x0003f20000100800 */
[----:B------:R-:W-:-:S04]  /*b900*/  @!P1 FMUL R62, R62, 0.5 ;  /* 0x3f0000003e3e9820 */ /* 0x000fc80000400000 */
[----:B------:R-:W3:Y:S02]  /*b910*/  MUFU.EX2 R82, R62 ;  /* 0x0000003e00527308 */ /* 0x000ee40000000800 */
[----:B---3--:R-:W-:Y:S01]  /*b920*/  @!P1 FMUL R82, R82, R82 ;  /* 0x0000005252529220 */ /* 0x008fe20000400000 */
[----:B------:R-:W-:-:S04]  /*b930*/  FSETP.GEU.AND P1, PT, R64, -126, PT ;  /* 0xc2fc00004000780b */ /* 0x000fc80003f2e000 */
[----:B------:R-:W-:Y:S01]  /*b940*/  F2FP.F16.F32.PACK_AB R76, R82, R2 ;  /* 0x00000002524c723e */ /* 0x000fe200000000ff */
[----:B------:R3:W-:Y:S08]  /*b950*/  STL [R1+0xd70], R82 ;  /* 0x000d705201007387 */ /* 0x0007f00000100800 */
[----:B------:R-:W-:-:S04]  /*b960*/  @!P1 FMUL R64, R64, 0.5 ;  /* 0x3f00000040409820 */ /* 0x000fc80000400000 */
[----:B------:R-:W4:Y:S02]  /*b970*/  MUFU.EX2 R81, R64 ;  /* 0x0000004000517308 */ /* 0x000f240000000800 */
[----:B----4-:R-:W-:Y:S01]  /*b980*/  @!P1 FMUL R81, R81, R81 ;  /* 0x0000005151519220 */ /* 0x010fe20000400000 */
[----:B------:R-:W-:-:S04]  /*b990*/  FSETP.GEU.AND P1, PT, R66, -126, PT ;  /* 0xc2fc00004200780b */ /* 0x000fc80003f2e000 */
[----:B------:R-:W-:Y:S09]  /*b9a0*/  STL [R1+0xd78], R81 ;  /* 0x000d785101007387 */ /* 0x000ff20000100800 */
[----:B------:R-:W-:-:S04]  /*b9b0*/  @!P1 FMUL R66, R66, 0.5 ;  /* 0x3f00000042429820 */ /* 0x000fc80000400000 */
[----:B------:R-:W4:Y:S02]  /*b9c0*/  MUFU.EX2 R80, R66 ;  /* 0x0000004200507308 */ /* 0x000f240000000800 */
[----:B----4-:R-:W-:-:S05]  /*b9d0*/  @!P1 FMUL R80, R80, R80 ;  /* 0x0000005050509220 */ /* 0x010fca0000400000 */
[----:B------:R-:W-:Y:S01]  /*b9e0*/  F2FP.F16.F32.PACK_AB R78, R80, R81 ;  /* 0x00000051504e723e */ /* 0x000fe200000000ff */
[----:B------:R4:W-:Y:S03]  /*b9f0*/  STL [R1+0xd74], R80 ;  /* 0x000d745001007387 */ /* 0x0009e60000100800 */
[----:B--2---:R-:W-:-:S06]  /*ba00*/  WARPGROUP.ARRIVE ;  /* 0x00000000000079c5 */ /* 0x004fcc0000000000 */
[----:B------:R-:W-:Y:S03]  /*ba10*/  HGMMA.64x256x16.F32 R88, R76, gdesc[UR4].tnspB, R88, gsb0 ;  /* 0x43e000044c587df0 */ /* 0x000fe60008000858 */
[----:B------:R-:W-:Y:S02]  /*ba20*/  WARPGROUP.DEPBAR.LE gsb0, 0x0 ;  /* 0x00008000000079c5 */ /* 0x000fe40000010000 */
[----:B------:R-:W-:Y:S01]  /*ba30*/  STL.64 [R1+0x220], R96 ;  /* 0x0002206001007387 */ /* 0x000fe20000100a00 */
[----:B-1----:R-:W-:Y:S01]  /*ba40*/  MOV R2, R214 ;  /* 0x000000d600027202 */ /* 0x002fe20000000f00 */
[----:B------:R-:W-:Y:S01]  /*ba50*/  IMAD.MOV.U32 R0, RZ, RZ, R215 ;  /* 0x000000ffff007224 */ /* 0x000fe200078e00d7 */
[----:B------:R-:W-:Y:S01]  /*ba60*/  MOV R5, R212 ;  /* 0x000000d400057202 */ /* 0x000fe20000000f00 */
        /* <DEDUP_REMOVED lines=12> */
[----:B------:R-:W-:Y:S01]  /*bb30*/  STL [R1+0x240], R104 ;  /* 0x0002406801007387 */ /* 0x000fe20000100800 */
[----:B------:R-:W-:Y:S01]  /*bb40*/  MOV R15, R202 ;  /* 0x000000ca000f7202 */ /* 0x000fe20000000f00 */
[----:B------:R-:W-:Y:S01]  /*bb50*/  IMAD.MOV.U32 R14, RZ, RZ, R203 ;  /* 0x000000ffff0e7224 */ /* 0x000fe200078e00cb */
[----:B------:R-:W-:Y:S01]  /*bb60*/  MOV R17, R200 ;  /* 0x000000c800117202 */ /* 0x000fe20000000f00 */
[----:B------:R1:W-:Y:S01]  /*bb70*/  STL [R1+0x264], R113 ;  /* 0x0002647101007387 */ /* 0x0003e20000100800 */
[----:B------:R-:W-:Y:S01]  /*bb80*/  IMAD.MOV.U32 R16, RZ, RZ, R201 ;  /* 0x000000ffff107224 */ /* 0x000fe200078e00c9 */
[----:B------:R-:W-:Y:S01]  /*bb90*/  MOV R19, R198 ;  /* 0x000000c600137202 */ /* 0x000fe20000000f00 */
[----:B------:R-:W-:Y:S01]  /*bba0*/  IMAD.MOV.U32 R18, RZ, RZ, R199 ;  /* 0x000000ffff127224 */ /* 0x000fe200078e00c7 */
[----:B------:R-:W2:Y:S01]  /*bbb0*/  LDL.LU.64 R214, [R1+0x2470] ;  /* 0x0024700001d67983 */ /* 0x000ea20000300a00 */
[----:B------:R-:W-:Y:S01]  /*bbc0*/  MOV R21, R196 ;  /* 0x000000c400157202 */ /* 0x000fe20000000f00 */
[----:B------:R-:W-:Y:S01]  /*bbd0*/  IMAD.MOV.U32 R20, RZ, RZ, R197 ;  /* 0x000000ffff147224 */ /* 0x000fe200078e00c5 */
[----:B------:R-:W-:Y:S01]  /*bbe0*/  MOV R23, R194 ;  /* 0x000000c200177202 */ /* 0x000fe20000000f00 */
[----:B------:R-:W2:Y:S01]  /*bbf0*/  LDL.LU.64 R212, [R1+0x2468] ;  /* 0x0024680001d47983 */ /* 0x000ea20000300a00 */
        /* <DEDUP_REMOVED lines=120> */
[----:B------:R-:W-:Y:S01]  /*c380*/  MOV R86, R94 ;  /* 0x0000005e00567202 */ /* 0x000fe20000000f00 */
[----:B------:R-:W-:Y:S01]  /*c390*/  IMAD.MOV.U32 R85, RZ, RZ, R93 ;  /* 0x000000ffff557224 */ /* 0x000fe200078e005d */
[----:B------:R-:W-:Y:S01]  /*c3a0*/  MOV R84, R92 ;  /* 0x0000005c00547202 */ /* 0x000fe20000000f00 */
[----:B------:R-:W2:Y:S01]  /*c3b0*/  LDL.LU.64 R150, [R1+0x2370] ;  /* 0x0023700001967983 */ /* 0x000ea20000300a00 */
[----:B---3--:R-:W-:Y:S01]  /*c3c0*/  MOV R82, R90 ;  /* 0x0000005a00527202 */ /* 0x008fe20000000f00 */
[----:B------:R-:W-:Y:S01]  /*c3d0*/  IMAD.MOV.U32 R83, RZ, RZ, R91 ;  /* 0x000000ffff537224 */ /* 0x000fe200078e005b */
[----:B----4-:R-:W-:Y:S01]  /*c3e0*/  MOV R80, R88 ;  /* 0x0000005800507202 */ /* 0x010fe20000000f00 */
[----:B------:R-:W2:Y:S01]  /*c3f0*/  LDL.LU.64 R148, [R1+0x2368] ;  /* 0x0023680001947983 */ /* 0x000ea20000300a00 */
[----:B------:R-:W-:-:S03]  /*c400*/  IMAD.MOV.U32 R81, RZ, RZ, R89 ;  /* 0x000000ffff517224 */ /* 0x000fc600078e0059 */
        /* <DEDUP_REMOVED lines=30> */
[----:B------:R-:W-:-:S04]  /*c5f0*/  IADD3 R3, R216, 0x6100, RZ ;  /* 0x00006100d8037810 */ /* 0x000fc80007ffe0ff */
[----:B------:R-:W-:Y:S01]  /*c600*/  R2UR UR6, R3 ;  /* 0x00000000030672ca */ /* 0x000fe200000e0000 */
[----:B------:R-:W-:Y:S01]  /*c610*/  UMOV UR7, 0x40000040 ;  /* 0x4000004000077882 */ /* 0x000fe20000000000 */
[----:B------:R-:W3:Y:S01]  /*c620*/  LDL.LU R3, [R1+0x264] ;  /* 0x0002640001037983 */ /* 0x000ee20000300800 */
[----:B--2---:R-:W-:-:S10]  /*c630*/  WARPGROUP.ARRIVE ;  /* 0x00000000000079c5 */ /* 0x004fd40000000000 */
        /* <DEDUP_REMOVED lines=61> */
[----:B------:R2:W-:Y:S01]  /*ca10*/  STL.64 [R1+0x2078], R88 ;  /* 0x0020785801007387 */ /* 0x0005e20000100a00 */
[----:B-1----:R-:W-:Y:S01]  /*ca20*/  IMAD.MOV.U32 R97, RZ, RZ, R71 ;  /* 0x000000ffff617224 */ /* 0x002fe200078e0047 */
[----:B------:R-:W-:-:S02]  /*ca30*/  MOV R98, R69 ;  /* 0x0000004500627202 */ /* 0x000fc40000000f00 */
[----:B--2---:R-:W2:Y:S04]  /*ca40*/  LDL.LU R88, [R1+0x220] ;  /* 0x0002200001587983 */ /* 0x004ea80000300800 */
[----:B------:R-:W2:Y:S04]  /*ca50*/  LDL.LU R89, [R1+0x224] ;  /* 0x0002240001597983 */ /* 0x000ea80000300800 */
[----:B------:R-:W2:Y:S04]  /*ca60*/  LDL.LU R90, [R1+0x228] ;  /* 0x00022800015a7983 */ /* 0x000ea80000300800 */
[----:B------:R-:W2:Y:S04]  /*ca70*/  LDL.LU R91, [R1+0x22c] ;  /* 0x00022c00015b7983 */ /* 0x000ea80000300800 */
[----:B------:R-:W2:Y:S04]  /*ca80*/  LDL.LU R92, [R1+0x230] ;  /* 0x00023000015c7983 */ /* 0x000ea80000300800 */
[----:B------:R-:W2:Y:S04]  /*ca90*/  LDL.LU R93, [R1+0x234] ;  /* 0x00023400015d7983 */ /* 0x000ea80000300800 */
[----:B------:R-:W2:Y:S01]  /*caa0*/  LDL.LU R94, [R1+0x238] ;  /* 0x00023800015e7983 */ /* 0x000ea20000300800 */
[----:B------:R-:W-:-:S03]  /*cab0*/  IMAD.MOV.U32 R99, RZ, RZ, R75 ;  /* 0x000000ffff637224 */ /* 0x000fc600078e004b */
[----:B------:R-:W2:Y:S01]  /*cac0*/  LDL.LU R95, [R1+0x23c] ;  /* 0x00023c00015f7983 */ /* 0x000ea20000300800 */
[----:B------:R-:W-:-:S03]  /*cad0*/  MOV R100, R73 ;  /* 0x0000004900647202 */ /* 0x000fc60000000f00 */
[----:B------:R-:W2:Y:S01]  /*cae0*/  LDL.LU R96, [R1+0x240] ;  /* 0x0002400001607983 */ /* 0x000ea20000300800 */
[----:B------:R-:W-:-:S03]  /*caf0*/  IMAD.MOV.U32 R101, RZ, RZ, R74 ;  /* 0x000000ffff657224 */ /* 0x000fc600078e004a */
[----:B------:R-:W4:Y:S01]  /*cb00*/  LDL.LU R71, [R1+0x2274] ;  /* 0x0022740001477983 */ /* 0x000f220000300800 */
[----:B------:R-:W-:-:S03]  /*cb10*/  MOV R102, R72 ;  /* 0x0000004800667202 */ /* 0x000fc60000000f00 */
[----:B------:R-:W4:Y:S01]  /*cb20*/  LDL.LU R69, [R1+0x2270] ;  /* 0x0022700001457983 */ /* 0x000f220000300800 */
[----:B------:R-:W-:-:S03]  /*cb30*/  IMAD.MOV.U32 R103, RZ, RZ, R70 ;  /* 0x000000ffff677224 */ /* 0x000fc600078e0046 */
[----:B------:R-:W2:Y:S01]  /*cb40*/  LDL.LU R75, [R1+0x226c] ;  /* 0x00226c00014b7983 */ /* 0x000ea20000300800 */
[----:B------:R-:W-:-:S03]  /*cb50*/  MOV R104, R68 ;  /* 0x0000004400687202 */ /* 0x000fc60000000f00 */
[----:B------:R-:W2:Y:S04]  /*cb60*/  LDL.LU R73, [R1+0x2268] ;  /* 0x0022680001497983 */ /* 0x000ea80000300800 */
[----:B------:R-:W4:Y:S04]  /*cb70*/  LDL.LU R74, [R1+0x2264] ;  /* 0x00226400014a7983 */ /* 0x000f280000300800 */
[----:B------:R-:W2:Y:S04]  /*cb80*/  LDL.LU R72, [R1+0x2260] ;  /* 0x0022600001487983 */ /* 0x000ea80000300800 */
[----:B------:R-:W4:Y:S04]  /*cb90*/  LDL.LU R70, [R1+0x225c] ;  /* 0x00225c0001467983 */ /* 0x000f280000300800 */
[----:B------:R-:W2:Y:S01]  /*cba0*/  LDL.LU R68, [R1+0x2258] ;  /* 0x0022580001447983 */ /* 0x000ea20000300800 */
[----:B---3--:R-:W-:Y:S01]  /*cbb0*/  IMAD.MOV.U32 R105, RZ, RZ, R3 ;  /* 0x000000ffff697224 */ /* 0x008fe200078e0003 */
[----:B------:R-:W-:Y:S01]  /*cbc0*/  IADD3 R3, R216, 0x4180, RZ ;  /* 0x00004180d8037810 */ /* 0x000fe20007ffe0ff */
[----:B------:R-:W-:Y:S01]  /*cbd0*/  IMAD.MOV.U32 R107, RZ, RZ, R251 ;  /* 0x000000ffff6b7224 */ /* 0x000fe200078e00fb */
[----:B------:R-:W-:Y:S01]  /*cbe0*/  MOV R106, R252 ;  /* 0x000000fc006a7202 */ /* 0x000fe20000000f00 */
[----:B------:R-:W-:Y:S01]  /*cbf0*/  IMAD.MOV.U32 R109, RZ, RZ, R249 ;  /* 0x000000ffff6d7224 */ /* 0x000fe200078e00f9 */
[----:B------:R-:W-:Y:S01]  /*cc00*/  R2UR UR6, R3 ;  /* 0x00000000030672ca */ /* 0x000fe200000e0000 */
        /* <DEDUP_REMOVED lines=97> */
[----:B------:R-:W-:-:S02]  /*d220*/  MOV R204, R5 ;  /* 0x0000000500cc7202 */ /* 0x000fc40000000f00 */
[----:B------:R-:W-:Y:S01]  /*d230*/  MOV R206, R2 ;  /* 0x0000000200ce7202 */ /* 0x000fe20000000f00 */
[----:B------:R-:W-:Y:S01]  /*d240*/  UMOV UR7, 0x40000040 ;  /* 0x4000004000077882 */ /* 0x000fe20000000000 */
[----:B--2---:R-:W-:-:S13]  /*d250*/  FSETP.GEU.AND P1, PT, R68, -126, PT ;  /* 0xc2fc00004400780b */ /* 0x004fda0003f2e000 */
[----:B------:R-:W-:-:S04]  /*d260*/  @!P1 FMUL R68, R68, 0.5 ;  /* 0x3f00000044449820 */ /* 0x000fc80000400000 */
[----:B------:R-:W1:Y:S02]  /*d270*/  MUFU.EX2 R79, R68 ;  /* 0x00000044004f7308 */ /* 0x000e640000000800 */
[----:B-1----:R-:W-:Y:S01]  /*d280*/  @!P1 FMUL R79, R79, R79 ;  /* 0x0000004f4f4f9220 */ /* 0x002fe20000400000 */
[----:B----4-:R-:W-:-:S13]  /*d290*/  FSETP.GEU.AND P1, PT, R70, -126, PT ;  /* 0xc2fc00004600780b */ /* 0x010fda0003f2e000 */
[----:B------:R-:W-:-:S04]  /*d2a0*/  @!P1 FMUL R70, R70, 0.5 ;  /* 0x3f00000046469820 */ /* 0x000fc80000400000 */
[----:B------:R-:W1:Y:S02]  /*d2b0*/  MUFU.EX2 R78, R70 ;  /* 0x00000046004e7308 */ /* 0x000e640000000800 */
[----:B-1----:R-:W-:Y:S01]  /*d2c0*/  @!P1 FMUL R78, R78, R78 ;  /* 0x0000004e4e4e9220 */ /* 0x002fe20000400000 */
[----:B------:R-:W-:-:S13]  /*d2d0*/  FSETP.GEU.AND P1, PT, R72, -126, PT ;  /* 0xc2fc00004800780b */ /* 0x000fda0003f2e000 */
[----:B------:R-:W-:-:S04]  /*d2e0*/  @!P1 FMUL R72, R72, 0.5 ;  /* 0x3f00000048489820 */ /* 0x000fc80000400000 */
[----:B------:R-:W1:Y:S02]  /*d2f0*/  MUFU.EX2 R77, R72 ;  /* 0x00000048004d7308 */ /* 0x000e640000000800 */
[----:B-1----:R-:W-:Y:S01]  /*d300*/  @!P1 FMUL R77, R77, R77 ;  /* 0x0000004d4d4d9220 */ /* 0x002fe20000400000 */
[----:B------:R-:W-:-:S13]  /*d310*/  FSETP.GEU.AND P1, PT, R74, -126, PT ;  /* 0xc2fc00004a00780b */ /* 0x000fda0003f2e000 */
[----:B------:R-:W-:-:S04]  /*d320*/  @!P1 FMUL R74, R74, 0.5 ;  /* 0x3f0000004a4a9820 */ /* 0x000fc80000400000 */
[----:B------:R-:W1:Y:S01]  /*d330*/  MUFU.EX2 R76, R74 ;  /* 0x0000004a004c7308 */ /* 0x000e620000000800 */
[----:B------:R-:W-:Y:S01]  /*d340*/  F2FP.F16.F32.PACK_AB R72, R78, R79 ;  /* 0x0000004f4e48723e */ /* 0x000fe200000000ff */
[----:B-1----:R-:W-:-:S05]  /*d350*/  @!P1 FMUL R76, R76, R76 ;  /* 0x0000004c4c4c9220 */ /* 0x002fca0000400000 */
[----:B------:R-:W-:-:S04]  /*d360*/  F2FP.F16.F32.PACK_AB R74, R76, R77 ;  /* 0x0000004d4c4a723e */ /* 0x000fc800000000ff */
[----:B------:R-:W-:-:S06]  /*d370*/  WARPGROUP.ARRIVE ;  /* 0x00000000000079c5 */ /* 0x000fcc0000000000 */
[----:B------:R-:W-:Y:S01]  /*d380*/  HGMMA.64x256x16.F32 R80, R72, gdesc[UR4].tnspB, R80, gsb0 ;  /* 0x43e0000448507df0 */ /* 0x000fe20008000850 */
[----:B------:R-:W-:Y:S04]  /*d390*/  STL [R1+0xd80], R79 ;  /* 0x000d804f01007387 */ /* 0x000fe80000100800 */
[----:B------:R-:W-:Y:S04]  /*d3a0*/  STL [R1+0xd7c], R78 ;  /* 0x000d7c4e01007387 */ /* 0x000fe80000100800 */
[----:B------:R-:W-:Y:S04]  /*d3b0*/  STL [R1+0xd88], R77 ;  /* 0x000d884d01007387 */ /* 0x000fe80000100800 */
[----:B------:R-:W-:Y:S01]  /*d3c0*/  STL [R1+0xd84], R76 ;  /* 0x000d844c01007387 */ /* 0x000fe20000100800 */
[----:B------:R-:W-:-:S03]  /*d3d0*/  WARPGROUP.DEPBAR.LE gsb0, 0x0 ;  /* 0x00008000000079c5 */ /* 0x000fc60000010000 */
        /* <DEDUP_REMOVED lines=124> */
[----:B------:R-:W-:-:S05]  /*dba0*/  VIADD R3, R216, 0x6180 ;  /* 0x00006180d8037836 */ /* 0x000fca0000000000 */
[----:B------:R-:W-:Y:S01]  /*dbb0*/  R2UR UR6, R3 ;  /* 0x00000000030672ca */ /* 0x000fe200000e0000 */
[----:B------:R-:W-:Y:S01]  /*dbc0*/  UMOV UR7, 0x40000040 ;  /* 0x4000004000077882 */ /* 0x000fe20000000000 */
[----:B--2---:R-:W-:-:S11]  /*dbd0*/  WARPGROUP.ARRIVE ;  /* 0x00000000000079c5 */ /* 0x004fd60000000000 */
[----:B------:R-:W-:Y:S03]  /*dbe0*/  HGMMA.64x256x16.F32 R88, R72, gdesc[UR4].tnspB, R88, gsb0 ;  /* 0x43e0000448587df0 */ /* 0x000fe60008000858 */
[----:B------:R-:W-:Y:S02]  /*dbf0*/  WARPGROUP.DEPBAR.LE gsb0, 0x0 ;  /* 0x00008000000079c5 */ /* 0x000fe40000010000 */
[----:B------:R-:W-:Y:S04]  /*dc00*/  STL.64 [R1], R88 ;  /* 0x0000005801007387 */ /* 0x000fe80000100a00 */
        /* <DEDUP_REMOVED lines=77> */
[----:B------:R-:W4:Y:S04]  /*e0e0*/  LDL.LU R108, [R1+0x200c] ;  /* 0x00200c00016c7983 */ /* 0x000f280000300800 */
[----:B------:R-:W4:Y:S04]  /*e0f0*/  LDL.LU R104, [R1+0x2008] ;  /* 0x0020080001687983 */ /* 0x000f280000300800 */
[----:B------:R-:W4:Y:S04]  /*e100*/  LDL.LU.64 R100, [R1+0x2000] ;  /* 0x0020000001647983 */ /* 0x000f280000300a00 */
[----:B------:R-:W4:Y:S04]  /*e110*/  LDL.LU R98, [R1+0x1ff8] ;  /* 0x001ff80001627983 */ /* 0x000f280000300800 */
[----:B------:R-:W4:Y:S04]  /*e120*/  LDL.LU.64 R96, [R1+0x1ff0] ;  /* 0x001ff00001607983 */ /* 0x000f280000300a00 */
[----:B------:R-:W4:Y:S04]  /*e130*/  LDL.LU R95, [R1+0x1fe8] ;  /* 0x001fe800015f7983 */ /* 0x000f280000300800 */
[----:B------:R-:W2:Y:S04]  /*e140*/  LDL.LU.64 R90, [R1+0x1fe0] ;  /* 0x001fe000015a7983 */ /* 0x000ea80000300a00 */
[----:B------:R-:W3:Y:S02]  /*e150*/  LDL.LU.64 R88, [R1+0x1fd8] ;  /* 0x001fd80001587983 */ /* 0x000ee40000300a00 */
[----:B---3--:R-:W-:-:S13]  /*e160*/  FSETP.GEU.AND P1, PT, R89, -126, PT ;  /* 0xc2fc00005900780b */ /* 0x008fda0003f2e000 */
[----:B------:R-:W-:-:S04]  /*e170*/  @!P1 FMUL R89, R89, 0.5 ;  /* 0x3f00000059599820 */ /* 0x000fc80000400000 */
[----:B------:R-:W1:Y:S02]  /*e180*/  MUFU.EX2 R74, R89 ;  /* 0x00000059004a7308 */ /* 0x000e640000000800 */
[----:B-1----:R-:W-:Y:S01]  /*e190*/  @!P1 FMUL R74, R74, R74 ;  /* 0x0000004a4a4a9220 */ /* 0x002fe20000400000 */
[----:B--2---:R-:W-:-:S13]  /*e1a0*/  FSETP.GEU.AND P1, PT, R90, -126, PT ;  /* 0xc2fc00005a00780b */ /* 0x004fda0003f2e000 */
[----:B------:R-:W-:-:S04]  /*e1b0*/  @!P1 FMUL R90, R90, 0.5 ;  /* 0x3f0000005a5a9820 */ /* 0x000fc80000400000 */
[----:B------:R-:W1:Y:S02]  /*e1c0*/  MUFU.EX2 R73, R90 ;  /* 0x0000005a00497308 */ /* 0x000e640000000800 */
[----:B-1----:R-:W-:Y:S01]  /*e1d0*/  @!P1 FMUL R73, R73, R73 ;  /* 0x0000004949499220 */ /* 0x002fe20000400000 */
[----:B------:R-:W-:-:S13]  /*e1e0*/  FSETP.GEU.AND P1, PT, R91, -126, PT ;  /* 0xc2fc00005b00780b */ /* 0x000fda0003f2e000 */
[----:B------:R-:W-:-:S04]  /*e1f0*/  @!P1 FMUL R91, R91, 0.5 ;  /* 0x3f0000005b5b9820 */ /* 0x000fc80000400000 */
[----:B------:R-:W1:Y:S01]  /*e200*/  MUFU.EX2 R72, R91 ;  /* 0x0000005b00487308 */ /* 0x000e620000000800 */
[----:B------:R-:W-:Y:S04]  /*e210*/  STL [R1+0xd8c], R74 ;  /* 0x000d8c4a01007387 */ /* 0x000fe80000100800 */
[----:B------:R-:W-:Y:S01]  /*e220*/  STL [R1+0xd94], R73 ;  /* 0x000d944901007387 */ /* 0x000fe20000100800 */
[----:B-1----:R-:W-:-:S05]  /*e230*/  @!P1 FMUL R72, R72, R72 ;  /* 0x0000004848489220 */ /* 0x002fca0000400000 */
[----:B------:R1:W-:Y:S04]  /*e240*/  STL [R1+0xd90], R72 ;  /* 0x000d904801007387 */ /* 0x0003e80000100800 */
[----:B------:R-:W-:Y:S04]  /*e250*/  STL [R1+0x1fd0], R139 ;  /* 0x001fd08b01007387 */ /* 0x000fe80000100800 */
[----:B------:R-:W-:Y:S04]  /*e260*/  STL.64 [R1+0x1fc8], R134 ;  /* 0x001fc88601007387 */ /* 0x000fe80000100a00 */
[----:B----4-:R-:W-:Y:S04]  /*e270*/  STL.64 [R1+0x1fc0], R132 ;  /* 0x001fc08401007387 */ /* 0x010fe80000100a00 */
[----:B------:R-:W-:Y:S04]  /*e280*/  STL.64 [R1+0x1fb8], R130 ;  /* 0x001fb88201007387 */ /* 0x000fe80000100a00 */
        /* <DEDUP_REMOVED lines=9> */
[----:B------:R-:W-:Y:S04]  /*e320*/  STL [R1+0x1f70], R111 ;  /* 0x001f706f01007387 */ /* 0x000fe80000100800 */
[----:B------:R-:W-:Y:S04]  /*e330*/  STL [R1+0x1f6c], R108 ;  /* 0x001f6c6c01007387 */ /* 0x000fe80000100800 */
[----:B------:R-:W-:Y:S01]  /*e340*/  STL [R1+0x1f68], R104 ;  /* 0x001f686801007387 */ /* 0x000fe20000100800 */
[----:B------:R-:W-:-:S03]  /*e350*/  F2FP.F16.F32.PACK_AB R70, R72, R73 ;  /* 0x000000494846723e */ /* 0x000fc600000000ff */
[----:B------:R-:W-:Y:S01]  /*e360*/  STL.64 [R1+0x1f60], R100 ;  /* 0x001f606401007387 */ /* 0x000fe20000100a00 */
[----:B------:R-:W-:-:S03]  /*e370*/  F2FP.F16.F32.PACK_AB R68, R74, R88 ;  /* 0x000000584a44723e */ /* 0x000fc600000000ff */
[----:B------:R-:W-:Y:S04]  /*e380*/  STL [R1+0x1f58], R98 ;  /* 0x001f586201007387 */ /* 0x000fe80000100800 */
[----:B------:R-:W-:Y:S04]  /*e390*/  STL.64 [R1+0x1f50], R96 ;  /* 0x001f506001007387 */ /* 0x000fe80000100a00 */
[----:B------:R2:W-:Y:S04]  /*e3a0*/  STL [R1+0x1f48], R95 ;  /* 0x001f485f01007387 */ /* 0x0005e80000100800 */
[----:B-1----:R-:W3:Y:S04]  /*e3b0*/  LDL.LU.64 R72, [R1+0x200] ;  /* 0x0002000001487983 */ /* 0x002ee80000300a00 */
        /* <DEDUP_REMOVED lines=10> */
[----:B--2---:R-:W3:Y:S04]  /*e460*/  LDL.LU.64 R94, [R1+0x258] ;  /* 0x00025800015e7983 */ /* 0x004ee80000300a00 */
        /* <DEDUP_REMOVED lines=52> */
[----:B------:R-:W-:-:S04]  /*e7b0*/  IADD3 R3, R216, 0x4200, RZ ;  /* 0x00004200d8037810 */ /* 0x000fc80007ffe0ff */
[----:B------:R-:W-:Y:S01]  /*e7c0*/  R2UR UR6, R3 ;  /* 0x00000000030672ca */ /* 0x000fe200000e0000 */
[----:B------:R-:W-:Y:S01]  /*e7d0*/  UMOV UR7, 0x40000040 ;  /* 0x4000004000077882 */ /* 0x000fe20000000000 */
[----:B---3--:R-:W-:-:S11]  /*e7e0*/  WARPGROUP.ARRIVE ;  /* 0x00000000000079c5 */ /* 0x008fd60000000000 */
[----:B------:R-:W-:Y:S03]  /*e7f0*/  HGMMA.64x256x16.F32 R72, R68, gdesc[UR4].tnspB, R72, gsb0 ;  /* 0x43e0000444487df0 */ /* 0x000fe60008000848 */
[----:B------:R-:W-:Y:S02]  /*e800*/  WARPGROUP.DEPBAR.LE gsb0, 0x0 ;  /* 0x00008000000079c5 */ /* 0x000fe40000010000 */
[----:B------:R-:W-:Y:S01]  /*e810*/  STL.64 [R1+0x200], R72 ;  /* 0x0002004801007387 */ /* 0x000fe20000100a00 */
[----:B------:R-:W-:-:S03]  /*e820*/  MOV R64, R139 ;  /* 0x0000008b00407202 */ /* 0x000fc60000000f00 */
[----:B------:R-:W-:Y:S01]  /*e830*/  STL.64 [R1+0x208], R74 ;  /* 0x0002084a01007387 */ /* 0x000fe20000100a00 */
[----:B------:R-:W-:-:S03]  /*e840*/  IMAD.MOV.U32 R203, RZ, RZ, R134 ;  /* 0x000000ffffcb7224 */ /* 0x000fc600078e0086 */
[----:B------:R-:W-:Y:S01]  /*e850*/  STL.64 [R1+0x210], R76 ;  /* 0x0002104c01007387 */ /* 0x000fe20000100a00 */
[----:B------:R-:W-:-:S03]  /*e860*/  MOV R202, R135 ;  /* 0x0000008700ca7202 */ /* 0x000fc60000000f00 */
[----:B------:R-:W-:Y:S01]  /*e870*/  STL.64 [R1+0x218], R78 ;  /* 0x0002184e01007387 */ /* 0x000fe20000100a00 */
[----:B------:R-:W-:Y:S01]  /*e880*/  IMAD.MOV.U32 R205, RZ, RZ, R132 ;  /* 0x000000ffffcd7224 */ /* 0x000fe200078e0084 */
[----:B------:R-:W-:Y:S02]  /*e890*/  MOV R204, R133 ;  /* 0x0000008500cc7202 */ /* 0x000fe40000000f00 */
[----:B------:R-:W-:Y:S01]  /*e8a0*/  STL.64 [R1+0x220], R80 ;  /* 0x0002205001007387 */ /* 0x000fe20000100a00 */
[----:B------:R-:W-:Y:S01]  /*e8b0*/  IMAD.MOV.U32 R207, RZ, RZ, R130 ;  /* 0x000000ffffcf7224 */ /* 0x000fe200078e0082 */
[----:B------:R-:W-:Y:S02]  /*e8c0*/  MOV R206, R131 ;  /* 0x0000008300ce7202 */ /* 0x000fe40000000f00 */
[----:B------:R-:W2:Y:S01]  /*e8d0*/  LDL.LU R139, [R1+0x1fd0] ;  /* 0x001fd000018b7983 */ /* 0x000ea20000300800 */
[----:B------:R-:W-:-:S03]  /*e8e0*/  IMAD.MOV.U32 R209, RZ, RZ, R128 ;  /* 0x000000ffffd17224 */ /* 0x000fc600078e0080 */
[----:B------:R-:W3:Y:S01]  /*e8f0*/  LDL.LU.64 R134, [R1+0x1fc8] ;  /* 0x001fc80001867983 */ /* 0x000ee20000300a00 */
[----:B------:R-:W-:Y:S01]  /*e900*/  IMAD.MOV.U32 R211, RZ, RZ, R126 ;  /* 0x000000ffffd37224 */ /* 0x000fe200078e007e */
[----:B------:R-:W-:Y:S02]  /*e910*/  MOV R210, R127 ;  /* 0x0000007f00d27202 */ /* 0x000fe40000000f00 */
[----:B------:R-:W4:Y:S01]  /*e920*/  LDL.LU.64 R132, [R1+0x1fc0] ;  /* 0x001fc00001847983 */ /* 0x000f220000300a00 */
[----:B------:R-:W-:Y:S01]  /*e930*/  IMAD.MOV.U32 R213, RZ, RZ, R124 ;  /* 0x000000ffffd57224 */ /* 0x000fe200078e007c */
[----:B------:R-:W-:Y:S02]  /*e940*/  MOV R212, R125 ;  /* 0x0000007d00d47202 */ /* 0x000fe40000000f00 */
[----:B------:R-:W4:Y:S01]  /*e950*/  LDL.LU.64 R130, [R1+0x1fb8] ;  /* 0x001fb80001827983 */ /* 0x000f220000300a00 */
[----:B------:R-:W-:Y:S01]  /*e960*/  IMAD.MOV.U32 R215, RZ, RZ, R122 ;  /* 0x000000ffffd77224 */ /* 0x000fe200078e007a */
[----:B------:R-:W-:-:S02]  /*e970*/  MOV R214, R123 ;  /* 0x0000007b00d67202 */ /* 0x000fc40000000f00 */
[----:B------:R-:W4:Y:S01]  /*e980*/  LDL.LU R128, [R1+0x1fb0] ;  /* 0x001fb00001807983 */ /* 0x000f220000300800 */
        /* <DEDUP_REMOVED lines=8> */
[----:B------:R-:W4:Y:S04]  /*ea10*/  LDL.LU.64 R122, [R1+0x1f98] ;  /* 0x001f9800017a7983 */ /* 0x000f280000300a00 */
[----:B------:R-:W4:Y:S04]  /*ea20*/  LDL.LU.64 R120, [R1+0x1f90] ;  /* 0x001f900001787983 */ /* 0x000f280000300a00 */
[----:B------:R-:W4:Y:S04]  /*ea30*/  LDL.LU.64 R118, [R1+0x1f88] ;  /* 0x001f880001767983 */ /* 0x000f280000300a00 */
[----:B------:R-:W4:Y:S01]  /*ea40*/  LDL.LU.64 R116, [R1+0x1f80] ;  /* 0x001f800001747983 */ /* 0x000f220000300a00 */
[----:B------:R-:W-:Y:S01]  /*ea50*/  IMAD.MOV.U32 R224, RZ, RZ, R114 ;  /* 0x000000ffffe07224 */ /* 0x000fe200078e0072 */
[----:B------:R-:W-:-:S02]  /*ea60*/  MOV R223, R115 ;  /* 0x0000007300df7202 */ /* 0x000fc40000000f00 */
[----:B------:R-:W-:Y:S01]  /*ea70*/  MOV R225, R113 ;  /* 0x0000007100e17202 */ /* 0x000fe20000000f00 */
[----:B------:R-:W4:Y:S01]  /*ea80*/  LDL.LU.64 R114, [R1+0x1f78] ;  /* 0x001f780001727983 */ /* 0x000f220000300a00 */
[----:B------:R-:W-:Y:S01]  /*ea90*/  MOV R227, R111 ;  /* 0x0000006f00e37202 */ /* 0x000fe20000000f00 */
[----:B------:R-:W-:Y:S02]  /*eaa0*/  IMAD.MOV.U32 R230, RZ, RZ, R108 ;  /* 0x000000ffffe67224 */ /* 0x000fe400078e006c */
[----:B------:R-:W4:Y:S01]  /*eab0*/  LDL.LU R113, [R1+0x1f74] ;  /* 0x001f740001717983 */ /* 0x000f220000300800 */
[----:B------:R-:W-:Y:S01]  /*eac0*/  IMAD.MOV.U32 R234, RZ, RZ, R104 ;  /* 0x000000ffffea7224 */ /* 0x000fe200078e0068 */
[----:B------:R-:W-:Y:S02]  /*ead0*/  MOV R243, R95 ;  /* 0x0000005f00f37202 */ /* 0x000fe40000000f00 */
[----:B------:R-:W4:Y:S01]  /*eae0*/  LDL.LU R111, [R1+0x1f70] ;  /* 0x001f7000016f7983 */ /* 0x000f220000300800 */
[----:B------:R-:W-:Y:S01]  /*eaf0*/  IMAD.MOV.U32 R242, RZ, RZ, R96 ;  /* 0x000000fffff27224 */ /* 0x000fe200078e0060 */
[----:B------:R-:W-:Y:S01]  /*eb00*/  MOV R237, R101 ;  /* 0x0000006500ed7202 */ /* 0x000fe20000000f00 */
[----:B------:R-:W-:Y:S01]  /*eb10*/  IMAD.MOV.U32 R238, RZ, RZ, R100 ;  /* 0x000000ffffee7224 */ /* 0x000fe200078e0064 */
[----:B------:R-:W4:Y:S01]  /*eb20*/  LDL.LU R108, [R1+0x1f6c] ;  /* 0x001f6c00016c7983 */ /* 0x000f220000300800 */
[----:B------:R-:W-:Y:S01]  /*eb30*/  MOV R241, R97 ;  /* 0x0000006100f17202 */ /* 0x000fe20000000f00 */
[----:B------:R-:W-:-:S02]  /*eb40*/  IMAD.MOV.U32 R240, RZ, RZ, R98 ;  /* 0x000000fffff07224 */ /* 0x000fc400078e0062 */
[----:B------:R-:W4:Y:S01]  /*eb50*/  LDL.LU R104, [R1+0x1f68] ;  /* 0x001f680001687983 */ /* 0x000f220000300800 */
[----:B------:R-:W-:Y:S01]  /*eb60*/  MOV R239, R99 ;  /* 0x0000006300ef7202 */ /* 0x000fe20000000f00 */
[----:B------:R-:W-:Y:S02]  /*eb70*/  IMAD.MOV.U32 R236, RZ, RZ, R102 ;  /* 0x000000ffffec7224 */ /* 0x000fe400078e0066 */
[----:B------:R-:W4:Y:S01]  /*eb80*/  LDL.LU.64 R100, [R1+0x1f60] ;  /* 0x001f600001647983 */ /* 0x000f220000300a00 */
[----:B------:R-:W-:-:S03]  /*eb90*/  MOV R235, R103 ;  /* 0x0000006700eb7202 */ /* 0x000fc60000000f00 */
        /* <DEDUP_REMOVED lines=8> */
[----:B------:R-:W-:Y:S01]  /*ec20*/  STL.64 [R1+0x1f40], R242 ;  /* 0x001f40f201007387 */ /* 0x000fe20000100a00 */
[----:B------:R-:W-:-:S03]  /*ec30*/  IMAD.MOV.U32 R226, RZ, RZ, R112 ;  /* 0x000000ffffe27224 */ /* 0x000fc600078e0070 */
[----:B------:R-:W-:Y:S04]  /*ec40*/  STL.64 [R1+0x1f38], R240 ;  /* 0x001f38f001007387 */ /* 0x000fe80000100a00 */
[----:B------:R-:W-:Y:S04]  /*ec50*/  STL.64 [R1+0x1f30], R238 ;  /* 0x001f30ee01007387 */ /* 0x000fe80000100a00 */
[----:B------:R-:W-:Y:S04]  /*ec60*/  STL.64 [R1+0x1f28], R236 ;  /* 0x001f28ec01007387 */ /* 0x000fe80000100a00 */
[----:B------:R-:W-:Y:S04]  /*ec70*/  STL.64 [R1+0x1f20], R234 ;  /* 0x001f20ea01007387 */ /* 0x000fe80000100a00 */
[----:B------:R-:W-:Y:S04]  /*ec80*/  STL.64 [R1+0x1f18], R232 ;  /* 0x001f18e801007387 */ /* 0x000fe80000100a00 */
[----:B------:R-:W-:Y:S04]  /*ec90*/  STL.64 [R1+0x1f10], R230 ;  /* 0x001f10e601007387 */ /* 0x000fe80000100a00 */
[----:B------:R-:W-:Y:S04]  /*eca0*/  STL.64 [R1+0x1f08], R228 ;  /* 0x001f08e401007387 */ /* 0x000fe80000100a00 */
[----:B------:R-:W-:Y:S01]  /*ecb0*/  STL.64 [R1+0x1f00], R226 ;  /* 0x001f00e201007387 */ /* 0x000fe20000100a00 */
[----:B------:R-:W-:-:S03]  /*ecc0*/  MOV R208, R129 ;  /* 0x0000008100d07202 */ /* 0x000fc60000000f00 */
[----:B------:R-:W-:Y:S04]  /*ecd0*/  STL.64 [R1+0x1ef8], R224 ;  /* 0x001ef8e001007387 */ /* 0x000fe80000100a00 */
[----:B------:R-:W-:Y:S04]  /*ece0*/  STL.64 [R1+0x1ef0], R222 ;  /* 0x001ef0de01007387 */ /* 0x000fe80000100a00 */
[----:B------:R-:W-:Y:S04]  /*ecf0*/  STL.64 [R1+0x1ee8], R220 ;  /* 0x001ee8dc01007387 */ /* 0x000fe80000100a00 */
[----:B------:R-:W-:Y:S01]  /*ed00*/  STL.64 [R1+0x1ee0], R218 ;  /* 0x001ee0da01007387 */ /* 0x000fe20000100a00 */
[----:B------:R-:W-:-:S03]  /*ed10*/  IMAD.MOV.U32 R201, RZ, RZ, R136 ;  /* 0x000000ffffc97224 */ /* 0x000fc600078e0088 */
[----:B------:R-:W-:Y:S01]  /*ed20*/  STL.64 [R1+0x1ed8], R216 ;  /* 0x001ed8d801007387 */ /* 0x000fe20000100a00 */
[----:B------:R-:W-:-:S03]  /*ed30*/  MOV R200, R137 ;  /* 0x0000008900c87202 */ /* 0x000fc60000000f00 */
        /* <DEDUP_REMOVED lines=69> */
[----:B------:R-:W-:Y:S01]  /*f190*/  VIADD R3, R216, 0x6200 ;  /* 0x00006200d8037836 */ /* 0x000fe20000000000 */
[----:B--2---:R-:W-:Y:S04]  /*f1a0*/  STL [R1+0x1e90], R139 ;  /* 0x001e908b01007387 */ /* 0x004fe80000100800 */
[----:B---3--:R-:W-:Y:S04]  /*f1b0*/  STL.64 [R1+0x1e88], R134 ;  /* 0x001e888601007387 */ /* 0x008fe80000100a00 */
        /* <DEDUP_REMOVED lines=8> */
[----:B------:R1:W-:Y:S04]  /*f240*/  STL.64 [R1+0x1e40], R116 ;  /* 0x001e407401007387 */ /* 0x0003e80000100a00 */
[----:B-1----:R-:W2:Y:S04]  /*f250*/  LDL.LU.64 R116, [R1] ;  /* 0x0000000001747983 */ /* 0x002ea80000300a00 */
        /* <DEDUP_REMOVED lines=63> */
[----:B------:R-:W-:Y:S01]  /*f650*/  R2UR UR6, R3 ;  /* 0x00000000030672ca */ /* 0x000fe200000e0000 */
[----:B------:R-:W-:Y:S01]  /*f660*/  UMOV UR7, 0x40000040 ;  /* 0x4000004000077882 */ /* 0x000fe20000000000 */
        /* <DEDUP_REMOVED lines=10> */
[----:B--2---:R-:W-:-:S06]  /*f710*/  WARPGROUP.ARRIVE ;  /* 0x00000000000079c5 */ /* 0x004fcc0000000000 */
[----:B------:R-:W-:Y:S01]  /*f720*/  HGMMA.64x256x16.F32 R116, R68, gdesc[UR4].tnspB, R116, gsb0 ;  /* 0x43e0000444747df0 */ /* 0x000fe20008000874 */
[----:B------:R-:W-:Y:S01]  /*f730*/  IMAD.MOV.U32 R246, RZ, RZ, R92 ;  /* 0x000000fffff67224 */ /* 0x000fe200078e005c */
[----:B------:R-:W-:Y:S01]  /*f740*/  MOV R245, R93 ;  /* 0x0000005d00f57202 */ /* 0x000fe20000000f00 */
[----:B------:R-:W-:Y:S01]  /*f750*/  IMAD.MOV.U32 R244, RZ, RZ, R94 ;  /* 0x000000fffff47224 */ /* 0x000fe200078e005e */
[----:B------:R-:W-:Y:S02]  /*f760*/  WARPGROUP.DEPBAR.LE gsb0, 0x0 ;  /* 0x00008000000079c5 */ /* 0x000fe40000010000 */
[----:B------:R-:W-:Y:S04]  /*f770*/  STL [R1+0x5c], R139 ;  /* 0x00005c8b01007387 */ /* 0x000fe80000100800 */
[----:B------:R-:W-:Y:S04]  /*f780*/  STL.64 [R1+0x60], R140 ;  /* 0x0000608c01007387 */ /* 0x000fe80000100a00 */
[----:B------:R-:W-:Y:S04]  /*f790*/  STL [R1+0x68], R142 ;  /* 0x0000688e01007387 */ /* 0x000fe80000100800 */
[----:B------:R-:W-:Y:S04]  /*f7a0*/  STL.64 [R1+0x70], R144 ;  /* 0x0000709001007387 */ /* 0x000fe80000100a00 */
        /* <DEDUP_REMOVED lines=48> */
[----:B------:R-:W3:Y:S04]  /*fab0*/  LDL.LU.64 R240, [R1+0x1f38] ;  /* 0x001f380001f07983 */ /* 0x000ee80000300a00 */
        /* <DEDUP_REMOVED lines=11> */
[----:B------:R-:W2:Y:S04]  /*fb70*/  LDL.LU.64 R216, [R1+0x1ed8] ;  /* 0x001ed80001d87983 */ /* 0x000ea80000300a00 */
[----:B------:R-:W3:Y:S04]  /*fb80*/  LDL.LU.64 R214, [R1+0x1ed0] ;  /* 0x001ed00001d67983 */ /* 0x000ee80000300a00 */
[----:B------:R-:W4:Y:S04]  /*fb90*/  LDL.LU.64 R212, [R1+0x1ec8] ;  /* 0x001ec80001d47983 */ /* 0x000f280000300a00 */
[----:B------:R-:W4:Y:S04]  /*fba0*/  LDL.LU.64 R210, [R1+0x1ec0] ;  /* 0x001ec00001d27983 */ /* 0x000f280000300a00 */
[----:B------:R-:W4:Y:S04]  /*fbb0*/  LDL.LU.64 R208, [R1+0x1eb8] ;  /* 0x001eb80001d07983 */ /* 0x000f280000300a00 */
[----:B------:R-:W4:Y:S01]  /*fbc0*/  LDL.LU.64 R206, [R1+0x1eb0] ;  /* 0x001eb00001ce7983 */ /* 0x000f220000300a00 */
[----:B------:R-:W-:-:S03]  /*fbd0*/  IMAD.MOV.U32 R90, RZ, RZ, R134 ;  /* 0x000000ffff5a7224 */ /* 0x000fc600078e0086 */
[----:B------:R-:W4:Y:S01]  /*fbe0*/  LDL.LU.64 R204, [R1+0x1ea8] ;  /* 0x001ea80001cc7983 */ /* 0x000f220000300a00 */
[----:B------:R-:W-:-:S03]  /*fbf0*/  MOV R91, R135 ;  /* 0x00000087005b7202 */ /* 0x000fc60000000f00 */
[----:B------:R-:W4:Y:S01]  /*fc00*/  LDL.LU.64 R202, [R1+0x1ea0] ;  /* 0x001ea00001ca7983 */ /* 0x000f220000300a00 */
[----:B------:R-:W-:Y:S01]  /*fc10*/  IMAD.MOV.U32 R88, RZ, RZ, R132 ;  /* 0x000000ffff587224 */ /* 0x000fe200078e0084 */
[----:B------:R-:W-:Y:S02]  /*fc20*/  MOV R89, R133 ;  /* 0x0000008500597202 */ /* 0x000fe40000000f00 */
[----:B------:R-:W4:Y:S01]  /*fc30*/  LDL.LU.64 R200, [R1+0x1e98] ;  /* 0x001e980001c87983 */ /* 0x000f220000300a00 */
        /* <DEDUP_REMOVED lines=22> */
[----:B------:R-:W4:Y:S01]  /*fda0*/  LDL.LU.64 R122, [R1+0x1e58] ;  /* 0x001e5800017a7983 */ /* 0x000f220000300a00 */
[----:B------:R-:W-:-:S03]  /*fdb0*/  MOV R70, R136 ;  /* 0x0000008800467202 */ /* 0x000fc60000000f00 */
[----:B------:R-:W4:Y:S01]  /*fdc0*/  LDL.LU.64 R120, [R1+0x1e50] ;  /* 0x001e500001787983 */ /* 0x000f220000300a00 */
[----:B------:R-:W-:-:S03]  /*fdd0*/  IMAD.MOV.U32 R69, RZ, RZ, R137 ;  /* 0x000000ffff457224 */ /* 0x000fc600078e0089 */
[----:B------:R-:W4:Y:S01]  /*fde0*/  LDL.LU.64 R118, [R1+0x1e48] ;  /* 0x001e480001767983 */ /* 0x000f220000300a00 */
[----:B------:R-:W-:-:S03]  /*fdf0*/  MOV R68, R138 ;  /* 0x0000008a00447202 */ /* 0x000fc60000000f00 */
[----:B------:R-:W4:Y:S04]  /*fe00*/  LDL.LU.64 R116, [R1+0x1e40] ;  /* 0x001e400001747983 */ /* 0x000f280000300a00 */
[----:B------:R-:W4:Y:S04]  /*fe10*/  LDL.LU R136, [R1+0x100] ;  /* 0x0001000001887983 */ /* 0x000f280000300800 */
[----:B------:R-:W4:Y:S04]  /*fe20*/  LDL.LU R137, [R1+0x104] ;  /* 0x0001040001897983 */ /* 0x000f280000300800 */
[----:B------:R-:W4:Y:S01]  /*fe30*/  LDL.LU R138, [R1+0x108] ;  /* 0x00010800018a7983 */ /* 0x000f220000300800 */
[----:B------:R-:W-:-:S03]  /*fe40*/  IMAD.MOV.U32 R99, RZ, RZ, R143 ;  /* 0x000000ffff637224 */ /* 0x000fc600078e008f */
[----:B------:R-:W4:Y:S04]  /*fe50*/  LDL.LU R199, [R1+0x10c] ;  /* 0x00010c0001c77983 */ /* 0x000f280000300800 */
[----:B------:R-:W4:Y:S04]  /*fe60*/  LDL.LU R140, [R1+0x110] ;  /* 0x00011000018c7983 */ /* 0x000f280000300800 */
[----:B------:R-:W4:Y:S01]  /*fe70*/  LDL.LU R141, [R1+0x114] ;  /* 0x00011400018d7983 */ /* 0x000f220000300800 */
[----:B------:R-:W-:-:S03]  /*fe80*/  MOV R102, R146 ;  /* 0x0000009200667202 */ /* 0x000fc60000000f00 */
[----:B------:R-:W4:Y:S01]  /*fe90*/  LDL.LU R142, [R1+0x118] ;  /* 0x00011800018e7983 */ /* 0x000f220000300800 */
[----:B------:R-:W-:-:S03]  /*fea0*/  IMAD.MOV.U32 R103, RZ, RZ, R147 ;  /* 0x000000ffff677224 */ /* 0x000fc600078e0093 */
[----:B------:R-:W4:Y:S04]  /*feb0*/  LDL.LU R143, [R1+0x11c] ;  /* 0x00011c00018f7983 */ /* 0x000f280000300800 */
[----:B------:R-:W4:Y:S01]  /*fec0*/  LDL.LU R144, [R1+0x120] ;  /* 0x0001200001907983 */ /* 0x000f220000300800 */
[----:B------:R-:W-:-:S03]  /*fed0*/  MOV R105, R149 ;  /* 0x0000009500697202 */ /* 0x000fc60000000f00 */
[----:B------:R-:W4:Y:S01]  /*fee0*/  LDL.LU R145, [R1+0x124] ;  /* 0x0001240001917983 */ /* 0x000f220000300800 */
[----:B------:R-:W-:-:S03]  /*fef0*/  IMAD.MOV.U32 R106, RZ, RZ, R150 ;  /* 0x000000ffff6a7224 */ /* 0x000fc600078e0096 */
[----:B------:R-:W4:Y:S01]  /*ff00*/  LDL.LU R146, [R1+0x128] ;  /* 0x0001280001927983 */ /* 0x000f220000300800 */
[----:B------:R-:W-:-:S03]  /*ff10*/  MOV R107, R151 ;  /* 0x00000097006b7202 */ /* 0x000fc60000000f00 */
[----:B------:R-:W4:Y:S04]  /*ff20*/  LDL.LU R147, [R1+0x12c] ;  /* 0x00012c0001937983 */ /* 0x000f280000300800 */
[----:B------:R-:W4:Y:S01]  /*ff30*/  LDL.LU R148, [R1+0x130] ;  /* 0x0001300001947983 */ /* 0x000f220000300800 */
[----:B------:R-:W-:-:S03]  /*ff40*/  IMAD.MOV.U32 R109, RZ, RZ, R153 ;  /* 0x000000ffff6d7224 */ /* 0x000fc600078e0099 */
[----:B------:R-:W4:Y:S01]  /*ff50*/  LDL.LU R149, [R1+0x134] ;  /* 0x0001340001957983 */ /* 0x000f220000300800 */
[----:B------:R-:W-:-:S03]  /*ff60*/  MOV R110, R154 ;  /* 0x0000009a006e7202 */ /* 0x000fc60000000f00 */
[----:B------:R-:W4:Y:S04]  /*ff70*/  LDL.LU R150, [R1+0x138] ;  /* 0x0001380001967983 */ /* 0x000f280000300800 */
[----:B------:R-:W4:Y:S01]  /*ff80*/  LDL.LU R151, [R1+0x13c] ;  /* 0x00013c0001977983 */ /* 0x000f220000300800 */
[----:B------:R-:W-:-:S03]  /*ff90*/  IMAD.MOV.U32 R112, RZ, RZ, R156 ;  /* 0x000000ffff707224 */ /* 0x000fc600078e009c */
[----:B------:R-:W4:Y:S04]  /*ffa0*/  LDL.LU R152, [R1+0x140] ;  /* 0x0001400001987983 */ /* 0x000f280000300800 */
        /* <DEDUP_REMOVED lines=14> */
[----:B------:R-:W4:Y:S01]  /*10090*/  LDL.LU R167, [R1+0x17c] ;  /* 0x00017c0001a77983 */ /* 0x000f220000300800 */
[----:B------:R-:W-:-:S03]  /*100a0*/  MOV R85, R129 ;  /* 0x0000008100557202 */ /* 0x000fc60000000f00 */
[----:B------:R-:W4:Y:S01]  /*100b0*/  LDL.LU R168, [R1+0x180] ;  /* 0x0001800001a87983 */ /* 0x000f220000300800 */
[----:B------:R-:W-:-:S03]  /*100c0*/  MOV R129, R173 ;  /* 0x000000ad00817202 */ /* 0x000fc60000000f00 */
        /* <DEDUP_REMOVED lines=49> */
[----:B------:R-:W-:Y:S04]  /*103e0*/  STL [R1+0x1bb0], R104 ;  /* 0x001bb06801007387 */ /* 0x000fe80000100800 */
[----:B------:R-:W-:Y:S04]  /*103f0*/  STL.64 [R1+0x1ba8], R100 ;  /* 0x001ba86401007387 */ /* 0x000fe80000100a00 */
[----:B------:R-:W-:Y:S04]  /*10400*/  STL [R1+0x1ba4], R98 ;  /* 0x001ba46201007387 */ /* 0x000fe80000100800 */
[----:B------:R-:W-:Y:S04]  /*10410*/  STL [R1+0x1ba0], R97 ;  /* 0x001ba06101007387 */ /* 0x000fe80000100800 */
[----:B------:R1:W-:Y:S04]  /*10420*/  STL [R1+0x1b9c], R95 ;  /* 0x001b9c5f01007387 */ /* 0x0003e80000100800 */
[----:B-1----:R-:W2:Y:S01]  /*10430*/  LDL.LU R95, [R1+0x5c] ;  /* 0x00005c00015f7983 */ /* 0x002ea20000300800 */
[----:B------:R-:W-:-:S13]  /*10440*/  FSETP.GEU.AND P1, PT, R92, -126, PT ;  /* 0xc2fc00005c00780b */ /* 0x000fda0003f2e000 */
[----:B------:R-:W-:-:S04]  /*10450*/  @!P1 FMUL R92, R92, 0.5 ;  /* 0x3f0000005c5c9820 */ /* 0x000fc80000400000 */
[----:B------:R-:W1:Y:S02]  /*10460*/  MUFU.EX2 R71, R92 ;  /* 0x0000005c00477308 */ /* 0x000e640000000800 */
[----:B-1----:R-:W-:Y:S01]  /*10470*/  @!P1 FMUL R71, R71, R71 ;  /* 0x0000004747479220 */ /* 0x002fe20000400000 */
[----:B------:R-:W-:Y:S01]  /*10480*/  FSETP.GEU.AND P1, PT, R93, -126, PT ;  /* 0xc2fc00005d00780b */ /* 0x000fe20003f2e000 */
[----:B------:R-:W-:-:S12]  /*10490*/  IMAD.MOV.U32 R92, RZ, RZ, R70 ;  /* 0x000000ffff5c7224 */ /* 0x000fd800078e0046 */
[----:B------:R-:W-:-:S04]  /*104a0*/  @!P1 FMUL R93, R93, 0.5 ;  /* 0x3f0000005d5d9820 */ /* 0x000fc80000400000 */
[----:B------:R-:W1:Y:S02]  /*104b0*/  MUFU.EX2 R70, R93 ;  /* 0x0000005d00467308 */ /* 0x000e640000000800 */
[----:B-1----:R-:W-:Y:S01]  /*104c0*/  @!P1 FMUL R70, R70, R70 ;  /* 0x0000004646469220 */ /* 0x002fe20000400000 */
[----:B------:R-:W-:Y:S02]  /*104d0*/  FSETP.GEU.AND P1, PT, R94, -126, PT ;  /* 0xc2fc00005e00780b */ /* 0x000fe40003f2e000 */
[----:B------:R-:W-:-:S11]  /*104e0*/  MOV R93, R69 ;  /* 0x00000045005d7202 */ /* 0x000fd60000000f00 */
[----:B------:R-:W-:-:S04]  /*104f0*/  @!P1 FMUL R94, R94, 0.5 ;  /* 0x3f0000005e5e9820 */ /* 0x000fc80000400000 */
[----:B------:R-:W1:Y:S02]  /*10500*/  MUFU.EX2 R69, R94 ;  /* 0x0000005e00457308 */ /* 0x000e640000000800 */
[----:B-1----:R-:W-:Y:S01]  /*10510*/  @!P1 FMUL R69, R69, R69 ;  /* 0x0000004545459220 */ /* 0x002fe20000400000 */
[----:B------:R-:W-:Y:S01]  /*10520*/  FSETP.GEU.AND P1, PT, R96, -126, PT ;  /* 0xc2fc00006000780b */ /* 0x000fe20003f2e000 */
[----:B------:R-:W-:-:S12]  /*10530*/  IMAD.MOV.U32 R94, RZ, RZ, R68 ;  /* 0x000000ffff5e7224 */ /* 0x000fd800078e0044 */
[----:B------:R-:W-:-:S04]  /*10540*/  @!P1 FMUL R96, R96, 0.5 ;  /* 0x3f00000060609820 */ /* 0x000fc80000400000 */
[----:B------:R1:W3:Y:S02]  /*10550*/  MUFU.EX2 R68, R96 ;  /* 0x0000006000447308 */ /* 0x0002e40000000800 */
[----:B-1----:R-:W4:Y:S04]  /*10560*/  LDL.LU R96, [R1+0x60] ;  /* 0x0000600001607983 */ /* 0x002f280000300800 */
[----:B------:R-:W4:Y:S04]  /*10570*/  LDL.LU R97, [R1+0x64] ;  /* 0x0000640001617983 */ /* 0x000f280000300800 */
[----:B------:R-:W2:Y:S04]  /*10580*/  LDL.LU R98, [R1+0x68] ;  /* 0x0000680001627983 */ /* 0x000ea80000300800 */
[----:B------:R-:W3:Y:S04]  /*10590*/  LDL.LU R100, [R1+0x70] ;  /* 0x0000700001647983 */ /* 0x000ee80000300800 */
[----:B------:R-:W3:Y:S04]  /*105a0*/  LDL.LU R101, [R1+0x74] ;  /* 0x0000740001657983 */ /* 0x000ee80000300800 */
[----:B------:R-:W4:Y:S04]  /*105b0*/  LDL.LU R104, [R1+0x80] ;  /* 0x0000800001687983 */ /* 0x000f280000300800 */
[----:B------:R-:W2:Y:S04]  /*105c0*/  LDL.LU R108, [R1+0x90] ;  /* 0x00009000016c7983 */ /* 0x000ea80000300800 */
[----:B------:R-:W3:Y:S04]  /*105d0*/  LDL.LU R111, [R1+0x9c] ;  /* 0x00009c00016f7983 */ /* 0x000ee80000300800 */
[----:B------:R-:W4:Y:S04]  /*105e0*/  LDL.LU R113, [R1+0xa4] ;  /* 0x0000a40001717983 */ /* 0x000f280000300800 */
[----:B------:R-:W2:Y:S04]  /*105f0*/  LDL.LU R114, [R1+0xa8] ;  /* 0x0000a80001727983 */ /* 0x000ea80000300800 */
[----:B------:R-:W2:Y:S04]  /*10600*/  LDL.LU R115, [R1+0xac] ;  /* 0x0000ac0001737983 */ /* 0x000ea80000300800 */
[----:B------:R-:W3:Y:S04]  /*10610*/  LDL.LU R116, [R1+0xb0] ;  /* 0x0000b00001747983 */ /* 0x000ee80000300800 */
[----:B------:R-:W3:Y:S04]  /*10620*/  LDL.LU R117, [R1+0xb4] ;  /* 0x0000b40001757983 */ /* 0x000ee80000300800 */
[----:B------:R-:W4:Y:S04]  /*10630*/  LDL.LU R118, [R1+0xb8] ;  /* 0x0000b80001767983 */ /* 0x000f280000300800 */
        /* <DEDUP_REMOVED lines=10> */
[----:B------:R-:W4:Y:S04]  /*106e0*/  LDL.LU R130, [R1+0xe8] ;  /* 0x0000e80001827983 */ /* 0x000f280000300800 */
[----:B------:R-:W4:Y:S04]  /*106f0*/  LDL.LU R131, [R1+0xec] ;  /* 0x0000ec0001837983 */ /* 0x000f280000300800 */
[----:B------:R-:W2:Y:S04]  /*10700*/  LDL.LU R132, [R1+0xf0] ;  /* 0x0000f00001847983 */ /* 0x000ea80000300800 */
[----:B------:R-:W2:Y:S04]  /*10710*/  LDL.LU R133, [R1+0xf4] ;  /* 0x0000f40001857983 */ /* 0x000ea80000300800 */
[----:B------:R-:W3:Y:S04]  /*10720*/  LDL.LU R134, [R1+0xf8] ;  /* 0x0000f80001867983 */ /* 0x000ee80000300800 */
[----:B------:R-:W3:Y:S01]  /*10730*/  LDL.LU R135, [R1+0xfc] ;  /* 0x0000fc0001877983 */ /* 0x000ee20000300800 */
[----:B------:R-:W-:Y:S01]  /*10740*/  MOV R139, R199 ;  /* 0x000000c7008b7202 */ /* 0x000fe20000000f00 */
[----:B------:R-:W-:-:S05]  /*10750*/  IMAD.MOV.U32 R199, RZ, RZ, R3 ;  /* 0x000000ffffc77224 */ /* 0x000fca00078e0003 */
        /* <DEDUP_REMOVED lines=32> */
[----:B---3--:R-:W-:Y:S04]  /*10960*/  STL.64 [R1+0x1d18], R134 ;  /* 0x001d188601007387 */ /* 0x008fe80000100a00 */
[----:B--2---:R-:W-:Y:S04]  /*10970*/  STL.64 [R1+0x1d10], R132 ;  /* 0x001d108401007387 */ /* 0x004fe80000100a00 */
[----:B----4-:R-:W-:Y:S04]  /*10980*/  STL.64 [R1+0x1d08], R130 ;  /* 0x001d088201007387 */ /* 0x010fe80000100a00 */
        /* <DEDUP_REMOVED lines=20> */
[----:B------:R2:W-:Y:S01]  /*10ad0*/  STL.64 [R1+0x1c60], R88 ;  /* 0x001c605801007387 */ /* 0x0005e20000100a00 */
[----:B-1----:R-:W-:Y:S01]  /*10ae0*/  MOV R98, R63 ;  /* 0x0000003f00627202 */ /* 0x002fe20000000f00 */
[----:B------:R-:W-:-:S02]  /*10af0*/  IMAD.MOV.U32 R99, RZ, RZ, R61 ;  /* 0x000000ffff637224 */ /* 0x000fc400078e003d */
[----:B--2---:R-:W2:Y:S04]  /*10b00*/  LDL.LU R88, [R1+0x200] ;  /* 0x0002000001587983 */ /* 0x004ea80000300800 */
[----:B------:R-:W2:Y:S04]  /*10b10*/  LDL.LU R89, [R1+0x204] ;  /* 0x0002040001597983 */ /* 0x000ea80000300800 */
[----:B------:R-:W2:Y:S04]  /*10b20*/  LDL.LU R90, [R1+0x208] ;  /* 0x00020800015a7983 */ /* 0x000ea80000300800 */
[----:B------:R-:W2:Y:S04]  /*10b30*/  LDL.LU R91, [R1+0x20c] ;  /* 0x00020c00015b7983 */ /* 0x000ea80000300800 */
[----:B------:R-:W2:Y:S04]  /*10b40*/  LDL.LU R92, [R1+0x210] ;  /* 0x00021000015c7983 */ /* 0x000ea80000300800 */
[----:B------:R-:W2:Y:S04]  /*10b50*/  LDL.LU R93, [R1+0x214] ;  /* 0x00021400015d7983 */ /* 0x000ea80000300800 */
[----:B------:R-:W2:Y:S04]  /*10b60*/  LDL.LU R94, [R1+0x218] ;  /* 0x00021800015e7983 */ /* 0x000ea80000300800 */
[----:B------:R-:W2:Y:S01]  /*10b70*/  LDL.LU R95, [R1+0x21c] ;  /* 0x00021c00015f7983 */ /* 0x000ea20000300800 */
[----:B------:R-:W-:-:S03]  /*10b80*/  MOV R100, R67 ;  /* 0x0000004300647202 */ /* 0x000fc60000000f00 */
[----:B------:R-:W2:Y:S01]  /*10b90*/  LDL.LU R96, [R1+0x220] ;  /* 0x0002200001607983 */ /* 0x000ea20000300800 */
[----:B------:R-:W-:-:S03]  /*10ba0*/  IMAD.MOV.U32 R101, RZ, RZ, R65 ;  /* 0x000000ffff657224 */ /* 0x000fc600078e0041 */
[----:B------:R-:W2:Y:S04]  /*10bb0*/  LDL.LU R97, [R1+0x224] ;  /* 0x0002240001617983 */ /* 0x000ea80000300800 */
[----:B------:R-:W3:Y:S04]  /*10bc0*/  LDL.LU R63, [R1+0x1e2c] ;  /* 0x001e2c00013f7983 */ /* 0x000ee80000300800 */
[----:B------:R-:W3:Y:S04]  /*10bd0*/  LDL.LU R61, [R1+0x1e28] ;  /* 0x001e2800013d7983 */ /* 0x000ee80000300800 */
[----:B------:R-:W2:Y:S04]  /*10be0*/  LDL.LU R67, [R1+0x1e24] ;  /* 0x001e240001437983 */ /* 0x000ea80000300800 */
[----:B------:R-:W2:Y:S01]  /*10bf0*/  LDL.LU R65, [R1+0x1e20] ;  /* 0x001e200001417983 */ /* 0x000ea20000300800 */
[----:B------:R-:W-:Y:S01]  /*10c00*/  IADD3 R3, R216, 0x4280, RZ ;  /* 0x00004280d8037810 */ /* 0x000fe20007ffe0ff */
[----:B------:R-:W-:Y:S01]  /*10c10*/  @!P1 FMUL R68, R68, R68 ;  /* 0x0000004444449220 */ /* 0x000fe20000400000 */
        /* <DEDUP_REMOVED lines=115> */
[----:B------:R-:W-:Y:S02]  /*11350*/  F2FP.F16.F32.PACK_AB R64, R70, R71 ;  /* 0x000000474640723e */ /* 0x000fe400000000ff */
[----:B------:R-:W-:Y:S01]  /*11360*/  F2FP.F16.F32.PACK_AB R66, R68, R69 ;  /* 0x000000454442723e */ /* 0x000fe200000000ff */
[----:B------:R-:W-:Y:S01]  /*11370*/  UMOV UR7, 0x40000040 ;  /* 0x4000004000077882 */ /* 0x000fe20000000000 */
[----:B------:R-:W-:Y:S04]  /*11380*/  STL.64 [R1+0x1c58], R86 ;  /* 0x001c585601007387 */ /* 0x000fe80000100a00 */
[----:B------:R-:W-:Y:S04]  /*11390*/  STL.64 [R1+0x1c50], R84 ;  /* 0x001c505401007387 */ /* 0x000fe80000100a00 */
[----:B------:R-:W-:Y:S04]  /*113a0*/  STL.64 [R1+0x1c48], R82 ;  /* 0x001c485201007387 */ /* 0x000fe80000100a00 */
[----:B------:R-:W-:Y:S04]  /*113b0*/  STL.64 [R1+0x1c40], R80 ;  /* 0x001c405001007387 */ /* 0x000fe80000100a00 */
[----:B------:R-:W-:Y:S01]  /*113c0*/  STL.64 [R1+0x1c38], R78 ;  /* 0x001c384e01007387 */ /* 0x000fe20000100a00 */
[----:B--2---:R-:W-:-:S06]  /*113d0*/  WARPGROUP.ARRIVE ;  /* 0x00000000000079c5 */ /* 0x004fcc0000000000 */
[----:B------:R-:W-:Y:S01]  /*113e0*/  HGMMA.64x256x16.F32 R88, R64, gdesc[UR4].tnspB, R88, gsb0 ;  /* 0x43e0000440587df0 */ /* 0x000fe20008000858 */
[----:B------:R-:W-:Y:S04]  /*113f0*/  STL.64 [R1+0x1c30], R76 ;  /* 0x001c304c01007387 */ /* 0x000fe80000100a00 */
[----:B------:R-:W-:Y:S04]  /*11400*/  STL.64 [R1+0x1c28], R74 ;  /* 0x001c284a01007387 */ /* 0x000fe80000100a00 */
[----:B------:R-:W-:Y:S04]  /*11410*/  STL.64 [R1+0x1c20], R72 ;  /* 0x001c204801007387 */ /* 0x000fe80000100a00 */
        /* <DEDUP_REMOVED lines=204> */
[----:B------:R-:W4:Y:S04]  /*120e0*/  LDL.LU.64 R134, [R1+0x1c10] ;  /* 0x001c100001867983 */ /* 0x000f280000300a00 */
[----:B------:R-:W3:Y:S04]  /*120f0*/  LDL.LU.64 R132, [R1+0x1c08] ;  /* 0x001c080001847983 */ /* 0x000ee80000300a00 */
[----:B------:R-:W3:Y:S04]  /*12100*/  LDL.LU.64 R130, [R1+0x1c00] ;  /* 0x001c000001827983 */ /* 0x000ee80000300a00 */
[----:B------:R-:W3:Y:S04]  /*12110*/  LDL.LU R128, [R1+0x1bf8] ;  /* 0x001bf80001807983 */ /* 0x000ee80000300800 */
[----:B------:R-:W3:Y:S04]  /*12120*/  LDL.LU.64 R126, [R1+0x1bf0] ;  /* 0x001bf000017e7983 */ /* 0x000ee80000300a00 */
[----:B------:R-:W3:Y:S04]  /*12130*/  LDL.LU.64 R124, [R1+0x1be8] ;  /* 0x001be800017c7983 */ /* 0x000ee80000300a00 */
[----:B------:R-:W3:Y:S04]  /*12140*/  LDL.LU.64 R122, [R1+0x1be0] ;  /* 0x001be000017a7983 */ /* 0x000ee80000300a00 */
[----:B------:R-:W3:Y:S04]  /*12150*/  LDL.LU.64 R120, [R1+0x1bd8] ;  /* 0x001bd80001787983 */ /* 0x000ee80000300a00 */
[----:B------:R-:W3:Y:S04]  /*12160*/  LDL.LU.64 R118, [R1+0x1bd0] ;  /* 0x001bd00001767983 */ /* 0x000ee80000300a00 */
[----:B------:R-:W3:Y:S04]  /*12170*/  LDL.LU.64 R116, [R1+0x1bc8] ;  /* 0x001bc80001747983 */ /* 0x000ee80000300a00 */
[----:B------:R-:W3:Y:S04]  /*12180*/  LDL.LU.64 R114, [R1+0x1bc0] ;  /* 0x001bc00001727983 */ /* 0x000ee80000300a00 */
[----:B------:R-:W3:Y:S04]  /*12190*/  LDL.LU R113, [R1+0x1bbc] ;  /* 0x001bbc0001717983 */ /* 0x000ee80000300800 */
[----:B------:R-:W3:Y:S04]  /*121a0*/  LDL.LU R111, [R1+0x1bb8] ;  /* 0x001bb800016f7983 */ /* 0x000ee80000300800 */
[----:B------:R-:W3:Y:S04]  /*121b0*/  LDL.LU R108, [R1+0x1bb4] ;  /* 0x001bb400016c7983 */ /* 0x000ee80000300800 */
[----:B------:R-:W2:Y:S04]  /*121c0*/  LDL.LU R104, [R1+0x1bb0] ;  /* 0x001bb00001687983 */ /* 0x000ea80000300800 */
[----:B------:R-:W4:Y:S04]  /*121d0*/  LDL.LU.64 R100, [R1+0x1ba8] ;  /* 0x001ba80001647983 */ /* 0x000f280000300a00 */
[----:B------:R-:W3:Y:S04]  /*121e0*/  LDL.LU R98, [R1+0x1ba4] ;  /* 0x001ba40001627983 */ /* 0x000ee80000300800 */
[----:B------:R-:W2:Y:S04]  /*121f0*/  LDL.LU R97, [R1+0x1ba0] ;  /* 0x001ba00001617983 */ /* 0x000ea80000300800 */
[----:B------:R-:W4:Y:S01]  /*12200*/  LDL.LU R95, [R1+0x1b9c] ;  /* 0x001b9c00015f7983 */ /* 0x000f220000300800 */
        /* <DEDUP_REMOVED lines=14> */
[----:B------:R-:W1:Y:S01]  /*122f0*/  MUFU.EX2 R64, R104 ;  /* 0x0000006800407308 */ /* 0x000e620000000800 */
[----:B------:R-:W-:Y:S04]  /*12300*/  STL [R1+0xdac], R67 ;  /* 0x000dac4301007387 */ /* 0x000fe80000100800 */
[----:B------:R-:W-:Y:S04]  /*12310*/  STL [R1+0xda8], R66 ;  /* 0x000da84201007387 */ /* 0x000fe80000100800 */
[----:B------:R-:W-:Y:S01]  /*12320*/  STL [R1+0xdb4], R65 ;  /* 0x000db44101007387 */ /* 0x000fe20000100800 */
[----:B-1----:R-:W-:-:S05]  /*12330*/  @!P1 FMUL R64, R64, R64 ;  /* 0x0000004040409220 */ /* 0x002fca0000400000 */
[----:B------:R1:W-:Y:S04]  /*12340*/  STL [R1+0xdb0], R64 ;  /* 0x000db04001007387 */ /* 0x0003e80000100800 */
[----:B------:R-:W-:Y:S04]  /*12350*/  STL [R1+0x1b98], R139 ;  /* 0x001b988b01007387 */ /* 0x000fe80000100800 */
        /* <DEDUP_REMOVED lines=11> */
[----:B------:R-:W-:Y:S01]  /*12410*/  STL [R1+0x1b38], R113 ;  /* 0x001b387101007387 */ /* 0x000fe20000100800 */
[----:B------:R-:W-:-:S03]  /*12420*/  F2FP.F16.F32.PACK_AB R62, R64, R65 ;  /* 0x00000041403e723e */ /* 0x000fc600000000ff */
[----:B------:R-:W-:Y:S01]  /*12430*/  STL [R1+0x1b34], R111 ;  /* 0x001b346f01007387 */ /* 0x000fe20000100800 */
[----:B------:R-:W-:-:S03]  /*12440*/  F2FP.F16.F32.PACK_AB R60, R66, R67 ;  /* 0x00000043423c723e */ /* 0x000fc600000000ff */
[----:B------:R-:W-:Y:S04]  /*12450*/  STL [R1+0x1b30], R108 ;  /* 0x001b306c01007387 */ /* 0x000fe80000100800 */
[----:B------:R-:W-:Y:S04]  /*12460*/  STL [R1+0x1b2c], R101 ;  /* 0x001b2c6501007387 */ /* 0x000fe80000100800 */
        /* <DEDUP_REMOVED lines=108> */
[----:B------:R-:W-:Y:S01]  /*12b30*/  MOV R214, R115 ;  /* 0x0000007300d67202 */ /* 0x000fe20000000f00 */
[----:B------:R-:W-:Y:S01]  /*12b40*/  IMAD.MOV.U32 R242, RZ, RZ, R88 ;  /* 0x000000fffff27224 */ /* 0x000fe200078e0058 */
[----:B------:R-:W-:Y:S01]  /*12b50*/  MOV R217, R113 ;  /* 0x0000007100d97202 */ /* 0x000fe20000000f00 */
[----:B------:R-:W4:Y:S01]  /*12b60*/  LDL.LU.64 R114, [R1+0x1b40] ;  /* 0x001b400001727983 */ /* 0x000f220000300a00 */
[----:B------:R-:W-:Y:S01]  /*12b70*/  MOV R243, R87 ;  /* 0x0000005700f37202 */ /* 0x000fe20000000f00 */
[----:B------:R-:W-:Y:S01]  /*12b80*/  IMAD.MOV.U32 R240, RZ, RZ, R90 ;  /* 0x000000fffff07224 */ /* 0x000fe200078e005a */
[----:B------:R-:W-:Y:S01]  /*12b90*/  MOV R219, R111 ;  /* 0x0000006f00db7202 */ /* 0x000fe20000000f00 */
[----:B------:R-:W4:Y:S01]  /*12ba0*/  LDL.LU R113, [R1+0x1b38] ;  /* 0x001b380001717983 */ /* 0x000f220000300800 */
[----:B------:R-:W-:Y:S01]  /*12bb0*/  MOV R241, R89 ;  /* 0x0000005900f17202 */ /* 0x000fe20000000f00 */
[----:B------:R-:W-:Y:S01]  /*12bc0*/  IMAD.MOV.U32 R222, RZ, RZ, R108 ;  /* 0x000000ffffde7224 */ /* 0x000fe200078e006c */
[----:B------:R-:W-:Y:S01]  /*12bd0*/  MOV R239, R91 ;  /* 0x0000005b00ef7202 */ /* 0x000fe20000000f00 */
[----:B------:R-:W4:Y:S01]  /*12be0*/  LDL.LU R111, [R1+0x1b34] ;  /* 0x001b3400016f7983 */ /* 0x000f220000300800 */
[----:B------:R-:W-:Y:S01]  /*12bf0*/  IMAD.MOV.U32 R238, RZ, RZ, R92 ;  /* 0x000000ffffee7224 */ /* 0x000fe200078e005c */
[----:B------:R-:W-:Y:S01]  /*12c00*/  MOV R229, R101 ;  /* 0x0000006500e57202 */ /* 0x000fe20000000f00 */
[----:B------:R-:W-:Y:S01]  /*12c10*/  IMAD.MOV.U32 R236, RZ, RZ, R94 ;  /* 0x000000ffffec7224 */ /* 0x000fe200078e005e */
[----:B------:R-:W4:Y:S01]  /*12c20*/  LDL.LU R108, [R1+0x1b30] ;  /* 0x001b3000016c7983 */ /* 0x000f220000300800 */
[----:B------:R-:W-:Y:S01]  /*12c30*/  MOV R237, R93 ;  /* 0x0000005d00ed7202 */ /* 0x000fe20000000f00 */
[----:B------:R-:W-:Y:S01]  /*12c40*/  IMAD.MOV.U32 R234, RZ, RZ, R96 ;  /* 0x000000ffffea7224 */ /* 0x000fe200078e0060 */
[----:B------:R-:W-:Y:S01]  /*12c50*/  MOV R235, R95 ;  /* 0x0000005f00eb7202 */ /* 0x000fe20000000f00 */
[----:B------:R-:W4:Y:S01]  /*12c60*/  LDL.LU R101, [R1+0x1b2c] ;  /* 0x001b2c0001657983 */ /* 0x000f220000300800 */
[----:B------:R-:W-:Y:S01]  /*12c70*/  MOV R233, R97 ;  /* 0x0000006100e97202 */ /* 0x000fe20000000f00 */
[----:B------:R-:W-:-:S02]  /*12c80*/  IMAD.MOV.U32 R232, RZ, RZ, R98 ;  /* 0x000000ffffe87224 */ /* 0x000fc400078e0062 */
[----:B------:R-:W4:Y:S01]  /*12c90*/  LDL.LU R95, [R1+0x1b28] ;  /* 0x001b2800015f7983 */ /* 0x000f220000300800 */
[----:B------:R-:W-:Y:S01]  /*12ca0*/  MOV R231, R99 ;  /* 0x0000006300e77202 */ /* 0x000fe20000000f00 */
[----:B------:R-:W-:Y:S02]  /*12cb0*/  IMAD.MOV.U32 R230, RZ, RZ, R100 ;  /* 0x000000ffffe67224 */ /* 0x000fe400078e0064 */
[----:B------:R-:W-:Y:S01]  /*12cc0*/  STL.64 [R1+0x1b20], R242 ;  /* 0x001b20f201007387 */ /* 0x000fe20000100a00 */
[----:B------:R-:W-:Y:S01]  /*12cd0*/  IMAD.MOV.U32 R228, RZ, RZ, R102 ;  /* 0x000000ffffe47224 */ /* 0x000fe200078e0066 */
[----:B------:R-:W-:Y:S02]  /*12ce0*/  MOV R227, R103 ;  /* 0x0000006700e37202 */ /* 0x000fe40000000f00 */
[----:B------:R-:W-:Y:S01]  /*12cf0*/  STL.64 [R1+0x1b18], R240 ;  /* 0x001b18f001007387 */ /* 0x000fe20000100a00 */
[----:B------:R-:W-:Y:S01]  /*12d00*/  IMAD.MOV.U32 R226, RZ, RZ, R104 ;  /* 0x000000ffffe27224 */ /* 0x000fe200078e0068 */
[----:B------:R-:W-:-:S02]  /*12d10*/  MOV R225, R105 ;  /* 0x0000006900e17202 */ /* 0x000fc40000000f00 */
[----:B------:R-:W-:Y:S01]  /*12d20*/  STL.64 [R1+0x1b10], R238 ;  /* 0x001b10ee01007387 */ /* 0x000fe20000100a00 */
[----:B------:R-:W-:Y:S01]  /*12d30*/  IMAD.MOV.U32 R224, RZ, RZ, R106 ;  /* 0x000000ffffe07224 */ /* 0x000fe200078e006a */
[----:B------:R-:W-:Y:S02]  /*12d40*/  MOV R223, R107 ;  /* 0x0000006b00df7202 */ /* 0x000fe40000000f00 */
[----:B------:R-:W-:Y:S01]  /*12d50*/  STL.64 [R1+0x1b08], R236 ;  /* 0x001b08ec01007387 */ /* 0x000fe20000100a00 */
        /* <DEDUP_REMOVED lines=170> */
[----:B------:R-:W-:Y:S01]  /*13800*/  IMAD.MOV.U32 R244, RZ, RZ, R86 ;  /* 0x000000fffff47224 */ /* 0x000fe200078e0056 */
[----:B--2---:R-:W-:-:S06]  /*13810*/  WARPGROUP.ARRIVE ;  /* 0x00000000000079c5 */ /* 0x004fcc0000000000 */
[----:B------:R-:W-:Y:S01]  /*13820*/  HGMMA.64x256x16.F32 R116, R60, gdesc[UR4].tnspB, R116, gsb0 ;  /* 0x43e000043c747df0 */ /* 0x000fe20008000874 */
[----:B------:R-:W-:Y:S02]  /*13830*/  MOV R57, R77 ;  /* 0x0000004d00397202 */ /* 0x000fe40000000f00 */
[----:B------:R-:W-:Y:S02]  /*13840*/  WARPGROUP.DEPBAR.LE gsb0, 0x0 ;  /* 0x00008000000079c5 */ /* 0x000fe40000010000 */
[----:B------:R-:W-:Y:S04]  /*13850*/  STL [R1+0x7c], R147 ;  /* 0x00007c9301007387 */ /* 0x000fe80000100800 */
[----:B------:R-:W-:Y:S04]  /*13860*/  STL [R1+0x94], R153 ;  /* 0x0000949901007387 */ /* 0x000fe80000100800 */
[----:B------:R-:W-:Y:S04]  /*13870*/  STL [R1+0x98], R154 ;  /* 0x0000989a01007387 */ /* 0x000fe80000100800 */
[----:B------:R-:W-:Y:S04]  /*13880*/  STL.64 [R1+0xb0], R160 ;  /* 0x0000b0a001007387 */ /* 0x000fe80000100a00 */
        /* <DEDUP_REMOVED lines=59> */
[----:B------:R-:W4:Y:S04]  /*13c40*/  LDL.LU.64 R206, [R1+0x1a90] ;  /* 0x001a900001ce7983 */ /* 0x000f280000300a00 */
[----:B------:R-:W4:Y:S04]  /*13c50*/  LDL.LU.64 R204, [R1+0x1a88] ;  /* 0x001a880001cc7983 */ /* 0x000f280000300a00 */
[----:B------:R-:W4:Y:S04]  /*13c60*/  LDL.LU.64 R202, [R1+0x1a80] ;  /* 0x001a800001ca7983 */ /* 0x000f280000300a00 */
[----:B------:R-:W4:Y:S01]  /*13c70*/  LDL.LU.64 R200, [R1+0x1a78] ;  /* 0x001a780001c87983 */ /* 0x000f220000300a00 */
[----:B------:R-:W-:-:S03]  /*13c80*/  MOV R87, R139 ;  /* 0x0000008b00577202 */ /* 0x000fc60000000f00 */
        /* <DEDUP_REMOVED lines=31> */
[----:B------:R-:W-:-:S03]  /*13e80*/  IMAD.MOV.U32 R84, RZ, RZ, R136 ;  /* 0x000000ffff547224 */ /* 0x000fc600078e0088 */
[----:B------:R-:W4:Y:S01]  /*13e90*/  LDL.LU.64 R120, [R1+0x1a10] ;  /* 0x001a100001787983 */ /* 0x000f220000300a00 */
[----:B------:R-:W-:-:S03]  /*13ea0*/  MOV R85, R137 ;  /* 0x0000008900557202 */ /* 0x000fc60000000f00 */
[----:B------:R-:W4:Y:S01]  /*13eb0*/  LDL.LU.64 R118, [R1+0x1a08] ;  /* 0x001a080001767983 */ /* 0x000f220000300a00 */
[----:B------:R-:W-:-:S03]  /*13ec0*/  IMAD.MOV.U32 R86, RZ, RZ, R138 ;  /* 0x000000ffff567224 */ /* 0x000fc600078e008a */
[----:B------:R-:W4:Y:S01]  /*13ed0*/  LDL.LU.64 R116, [R1+0x1a00] ;  /* 0x001a000001747983 */ /* 0x000f220000300a00 */
[----:B------:R-:W-:-:S03]  /*13ee0*/  IMAD.MOV.U32 R88, RZ, RZ, R140 ;  /* 0x000000ffff587224 */ /* 0x000fc600078e008c */
[----:B------:R-:W4:Y:S01]  /*13ef0*/  LDL.LU R136, [R1+0x120] ;  /* 0x0001200001887983 */ /* 0x000f220000300800 */
[----:B------:R-:W-:-:S03]  /*13f00*/  MOV R89, R141 ;  /* 0x0000008d00597202 */ /* 0x000fc60000000f00 */
[----:B------:R-:W4:Y:S01]  /*13f10*/  LDL.LU R137, [R1+0x124] ;  /* 0x0001240001897983 */ /* 0x000f220000300800 */
        /* <DEDUP_REMOVED lines=19> */
[----:B------:R-:W-:-:S03]  /*14050*/  IMAD.MOV.U32 R100, RZ, RZ, R152 ;  /* 0x000000ffff647224 */ /* 0x000fc600078e0098 */
[----:B------:R-:W4:Y:S04]  /*14060*/  LDL.LU R148, [R1+0x150] ;  /* 0x0001500001947983 */ /* 0x000f280000300800 */
[----:B------:R-:W4:Y:S04]  /*14070*/  LDL.LU R149, [R1+0x154] ;  /* 0x0001540001957983 */ /* 0x000f280000300800 */
[----:B------:R-:W4:Y:S01]  /*14080*/  LDL.LU R150, [R1+0x158] ;  /* 0x0001580001967983 */ /* 0x000f220000300800 */
[----:B------:R-:W-:-:S03]  /*14090*/  MOV R60, R155 ;  /* 0x0000009b003c7202 */ /* 0x000fc60000000f00 */
[----:B------:R-:W4:Y:S01]  /*140a0*/  LDL.LU R151, [R1+0x15c] ;  /* 0x00015c0001977983 */ /* 0x000f220000300800 */
[----:B------:R-:W-:-:S03]  /*140b0*/  MOV R104, R156 ;  /* 0x0000009c00687202 */ /* 0x000fc60000000f00 */
[----:B------:R-:W4:Y:S01]  /*140c0*/  LDL.LU R152, [R1+0x160] ;  /* 0x0001600001987983 */ /* 0x000f220000300800 */
[----:B------:R-:W-:-:S03]  /*140d0*/  MOV R62, R157 ;  /* 0x0000009d003e7202 */ /* 0x000fc60000000f00 */
[----:B------:R-:W4:Y:S01]  /*140e0*/  LDL.LU R153, [R1+0x164] ;  /* 0x0001640001997983 */ /* 0x000f220000300800 */
[----:B------:R-:W-:-:S03]  /*140f0*/  IMAD.MOV.U32 R106, RZ, RZ, R158 ;  /* 0x000000ffff6a7224 */ /* 0x000fc600078e009e */
[----:B------:R-:W4:Y:S01]  /*14100*/  LDL.LU R154, [R1+0x168] ;  /* 0x00016800019a7983 */ /* 0x000f220000300800 */
[----:B------:R-:W-:-:S03]  /*14110*/  MOV R107, R159 ;  /* 0x0000009f006b7202 */ /* 0x000fc60000000f00 */
[----:B------:R-:W4:Y:S04]  /*14120*/  LDL.LU R155, [R1+0x16c] ;  /* 0x00016c00019b7983 */ /* 0x000f280000300800 */
[----:B------:R-:W4:Y:S04]  /*14130*/  LDL.LU R156, [R1+0x170] ;  /* 0x00017000019c7983 */ /* 0x000f280000300800 */
[----:B------:R-:W4:Y:S01]  /*14140*/  LDL.LU R157, [R1+0x174] ;  /* 0x00017400019d7983 */ /* 0x000f220000300800 */
[----:B------:R-:W-:-:S03]  /*14150*/  IMAD.MOV.U32 R110, RZ, RZ, R162 ;  /* 0x000000ffff6e7224 */ /* 0x000fc600078e00a2 */
[----:B------:R-:W4:Y:S04]  /*14160*/  LDL.LU R158, [R1+0x178] ;  /* 0x00017800019e7983 */ /* 0x000f280000300800 */
        /* <DEDUP_REMOVED lines=54> */
[----:B------:R-:W-:Y:S01]  /*144d0*/  STL [R1+0x1770], R111 ;  /* 0x0017706f01007387 */ /* 0x000fe20000100800 */
[----:B------:R-:W-:-:S13]  /*144e0*/  FSETP.GEU.AND P1, PT, R105, -126, PT ;  /* 0xc2fc00006900780b */ /* 0x000fda0003f2e000 */
        /* <DEDUP_REMOVED lines=11> */
[----:B------:R-:W1:Y:S01]  /*145a0*/  MUFU.EX2 R61, R103 ;  /* 0x00000067003d7308 */ /* 0x000e620000000800 */
[----:B------:R-:W-:Y:S01]  /*145b0*/  STL.64 [R1+0x1768], R108 ;  /* 0x0017686c01007387 */ /* 0x000fe20000100a00 */
[----:B-1----:R-:W-:Y:S01]  /*145c0*/  @!P1 FMUL R61, R61, R61 ;  /* 0x0000003d3d3d9220 */ /* 0x002fe20000400000 */
[----:B------:R-:W-:Y:S02]  /*145d0*/  FSETP.GEU.AND P1, PT, R102, -126, PT ;  /* 0xc2fc00006600780b */ /* 0x000fe40003f2e000 */
[----:B------:R-:W-:Y:S01]  /*145e0*/  STL [R1+0x1760], R101 ;  /* 0x0017606501007387 */ /* 0x000fe20000100800 */
[----:B------:R-:W-:-:S03]  /*145f0*/  MOV R103, R60 ;  /* 0x0000003c00677202 */ /* 0x000fc60000000f00 */
[----:B------:R1:W-:Y:S07]  /*14600*/  STL [R1+0x175c], R95 ;  /* 0x00175c5f01007387 */ /* 0x0003ee0000100800 */
[----:B------:R-:W-:Y:S01]  /*14610*/  @!P1 FMUL R102, R102, 0.5 ;  /* 0x3f00000066669820 */ /* 0x000fe20000400000 */
[----:B-1----:R-:W2:Y:S03]  /*14620*/  LDL.LU R95, [R1+0x7c] ;  /* 0x00007c00015f7983 */ /* 0x002ea60000300800 */
[----:B------:R1:W3:Y:S01]  /*14630*/  MUFU.EX2 R60, R102 ;  /* 0x00000066003c7308 */ /* 0x0002e20000000800 */
[----:B------:R-:W4:Y:S04]  /*14640*/  LDL.LU R101, [R1+0x94] ;  /* 0x0000940001657983 */ /* 0x000f280000300800 */
[----:B-1----:R-:W3:Y:S04]  /*14650*/  LDL.LU R102, [R1+0x98] ;  /* 0x0000980001667983 */ /* 0x002ee80000300800 */
[----:B------:R-:W2:Y:S04]  /*14660*/  LDL.LU R108, [R1+0xb0] ;  /* 0x0000b000016c7983 */ /* 0x000ea80000300800 */
[----:B------:R-:W2:Y:S04]  /*14670*/  LDL.LU R109, [R1+0xb4] ;  /* 0x0000b400016d7983 */ /* 0x000ea80000300800 */
[----:B------:R-:W4:Y:S04]  /*14680*/  LDL.LU R111, [R1+0xbc] ;  /* 0x0000bc00016f7983 */ /* 0x000f280000300800 */
[----:B------:R-:W3:Y:S04]  /*14690*/  LDL.LU R113, [R1+0xc4] ;  /* 0x0000c40001717983 */ /* 0x000ee80000300800 */
[----:B------:R-:W2:Y:S04]  /*146a0*/  LDL.LU R114, [R1+0xc8] ;  /* 0x0000c80001727983 */ /* 0x000ea80000300800 */
[----:B------:R-:W2:Y:S04]  /*146b0*/  LDL.LU R115, [R1+0xcc] ;  /* 0x0000cc0001737983 */ /* 0x000ea80000300800 */
[----:B------:R-:W4:Y:S04]  /*146c0*/  LDL.LU R116, [R1+0xd0] ;  /* 0x0000d00001747983 */ /* 0x000f280000300800 */
[----:B------:R-:W4:Y:S04]  /*146d0*/  LDL.LU R117, [R1+0xd4] ;  /* 0x0000d40001757983 */ /* 0x000f280000300800 */
[----:B------:R-:W3:Y:S04]  /*146e0*/  LDL.LU R118, [R1+0xd8] ;  /* 0x0000d80001767983 */ /* 0x000ee80000300800 */
        /* <DEDUP_REMOVED lines=10> */
[----:B------:R-:W3:Y:S04]  /*14790*/  LDL.LU R130, [R1+0x108] ;  /* 0x0001080001827983 */ /* 0x000ee80000300800 */
[----:B------:R-:W3:Y:S04]  /*147a0*/  LDL.LU R131, [R1+0x10c] ;  /* 0x00010c0001837983 */ /* 0x000ee80000300800 */
[----:B------:R-:W2:Y:S04]  /*147b0*/  LDL.LU R132, [R1+0x110] ;  /* 0x0001100001847983 */ /* 0x000ea80000300800 */
[----:B------:R-:W2:Y:S04]  /*147c0*/  LDL.LU R133, [R1+0x114] ;  /* 0x0001140001857983 */ /* 0x000ea80000300800 */
[----:B------:R-:W4:Y:S04]  /*147d0*/  LDL.LU R134, [R1+0x118] ;  /* 0x0001180001867983 */ /* 0x000f280000300800 */
[----:B------:R-:W4:Y:S01]  /*147e0*/  LDL.LU R135, [R1+0x11c] ;  /* 0x00011c0001877983 */ /* 0x000f220000300800 */
[----:B------:R-:W-:Y:S01]  /*147f0*/  IMAD.MOV.U32 R139, RZ, RZ, R191 ;  /* 0x000000ffff8b7224 */ /* 0x000fe200078e00bf */
[----:B------:R-:W-:-:S05]  /*14800*/  MOV R191, R3 ;  /* 0x0000000300bf7202 */ /* 0x000fca0000000f00 */
        /* <DEDUP_REMOVED lines=28> */
[----:B----4-:R-:W-:Y:S04]  /*149d0*/  STL.64 [R1+0x18f0], R134 ;  /* 0x0018f08601007387 */ /* 0x010fe80000100a00 */
[----:B--2---:R-:W-:Y:S04]  /*149e0*/  STL.64 [R1+0x18e8], R132 ;  /* 0x0018e88401007387 */ /* 0x004fe80000100a00 */
[----:B---3--:R-:W-:Y:S04]  /*149f0*/  STL.64 [R1+0x18e0], R130 ;  /* 0x0018e08201007387 */ /* 0x008fe80000100a00 */
        /* <DEDUP_REMOVED lines=34> */
[----:B------:R-:W2:Y:S04]  /*14c20*/  LDL.LU R97, [R1+0x224] ;  /* 0x0002240001617983 */ /* 0x000ea80000300800 */
[----:B------:R-:W3:Y:S04]  /*14c30*/  LDL.LU R55, [R1+0x19e4] ;  /* 0x0019e40001377983 */ /* 0x000ee80000300800 */
[----:B------:R-:W3:Y:S04]  /*14c40*/  LDL.LU R53, [R1+0x19e0] ;  /* 0x0019e00001357983 */ /* 0x000ee80000300800 */
[----:B------:R-:W2:Y:S04]  /*14c50*/  LDL.LU R59, [R1+0x19dc] ;  /* 0x0019dc00013b7983 */ /* 0x000ea80000300800 */
[----:B------:R-:W2:Y:S01]  /*14c60*/  LDL.LU R57, [R1+0x19d8] ;  /* 0x0019d80001397983 */ /* 0x000ea20000300800 */
[----:B------:R-:W-:-:S02]  /*14c70*/  VIADD R3, R216, 0x4380 ;  /* 0x00004380d8037836 */ /* 0x000fc40000000000 */
[----:B------:R-:W-:Y:S01]  /*14c80*/  @!P1 FMUL R60, R60, R60 ;  /* 0x0000003c3c3c9220 */ /* 0x000fe20000400000 */
        /* <DEDUP_REMOVED lines=114> */
[----:B------:R-:W-:Y:S02]  /*153b0*/  MOV R215, R0 ;  /* 0x0000000000d77202 */ /* 0x000fe40000000f00 */
        /* <DEDUP_REMOVED lines=234> */
[----:B------:R-:W2:Y:S04]  /*16260*/  LDL.LU.64 R108, [R1+0x1768] ;  /* 0x00176800016c7983 */ /* 0x000ea80000300a00 */
[----:B------:R-:W4:Y:S04]  /*16270*/  LDL.LU R101, [R1+0x1760] ;  /* 0x0017600001657983 */ /* 0x000f280000300800 */
[----:B------:R-:W3:Y:S01]  /*16280*/  LDL.LU R95, [R1+0x175c] ;  /* 0x00175c00015f7983 */ /* 0x000ee20000300800 */
[----:B--2---:R-:W-:-:S13]  /*16290*/  FSETP.GEU.AND P1, PT, R109, -126, PT ;  /* 0xc2fc00006d00780b */ /* 0x004fda0003f2e000 */
[----:B------:R-:W-:-:S04]  /*162a0*/  @!P1 FMUL R109, R109, 0.5 ;  /* 0x3f0000006d6d9820 */ /* 0x000fc80000400000 */
[----:B------:R-:W1:Y:S02]  /*162b0*/  MUFU.EX2 R58, R109 ;  /* 0x0000006d003a7308 */ /* 0x000e640000000800 */
[----:B-1----:R-:W-:Y:S01]  /*162c0*/  @!P1 FMUL R58, R58, R58 ;  /* 0x0000003a3a3a9220 */ /* 0x002fe20000400000 */
[----:B------:R-:W-:-:S13]  /*162d0*/  FSETP.GEU.AND P1, PT, R108, -126, PT ;  /* 0xc2fc00006c00780b */ /* 0x000fda0003f2e000 */
[----:B------:R-:W-:-:S04]  /*162e0*/  @!P1 FMUL R108, R108, 0.5 ;  /* 0x3f0000006c6c9820 */ /* 0x000fc80000400000 */
[----:B------:R-:W1:Y:S02]  /*162f0*/  MUFU.EX2 R57, R108 ;  /* 0x0000006c00397308 */ /* 0x000e640000000800 */
[----:B-1----:R-:W-:Y:S01]  /*16300*/  @!P1 FMUL R57, R57, R57 ;  /* 0x0000003939399220 */ /* 0x002fe20000400000 */
[----:B----4-:R-:W-:-:S13]  /*16310*/  FSETP.GEU.AND P1, PT, R101, -126, PT ;  /* 0xc2fc00006500780b */ /* 0x010fda0003f2e000 */
        /* <DEDUP_REMOVED lines=8> */
[----:B---3--:R-:W-:Y:S04]  /*163a0*/  STL.64 [R1+0x1748], R132 ;  /* 0x0017488401007387 */ /* 0x008fe80000100a00 */
[----:B------:R-:W-:Y:S04]  /*163b0*/  STL.64 [R1+0x1740], R130 ;  /* 0x0017408201007387 */ /* 0x000fe80000100a00 */
[----:B------:R-:W-:Y:S04]  /*163c0*/  STL [R1+0x1738], R128 ;  /* 0x0017388001007387 */ /* 0x000fe80000100800 */
[----:B------:R-:W-:Y:S04]  /*163d0*/  STL.64 [R1+0x1730], R126 ;  /* 0x0017307e01007387 */ /* 0x000fe80000100a00 */
[----:B------:R-:W-:Y:S04]  /*163e0*/  STL.64 [R1+0x1728], R124 ;  /* 0x0017287c01007387 */ /* 0x000fe80000100a00 */
[----:B------:R-:W-:Y:S04]  /*163f0*/  STL.64 [R1+0x1720], R122 ;  /* 0x0017207a01007387 */ /* 0x000fe80000100a00 */
[----:B------:R-:W-:Y:S04]  /*16400*/  STL.64 [R1+0x1718], R120 ;  /* 0x0017187801007387 */ /* 0x000fe80000100a00 */
[----:B------:R-:W-:Y:S01]  /*16410*/  STL.64 [R1+0x1710], R118 ;  /* 0x0017107601007387 */ /* 0x000fe20000100a00 */
[----:B------:R-:W-:-:S03]  /*16420*/  F2FP.F16.F32.PACK_AB R54, R56, R57 ;  /* 0x000000393836723e */ /* 0x000fc600000000ff */
[----:B------:R-:W-:Y:S01]  /*16430*/  STL.64 [R1+0x1708], R116 ;  /* 0x0017087401007387 */ /* 0x000fe20000100a00 */
[----:B------:R-:W-:-:S03]  /*16440*/  F2FP.F16.F32.PACK_AB R52, R58, R95 ;  /* 0x0000005f3a34723e */ /* 0x000fc600000000ff */
[----:B------:R-:W-:Y:S04]  /*16450*/  STL.64 [R1+0x1700], R114 ;  /* 0x0017007201007387 */ /* 0x000fe80000100a00 */
        /* <DEDUP_REMOVED lines=66> */
[----:B------:R-:W-:-:S05]  /*16880*/  VIADD R3, R216, 0x4400 ;  /* 0x00004400d8037836 */ /* 0x000fca0000000000 */
[----:B------:R-:W-:Y:S01]  /*16890*/  R2UR UR6, R3 ;  /* 0x00000000030672ca */ /* 0x000fe200000e0000 */
[----:B------:R-:W-:Y:S01]  /*168a0*/  UMOV UR7, 0x40000040 ;  /* 0x4000004000077882 */ /* 0x000fe20000000000 */
[----:B---3--:R-:W-:-:S11]  /*168b0*/  WARPGROUP.ARRIVE ;  /* 0x00000000000079c5 */ /* 0x008fd60000000000 */
[----:B------:R-:W-:Y:S03]  /*168c0*/  HGMMA.64x256x16.F32 R56, R52, gdesc[UR4].tnspB, R56, gsb0 ;  /* 0x43e0000434387df0 */ /* 0x000fe60008000838 */
[----:B------:R-:W-:Y:S02]  /*168d0*/  WARPGROUP.DEPBAR.LE gsb0, 0x0 ;  /* 0x00008000000079c5 */ /* 0x000fe40000010000 */
[----:B------:R-:W-:Y:S01]  /*168e0*/  STL.64 [R1+0x200], R56 ;  /* 0x0002003801007387 */ /* 0x000fe20000100a00 */
[----:B------:R-:W-:-:S03]  /*168f0*/  IMAD.MOV.U32 R50, RZ, RZ, R139 ;  /* 0x000000ffff327224 */ /* 0x000fc600078e008b */
[----:B------:R-:W-:Y:S01]  /*16900*/  STL.64 [R1+0x208], R58 ;  /* 0x0002083a01007387 */ /* 0x000fe20000100a00 */
[----:B------:R-:W-:-:S03]  /*16910*/  MOV R188, R134 ;  /* 0x0000008600bc7202 */ /* 0x000fc60000000f00 */
[----:B------:R-:W-:Y:S01]  /*16920*/  STL.64 [R1+0x210], R60 ;  /* 0x0002103c01007387 */ /* 0x000fe20000100a00 */
[----:B------:R-:W-:-:S03]  /*16930*/  IMAD.MOV.U32 R187, RZ, RZ, R135 ;  /* 0x000000ffffbb7224 */ /* 0x000fc600078e0087 */
[----:B------:R-:W-:Y:S01]  /*16940*/  STL.64 [R1+0x218], R62 ;  /* 0x0002183e01007387 */ /* 0x000fe20000100a00 */
[----:B------:R-:W-:Y:S01]  /*16950*/  MOV R190, R132 ;  /* 0x0000008400be7202 */ /* 0x000fe20000000f00 */
[----:B------:R-:W-:Y:S02]  /*16960*/  IMAD.MOV.U32 R189, RZ, RZ, R133 ;  /* 0x000000ffffbd7224 */ /* 0x000fe400078e0085 */
[----:B------:R-:W-:Y:S01]  /*16970*/  STL.64 [R1+0x220], R64 ;  /* 0x0002204001007387 */ /* 0x000fe20000100a00 */
[----:B------:R-:W-:Y:S01]  /*16980*/  MOV R192, R130 ;  /* 0x0000008200c07202 */ /* 0x000fe20000000f00 */
[----:B------:R-:W-:Y:S02]  /*16990*/  IMAD.MOV.U32 R191, RZ, RZ, R131 ;  /* 0x000000ffffbf7224 */ /* 0x000fe400078e0083 */
[----:B------:R-:W2:Y:S01]  /*169a0*/  LDL.LU R139, [R1+0x1758] ;  /* 0x00175800018b7983 */ /* 0x000ea20000300800 */
[----:B------:R-:W-:-:S03]  /*169b0*/  MOV R194, R128 ;  /* 0x0000008000c27202 */ /* 0x000fc60000000f00 */
[----:B------:R-:W3:Y:S01]  /*169c0*/  LDL.LU.64 R134, [R1+0x1750] ;  /* 0x0017500001867983 */ /* 0x000ee20000300a00 */
[----:B------:R-:W-:Y:S01]  /*169d0*/  MOV R196, R126 ;  /* 0x0000007e00c47202 */ /* 0x000fe20000000f00 */
[----:B------:R-:W-:Y:S02]  /*169e0*/  IMAD.MOV.U32 R195, RZ, RZ, R127 ;  /* 0x000000ffffc37224 */ /* 0x000fe400078e007f */
[----:B------:R-:W4:Y:S01]  /*169f0*/  LDL.LU.64 R132, [R1+0x1748] ;  /* 0x0017480001847983 */ /* 0x000f220000300a00 */
[----:B------:R-:W-:Y:S01]  /*16a00*/  MOV R198, R124 ;  /* 0x0000007c00c67202 */ /* 0x000fe20000000f00 */
[----:B------:R-:W-:Y:S02]  /*16a10*/  IMAD.MOV.U32 R197, RZ, RZ, R125 ;  /* 0x000000ffffc57224 */ /* 0x000fe400078e007d */
[----:B------:R-:W4:Y:S01]  /*16a20*/  LDL.LU.64 R130, [R1+0x1740] ;  /* 0x0017400001827983 */ /* 0x000f220000300a00 */
[----:B------:R-:W-:Y:S01]  /*16a30*/  MOV R200, R122 ;  /* 0x0000007a00c87202 */ /* 0x000fe20000000f00 */
[----:B------:R-:W-:-:S02]  /*16a40*/  IMAD.MOV.U32 R199, RZ, RZ, R123 ;  /* 0x000000ffffc77224 */ /* 0x000fc400078e007b */
[----:B------:R-:W4:Y:S01]  /*16a50*/  LDL.LU R128, [R1+0x1738] ;  /* 0x0017380001807983 */ /* 0x000f220000300800 */
        /* <DEDUP_REMOVED lines=8> */
[----:B------:R-:W4:Y:S01]  /*16ae0*/  LDL.LU.64 R122, [R1+0x1720] ;  /* 0x00172000017a7983 */ /* 0x000f220000300a00 */
[----:B------:R-:W-:Y:S01]  /*16af0*/  MOV R208, R114 ;  /* 0x0000007200d07202 */ /* 0x000fe20000000f00 */
[----:B------:R-:W-:Y:S02]  /*16b00*/  IMAD.MOV.U32 R207, RZ, RZ, R115 ;  /* 0x000000ffffcf7224 */ /* 0x000fe400078e0073 */
[----:B------:R-:W4:Y:S01]  /*16b10*/  LDL.LU.64 R120, [R1+0x1718] ;  /* 0x0017180001787983 */ /* 0x000f220000300a00 */
[----:B------:R-:W-:-:S03]  /*16b20*/  IMAD.MOV.U32 R209, RZ, RZ, R113 ;  /* 0x000000ffffd17224 */ /* 0x000fc600078e0071 */
[----:B------:R-:W4:Y:S04]  /*16b30*/  LDL.LU.64 R118, [R1+0x1710] ;  /* 0x0017100001767983 */ /* 0x000f280000300a00 */
[----:B------:R-:W4:Y:S04]  /*16b40*/  LDL.LU.64 R116, [R1+0x1708] ;  /* 0x0017080001747983 */ /* 0x000f280000300a00 */
[----:B------:R-:W4:Y:S04]  /*16b50*/  LDL.LU.64 R114, [R1+0x1700] ;  /* 0x0017000001727983 */ /* 0x000f280000300a00 */
[----:B------:R-:W4:Y:S01]  /*16b60*/  LDL.LU R113, [R1+0x16fc] ;  /* 0x0016fc0001717983 */ /* 0x000f220000300800 */
        /* <DEDUP_REMOVED lines=12> */
[----:B------:R-:W4:Y:S01]  /*16c30*/  LDL.LU R111, [R1+0x16f8] ;  /* 0x0016f800016f7983 */ /* 0x000f220000300800 */
[----:B------:R-:W-:Y:S01]  /*16c40*/  IMAD.MOV.U32 R228, RZ, RZ, R95 ;  /* 0x000000ffffe47224 */ /* 0x000fe200078e005f */
[----:B------:R-:W-:Y:S01]  /*16c50*/  MOV R227, R96 ;  /* 0x0000006000e37202 */ /* 0x000fe20000000f00 */
[----:B------:R-:W-:Y:S01]  /*16c60*/  IMAD.MOV.U32 R226, RZ, RZ, R97 ;  /* 0x000000ffffe27224 */ /* 0x000fe200078e0061 */
[----:B------:R-:W-:Y:S01]  /*16c70*/  STL.64 [R1+0x16f0], R238 ;  /* 0x0016f0ee01007387 */ /* 0x000fe20000100a00 */
[----:B------:R-:W-:Y:S01]  /*16c80*/  MOV R225, R98 ;  /* 0x0000006200e17202 */ /* 0x000fe20000000f00 */
[----:B------:R-:W-:-:S02]  /*16c90*/  IMAD.MOV.U32 R224, RZ, RZ, R99 ;  /* 0x000000ffffe07224 */ /* 0x000fc400078e0063 */
[----:B------:R-:W-:Y:S01]  /*16ca0*/  STL.64 [R1+0x16e8], R236 ;  /* 0x0016e8ec01007387 */ /* 0x000fe20000100a00 */
[----:B------:R-:W-:Y:S01]  /*16cb0*/  MOV R223, R100 ;  /* 0x0000006400df7202 */ /* 0x000fe20000000f00 */
[----:B------:R-:W-:Y:S02]  /*16cc0*/  IMAD.MOV.U32 R222, RZ, RZ, R101 ;  /* 0x000000ffffde7224 */ /* 0x000fe400078e0065 */
[----:B------:R-:W-:Y:S01]  /*16cd0*/  STL.64 [R1+0x16e0], R234 ;  /* 0x0016e0ea01007387 */ /* 0x000fe20000100a00 */
[----:B------:R-:W-:Y:S01]  /*16ce0*/  MOV R221, R102 ;  /* 0x0000006600dd7202 */ /* 0x000fe20000000f00 */
[----:B------:R-:W-:Y:S02]  /*16cf0*/  IMAD.MOV.U32 R220, RZ, RZ, R103 ;  /* 0x000000ffffdc7224 */ /* 0x000fe400078e0067 */
        /* <DEDUP_REMOVED lines=10> */
[----:B------:R-:W-:-:S03]  /*16da0*/  MOV R212, R110 ;  /* 0x0000006e00d47202 */ /* 0x000fc60000000f00 */
        /* <DEDUP_REMOVED lines=8> */
[----:B------:R-:W-:Y:S01]  /*16e30*/  STL.64 [R1+0x1680], R210 ;  /* 0x001680d201007387 */ /* 0x000fe20000100a00 */
[----:B------:R-:W-:-:S03]  /*16e40*/  IMAD.MOV.U32 R193, RZ, RZ, R129 ;  /* 0x000000ffffc17224 */ /* 0x000fc600078e0081 */
[----:B------:R-:W-:Y:S04]  /*16e50*/  STL.64 [R1+0x1678], R208 ;  /* 0x001678d001007387 */ /* 0x000fe80000100a00 */
[----:B------:R-:W-:Y:S04]  /*16e60*/  STL.64 [R1+0x1670], R206 ;  /* 0x001670ce01007387 */ /* 0x000fe80000100a00 */
[----:B------:R-:W-:Y:S01]  /*16e70*/  STL.64 [R1+0x1668], R204 ;  /* 0x001668cc01007387 */ /* 0x000fe20000100a00 */
[----:B------:R-:W-:-:S03]  /*16e80*/  MOV R186, R136 ;  /* 0x0000008800ba7202 */ /* 0x000fc60000000f00 */
        /* <DEDUP_REMOVED lines=56> */
[----:B------:R-:W-:Y:S01]  /*17210*/  IADD3 R3, R216, 0x6400, RZ ;  /* 0x00006400d8037810 */ /* 0x000fe20007ffe0ff */
        /* <DEDUP_REMOVED lines=12> */
[----:B------:R1:W-:Y:S04]  /*172e0*/  STL [R1+0x15b4], R113 ;  /* 0x0015b47101007387 */ /* 0x0003e80000100800 */
        /* <DEDUP_REMOVED lines=85> */
[----:B------:R-:W-:Y:S03]  /*17840*/  HGMMA.64x256x16.F32 R112, R52, gdesc[UR4].tnspB, R112, gsb0 ;  /* 0x43e0000434707df0 */ /* 0x000fe60008000870 */
[----:B------:R-:W-:Y:S02]  /*17850*/  WARPGROUP.DEPBAR.LE gsb0, 0x0 ;  /* 0x00008000000079c5 */ /* 0x000fe40000010000 */
        /* <DEDUP_REMOVED lines=63> */
[----:B------:R-:W-:-:S03]  /*17c50*/  IMAD.MOV.U32 R83, RZ, RZ, R139 ;  /* 0x000000ffff537224 */ /* 0x000fc600078e008b */
[----:B------:R-:W4:Y:S01]  /*17c60*/  LDL.LU.64 R190, [R1+0x1630] ;  /* 0x0016300001be7983 */ /* 0x000f220000300a00 */
[----:B------:R-:W-:-:S03]  /*17c70*/  MOV R78, R134 ;  /* 0x00000086004e7202 */ /* 0x000fc60000000f00 */
[----:B------:R-:W4:Y:S01]  /*17c80*/  LDL.LU.64 R188, [R1+0x1628] ;  /* 0x0016280001bc7983 */ /* 0x000f220000300a00 */
[----:B------:R-:W-:-:S03]  /*17c90*/  IMAD.MOV.U32 R79, RZ, RZ, R135 ;  /* 0x000000ffff4f7224 */ /* 0x000fc600078e0087 */
[----:B------:R-:W4:Y:S01]  /*17ca0*/  LDL.LU.64 R186, [R1+0x1620] ;  /* 0x0016200001ba7983 */ /* 0x000f220000300a00 */
[----:B------:R-:W-:Y:S01]  /*17cb0*/  MOV R76, R132 ;  /* 0x00000084004c7202 */ /* 0x000fe20000000f00 */
[----:B------:R-:W-:Y:S02]  /*17cc0*/  IMAD.MOV.U32 R77, RZ, RZ, R133 ;  /* 0x000000ffff4d7224 */ /* 0x000fe400078e0085 */
[----:B------:R-:W4:Y:S01]  /*17cd0*/  LDL.LU.64 R184, [R1+0x1618] ;  /* 0x0016180001b87983 */ /* 0x000f220000300a00 */
        /* <DEDUP_REMOVED lines=233> */
[----:B------:R-:W2:Y:S01]  /*18b70*/  LDL.LU R97, [R1+0x224] ;  /* 0x0002240001617983 */ /* 0x000ea20000300800 */
[----:B------:R-:W-:-:S03]  /*18b80*/  MOV R102, R49 ;  /* 0x0000003100667202 */ /* 0x000fc60000000f00 */
[----:B------:R-:W3:Y:S04]  /*18b90*/  LDL.LU R2, [R1+0x15a0] ;  /* 0x0015a00001027983 */ /* 0x000ee80000300800 */
[----:B------:R-:W4:Y:S04]  /*18ba0*/  LDL.LU R47, [R1+0x159c] ;  /* 0x00159c00012f7983 */ /* 0x000f280000300800 */
[----:B------:R-:W4:Y:S04]  /*18bb0*/  LDL.LU R45, [R1+0x1598] ;  /* 0x00159800012d7983 */ /* 0x000f280000300800 */
[----:B------:R-:W2:Y:S04]  /*18bc0*/  LDL.LU R51, [R1+0x1594] ;  /* 0x0015940001337983 */ /* 0x000ea80000300800 */
[----:B------:R-:W2:Y:S01]  /*18bd0*/  LDL.LU R49, [R1+0x1590] ;  /* 0x0015900001317983 */ /* 0x000ea20000300800 */
[----:B------:R-:W-:Y:S01]  /*18be0*/  IADD3 R3, R216, 0x4480, RZ ;  /* 0x00004480d8037810 */ /* 0x000fe20007ffe0ff */
        /* <DEDUP_REMOVED lines=348> */
[----:B------:R-:W2:Y:S04]  /*1a1b0*/  LDL.LU.64 R118, [R1+0x1340] ;  /* 0x0013400001767983 */ /* 0x000ea80000300a00 */
[----:B------:R-:W4:Y:S04]  /*1a1c0*/  LDL.LU.64 R116, [R1+0x1338] ;  /* 0x0013380001747983 */ /* 0x000f280000300a00 */
[----:B------:R-:W3:Y:S04]  /*1a1d0*/  LDL.LU.64 R114, [R1+0x1330] ;  /* 0x0013300001727983 */ /* 0x000ee80000300a00 */
[----:B------:R-:W4:Y:S04]  /*1a1e0*/  LDL.LU R113, [R1+0x1328] ;  /* 0x0013280001717983 */ /* 0x000f280000300800 */
[----:B------:R-:W4:Y:S01]  /*1a1f0*/  LDL.LU R111, [R1+0x1324] ;  /* 0x00132400016f7983 */ /* 0x000f220000300800 */
[----:B---3--:R-:W-:-:S13]  /*1a200*/  FSETP.GEU.AND P1, PT, R115, -126, PT ;  /* 0xc2fc00007300780b */ /* 0x008fda0003f2e000 */
[----:B------:R-:W-:-:S04]  /*1a210*/  @!P1 FMUL R115, R115, 0.5 ;  /* 0x3f00000073739820 */ /* 0x000fc80000400000 */
[----:B------:R-:W1:Y:S02]  /*1a220*/  MUFU.EX2 R44, R115 ;  /* 0x00000073002c7308 */ /* 0x000e640000000800 */
[----:B-1----:R-:W-:Y:S01]  /*1a230*/  @!P1 FMUL R44, R44, R44 ;  /* 0x0000002c2c2c9220 */ /* 0x002fe20000400000 */
[----:B--2---:R-:W-:-:S13]  /*1a240*/  FSETP.GEU.AND P1, PT, R119, -126, PT ;  /* 0xc2fc00007700780b */ /* 0x004fda0003f2e000 */
[----:B------:R-:W-:-:S04]  /*1a250*/  @!P1 FMUL R119, R119, 0.5 ;  /* 0x3f00000077779820 */ /* 0x000fc80000400000 */
[----:B------:R-:W1:Y:S01]  /*1a260*/  MUFU.EX2 R48, R119 ;  /* 0x0000007700307308 */ /* 0x000e620000000800 */
[----:B------:R-:W-:Y:S01]  /*1a270*/  STL [R1+0x1320], R139 ;  /* 0x0013208b01007387 */ /* 0x000fe20000100800 */
[----:B-1----:R-:W-:Y:S01]  /*1a280*/  @!P1 FMUL R48, R48, R48 ;  /* 0x0000003030309220 */ /* 0x002fe20000400000 */
[C---:B----4-:R-:W-:Y:S02]  /*1a290*/  FSETP.GEU.AND P1, PT, R111.reuse, -126, PT ;  /* 0xc2fc00006f00780b */ /* 0x050fe40003f2e000 */
[----:B------:R-:W-:Y:S04]  /*1a2a0*/  STL.64 [R1+0x1318], R134 ;  /* 0x0013188601007387 */ /* 0x000fe80000100a00 */
[----:B------:R-:W-:Y:S04]  /*1a2b0*/  STL.64 [R1+0x1310], R132 ;  /* 0x0013108401007387 */ /* 0x000fe80000100a00 */
[----:B------:R-:W-:Y:S03]  /*1a2c0*/  STL.64 [R1+0x1308], R130 ;  /* 0x0013088201007387 */ /* 0x000fe60000100a00 */
[----:B------:R-:W-:Y:S01]  /*1a2d0*/  @!P1 FMUL R111, R111, 0.5 ;  /* 0x3f0000006f6f9820 */ /* 0x000fe20000400000 */
[----:B------:R-:W-:Y:S03]  /*1a2e0*/  STL [R1+0x1300], R128 ;  /* 0x0013008001007387 */ /* 0x000fe60000100800 */
[----:B------:R-:W1:Y:S01]  /*1a2f0*/  MUFU.EX2 R23, R111 ;  /* 0x0000006f00177308 */ /* 0x000e620000000800 */
[----:B------:R-:W-:Y:S04]  /*1a300*/  STL.64 [R1+0x12f8], R126 ;  /* 0x0012f87e01007387 */ /* 0x000fe80000100a00 */
[----:B------:R-:W-:Y:S04]  /*1a310*/  STL.64 [R1+0x12f0], R124 ;  /* 0x0012f07c01007387 */ /* 0x000fe80000100a00 */
[----:B------:R-:W-:Y:S04]  /*1a320*/  STL.64 [R1+0x12e8], R122 ;  /* 0x0012e87a01007387 */ /* 0x000fe80000100a00 */
[----:B------:R-:W-:Y:S04]  /*1a330*/  STL.64 [R1+0x12e0], R120 ;  /* 0x0012e07801007387 */ /* 0x000fe80000100a00 */
[----:B------:R-:W-:Y:S04]  /*1a340*/  STL [R1+0x12d8], R118 ;  /* 0x0012d87601007387 */ /* 0x000fe80000100800 */
[----:B------:R-:W-:Y:S04]  /*1a350*/  STL.64 [R1+0x12d0], R116 ;  /* 0x0012d07401007387 */ /* 0x000fe80000100a00 */
[----:B------:R2:W-:Y:S04]  /*1a360*/  STL [R1+0x12c8], R114 ;  /* 0x0012c87201007387 */ /* 0x0005e80000100800 */
[----:B------:R-:W3:Y:S04]  /*1a370*/  LDL.LU.64 R52, [R1+0x200] ;  /* 0x0002000001347983 */ /* 0x000ee80000300a00 */
[----:B------:R-:W3:Y:S04]  /*1a380*/  LDL.LU.64 R54, [R1+0x208] ;  /* 0x0002080001367983 */ /* 0x000ee80000300a00 */
[----:B------:R-:W3:Y:S04]  /*1a390*/  LDL.LU.64 R56, [R1+0x210] ;  /* 0x0002100001387983 */ /* 0x000ee80000300a00 */
[----:B------:R-:W3:Y:S04]  /*1a3a0*/  LDL.LU.64 R58, [R1+0x218] ;  /* 0x00021800013a7983 */ /* 0x000ee80000300a00 */
[----:B------:R-:W3:Y:S04]  /*1a3b0*/  LDL.LU.64 R60, [R1+0x220] ;  /* 0x00022000013c7983 */ /* 0x000ee80000300a00 */
[----:B------:R-:W3:Y:S04]  /*1a3c0*/  LDL.LU.64 R62, [R1+0x228] ;  /* 0x00022800013e7983 */ /* 0x000ee80000300a00 */
[----:B------:R-:W3:Y:S01]  /*1a3d0*/  LDL.LU.64 R64, [R1+0x230] ;  /* 0x0002300001407983 */ /* 0x000ee20000300a00 */
[----:B-1----:R-:W-:-:S03]  /*1a3e0*/  @!P1 FMUL R23, R23, R23 ;  /* 0x0000001717179220 */ /* 0x002fc60000400000 */
[----:B------:R-:W3:Y:S01]  /*1a3f0*/  LDL.LU.64 R66, [R1+0x238] ;  /* 0x0002380001427983 */ /* 0x000ee20000300a00 */
[----:B------:R-:W-:-:S03]  /*1a400*/  FSETP.GEU.AND P1, PT, R113, -126, PT ;  /* 0xc2fc00007100780b */ /* 0x000fc60003f2e000 */
        /* <DEDUP_REMOVED lines=13> */
[----:B------:R-:W-:-:S03]  /*1a4e0*/  @!P1 FMUL R113, R113, 0.5 ;  /* 0x3f00000071719820 */ /* 0x000fc60000400000 */
[----:B------:R-:W3:Y:S04]  /*1a4f0*/  LDL.LU.64 R94, [R1+0x2a8] ;  /* 0x0002a800015e7983 */ /* 0x000ee80000300a00 */
[----:B------:R-:W3:Y:S04]  /*1a500*/  LDL.LU.64 R96, [R1+0x2b0] ;  /* 0x0002b00001607983 */ /* 0x000ee80000300a00 */
[----:B------:R-:W3:Y:S04]  /*1a510*/  LDL.LU.64 R98, [R1+0x2b8] ;  /* 0x0002b80001627983 */ /* 0x000ee80000300a00 */
[----:B------:R-:W3:Y:S04]  /*1a520*/  LDL.LU.64 R100, [R1+0x2c0] ;  /* 0x0002c00001647983 */ /* 0x000ee80000300a00 */
[----:B------:R-:W3:Y:S01]  /*1a530*/  LDL.LU.64 R102, [R1+0x2c8] ;  /* 0x0002c80001667983 */ /* 0x000ee20000300a00 */
[----:B------:R1:W4:Y:S03]  /*1a540*/  MUFU.EX2 R22, R113 ;  /* 0x0000007100167308 */ /* 0x0003260000000800 */
[----:B------:R-:W3:Y:S04]  /*1a550*/  LDL.LU.64 R104, [R1+0x2d0] ;  /* 0x0002d00001687983 */ /* 0x000ee80000300a00 */
[----:B------:R-:W3:Y:S04]  /*1a560*/  LDL.LU.64 R106, [R1+0x2d8] ;  /* 0x0002d800016a7983 */ /* 0x000ee80000300a00 */
[----:B------:R-:W3:Y:S04]  /*1a570*/  LDL.LU.64 R108, [R1+0x2e0] ;  /* 0x0002e000016c7983 */ /* 0x000ee80000300a00 */
[----:B------:R-:W3:Y:S04]  /*1a580*/  LDL.LU.64 R110, [R1+0x2e8] ;  /* 0x0002e800016e7983 */ /* 0x000ee80000300a00 */
[----:B-1----:R-:W3:Y:S04]  /*1a590*/  LDL.LU.64 R112, [R1+0x2f0] ;  /* 0x0002f00001707983 */ /* 0x002ee80000300a00 */
        /* <DEDUP_REMOVED lines=33> */
[----:B------:R-:W-:Y:S01]  /*1a7b0*/  FADD R49, R2, R44 ;  /* 0x0000002c02317221 */ /* 0x000fe20000000000 */
[----:B------:R-:W-:Y:S01]  /*1a7c0*/  IADD3 R2, R216, 0x4500, RZ ;  /* 0x00004500d8027810 */ /* 0x000fe20007ffe0ff */
[----:B----4-:R-:W-:-:S03]  /*1a7d0*/  @!P1 FMUL R22, R22, R22 ;  /* 0x0000001616169220 */ /* 0x010fc60000400000 */
[----:B------:R-:W-:Y:S02]  /*1a7e0*/  R2UR UR6, R2 ;  /* 0x00000000020672ca */ /* 0x000fe400000e0000 */
[----:B------:R-:W-:Y:S02]  /*1a7f0*/  F2FP.F16.F32.PACK_AB R44, R48, R44 ;  /* 0x0000002c302c723e */ /* 0x000fe400000000ff */
[----:B------:R-:W-:Y:S01]  /*1a800*/  F2FP.F16.F32.PACK_AB R46, R22, R23 ;  /* 0x00000017162e723e */ /* 0x000fe200000000ff */
[----:B------:R-:W-:Y:S01]  /*1a810*/  UMOV UR7, 0x40000040 ;  /* 0x4000004000077882 */ /* 0x000fe20000000000 */
[----:B------:R-:W-:Y:S04]  /*1a820*/  STL [R1+0xde4], R49 ;  /* 0x000de43101007387 */ /* 0x000fe80000100800 */
[----:B------:R-:W-:Y:S04]  /*1a830*/  STL [R1+0xde8], R48 ;  /* 0x000de83001007387 */ /* 0x000fe80000100800 */
[----:B------:R-:W-:Y:S04]  /*1a840*/  STL [R1+0x7d4], R23 ;  /* 0x0007d41701007387 */ /* 0x000fe80000100800 */
[----:B------:R-:W-:Y:S01]  /*1a850*/  STL [R1+0x7d0], R22 ;  /* 0x0007d01601007387 */ /* 0x000fe20000100800 */
[----:B---3--:R-:W-:-:S06]  /*1a860*/  WARPGROUP.ARRIVE ;  /* 0x00000000000079c5 */ /* 0x008fcc0000000000 */
[----:B------:R-:W-:Y:S03]  /*1a870*/  HGMMA.64x256x16.F32 R52, R44, gdesc[UR4].tnspB, R52, gsb0 ;  /* 0x43e000042c347df0 */ /* 0x000fe60008000834 */
[----:B------:R-:W-:Y:S02]  /*1a880*/  WARPGROUP.DEPBAR.LE gsb0, 0x0 ;  /* 0x00008000000079c5 */ /* 0x000fe40000010000 */
[----:B------:R-:W-:Y:S04]  /*1a890*/  STL.64 [R1+0x200], R52 ;  /* 0x0002003401007387 */ /* 0x000fe80000100a00 */
[----:B------:R-:W-:Y:S04]  /*1a8a0*/  STL.64 [R1+0x208], R54 ;  /* 0x0002083601007387 */ /* 0x000fe80000100a00 */
[----:B------:R-:W-:Y:S04]  /*1a8b0*/  STL.64 [R1+0x210], R56 ;  /* 0x0002103801007387 */ /* 0x000fe80000100a00 */
[----:B------:R-:W-:Y:S04]  /*1a8c0*/  STL.64 [R1+0x218], R58 ;  /* 0x0002183a01007387 */ /* 0x000fe80000100a00 */
[----:B------:R-:W-:Y:S04]  /*1a8d0*/  STL.64 [R1+0x220], R60 ;  /* 0x0002203c01007387 */ /* 0x000fe80000100a00 */
[----:B------:R-:W-:Y:S04]  /*1a8e0*/  STL [R1+0x354], R137 ;  /* 0x0003548901007387 */ /* 0x000fe80000100800 */
        /* <DEDUP_REMOVED lines=17> */
[----:B------:R2:W-:Y:S01]  /*1aa00*/  STL.64 [R1+0x3e0], R172 ;  /* 0x0003e0ac01007387 */ /* 0x0005e20000100a00 */
[----:B------:R-:W-:-:S03]  /*1aa10*/  IMAD.MOV.U32 R183, RZ, RZ, R134 ;  /* 0x000000ffffb77224 */ /* 0x000fc600078e0086 */
[----:B------:R3:W-:Y:S01]  /*1aa20*/  STL.64 [R1+0x3e8], R174 ;  /* 0x0003e8ae01007387 */ /* 0x0007e20000100a00 */
[----:B------:R-:W-:-:S03]  /*1aa30*/  MOV R182, R135 ;  /* 0x0000008700b67202 */ /* 0x000fc60000000f00 */
[----:B------:R4:W-:Y:S01]  /*1aa40*/  STL.64 [R1+0x3f0], R176 ;  /* 0x0003f0b001007387 */ /* 0x0009e20000100a00 */
[----:B------:R-:W-:Y:S01]  /*1aa50*/  IMAD.MOV.U32 R185, RZ, RZ, R132 ;  /* 0x000000ffffb97224 */ /* 0x000fe200078e0084 */
[----:B------:R-:W-:Y:S02]  /*1aa60*/  MOV R184, R133 ;  /* 0x0000008500b87202 */ /* 0x000fe40000000f00 */
[----:B------:R4:W-:Y:S01]  /*1aa70*/  STL.64 [R1+0x3f8], R178 ;  /* 0x0003f8b201007387 */ /* 0x0009e20000100a00 */
[----:B------:R-:W-:Y:S01]  /*1aa80*/  IMAD.MOV.U32 R187, RZ, RZ, R130 ;  /* 0x000000ffffbb7224 */ /* 0x000fe200078e0082 */
[----:B------:R-:W-:Y:S02]  /*1aa90*/  MOV R186, R131 ;  /* 0x0000008300ba7202 */ /* 0x000fe40000000f00 */
[----:B-1----:R-:W4:Y:S01]  /*1aaa0*/  LDL.LU R139, [R1+0x1320] ;  /* 0x00132000018b7983 */ /* 0x002f220000300800 */
[----:B------:R-:W-:-:S03]  /*1aab0*/  IMAD.MOV.U32 R189, RZ, RZ, R128 ;  /* 0x000000ffffbd7224 */ /* 0x000fc600078e0080 */
[----:B------:R-:W4:Y:S01]  /*1aac0*/  LDL.LU.64 R134, [R1+0x1318] ;  /* 0x0013180001867983 */ /* 0x000f220000300a00 */
        /* <DEDUP_REMOVED lines=12> */
[----:B------:R-:W-:-:S03]  /*1ab90*/  IMAD.MOV.U32 R199, RZ, RZ, R118 ;  /* 0x000000ffffc77224 */ /* 0x000fc600078e0076 */
[----:B------:R-:W4:Y:S01]  /*1aba0*/  LDL.LU.64 R124, [R1+0x12f0] ;  /* 0x0012f000017c7983 */ /* 0x000f220000300a00 */
[----:B------:R-:W-:Y:S01]  /*1abb0*/  IMAD.MOV.U32 R201, RZ, RZ, R116 ;  /* 0x000000ffffc97224 */ /* 0x000fe200078e0074 */
[----:B------:R-:W-:Y:S02]  /*1abc0*/  MOV R200, R117 ;  /* 0x0000007500c87202 */ /* 0x000fe40000000f00 */
[----:B------:R-:W4:Y:S01]  /*1abd0*/  LDL.LU.64 R122, [R1+0x12e8] ;  /* 0x0012e800017a7983 */ /* 0x000f220000300a00 */
[----:B------:R-:W-:-:S03]  /*1abe0*/  IMAD.MOV.U32 R203, RZ, RZ, R114 ;  /* 0x000000ffffcb7224 */ /* 0x000fc600078e0072 */
[----:B------:R-:W4:Y:S04]  /*1abf0*/  LDL.LU.64 R120, [R1+0x12e0] ;  /* 0x0012e00001787983 */ /* 0x000f280000300a00 */
[----:B------:R-:W4:Y:S04]  /*1ac00*/  LDL.LU R118, [R1+0x12d8] ;  /* 0x0012d80001767983 */ /* 0x000f280000300800 */
[----:B------:R-:W4:Y:S04]  /*1ac10*/  LDL.LU.64 R116, [R1+0x12d0] ;  /* 0x0012d00001747983 */ /* 0x000f280000300a00 */
[----:B------:R-:W4:Y:S04]  /*1ac20*/  LDL.LU R114, [R1+0x12c8] ;  /* 0x0012c80001727983 */ /* 0x000f280000300800 */
[----:B--2---:R-:W2:Y:S04]  /*1ac30*/  LDL.LU R173, [R1+0x354] ;  /* 0x0003540001ad7983 */ /* 0x004ea80000300800 */
[----:B---3--:R-:W3:Y:S04]  /*1ac40*/  LDL.LU R174, [R1+0x358] ;  /* 0x0003580001ae7983 */ /* 0x008ee80000300800 */
[----:B------:R-:W3:Y:S04]  /*1ac50*/  LDL.LU R175, [R1+0x35c] ;  /* 0x00035c0001af7983 */ /* 0x000ee80000300800 */
[----:B----4-:R-:W4:Y:S04]  /*1ac60*/  LDL.LU R176, [R1+0x360] ;  /* 0x0003600001b07983 */ /* 0x010f280000300800 */
[----:B------:R-:W4:Y:S04]  /*1ac70*/  LDL.LU R177, [R1+0x364] ;  /* 0x0003640001b17983 */ /* 0x000f280000300800 */
[----:B------:R-:W2:Y:S04]  /*1ac80*/  LDL.LU R178, [R1+0x368] ;  /* 0x0003680001b27983 */ /* 0x000ea80000300800 */
[----:B------:R-:W2:Y:S04]  /*1ac90*/  LDL.LU R179, [R1+0x36c] ;  /* 0x00036c0001b37983 */ /* 0x000ea80000300800 */
[----:B------:R-:W3:Y:S04]  /*1aca0*/  LDL.LU R180, [R1+0x370] ;  /* 0x0003700001b47983 */ /* 0x000ee80000300800 */
[----:B------:R-:W3:Y:S04]  /*1acb0*/  LDL.LU R181, [R1+0x374] ;  /* 0x0003740001b57983 */ /* 0x000ee80000300800 */
        /* <DEDUP_REMOVED lines=29> */
[----:B------:R-:W4:Y:S01]  /*1ae90*/  LDL.LU R8, [R1+0x3e4] ;  /* 0x0003e40001087983 */ /* 0x000f220000300800 */
[----:B------:R-:W-:Y:S01]  /*1aea0*/  MOV R245, R73 ;  /* 0x0000004900f57202 */ /* 0x000fe20000000f00 */
[----:B------:R-:W-:Y:S02]  /*1aeb0*/  IMAD.MOV.U32 R244, RZ, RZ, R74 ;  /* 0x000000fffff47224 */ /* 0x000fe400078e004a */
[----:B------:R-:W4:Y:S01]  /*1aec0*/  LDL.LU R7, [R1+0x3e8] ;  /* 0x0003e80001077983 */ /* 0x000f220000300800 */
[----:B------:R-:W-:Y:S01]  /*1aed0*/  MOV R243, R75 ;  /* 0x0000004b00f37202 */ /* 0x000fe20000000f00 */
[----:B------:R-:W-:Y:S02]  /*1aee0*/  IMAD.MOV.U32 R242, RZ, RZ, R76 ;  /* 0x000000fffff27224 */ /* 0x000fe400078e004c */
[----:B------:R-:W4:Y:S01]  /*1aef0*/  LDL.LU R6, [R1+0x3ec] ;  /* 0x0003ec0001067983 */ /* 0x000f220000300800 */
[----:B------:R-:W-:Y:S01]  /*1af00*/  MOV R241, R77 ;  /* 0x0000004d00f17202 */ /* 0x000fe20000000f00 */
[----:B------:R-:W-:-:S02]  /*1af10*/  IMAD.MOV.U32 R240, RZ, RZ, R78 ;  /* 0x000000fffff07224 */ /* 0x000fc400078e004e */
        /* <DEDUP_REMOVED lines=134> */
[----:B------:R-:W-:-:S03]  /*1b780*/  IADD3 R2, R216, 0x6500, RZ ;  /* 0x00006500d8027810 */ /* 0x000fc60007ffe0ff */
        /* <DEDUP_REMOVED lines=32> */
[----:B------:R-:W-:Y:S03]  /*1b990*/  HGMMA.64x256x16.F32 R120, R44, gdesc[UR4].tnspB, R120, gsb0 ;  /* 0x43e000042c787df0 */ /* 0x000fe60008000878 */
[----:B------:R-:W-:Y:S02]  /*1b9a0*/  WARPGROUP.DEPBAR.LE gsb0, 0x0 ;  /* 0x00008000000079c5 */ /* 0x000fe40000010000 */
[----:B------:R-:W-:Y:S04]  /*1b9b0*/  STL [R1+0x118], R190 ;  /* 0x000118be01007387 */ /* 0x000fe80000100800 */
[----:B------:R-:W-:Y:S04]  /*1b9c0*/  STL.64 [R1+0x120], R192 ;  /* 0x000120c001007387 */ /* 0x000fe80000100a00 */
[----:B------:R-:W-:Y:S04]  /*1b9d0*/  STL.64 [R1+0x130], R196 ;  /* 0x000130c401007387 */ /* 0x000fe80000100a00 */
[----:B------:R-:W-:Y:S04]  /*1b9e0*/  STL.64 [R1+0x138], R198 ;  /* 0x000138c601007387 */ /* 0x000fe80000100a00 */
[----:B------:R-:W-:Y:S04]  /*1b9f0*/  STL [R1+0x144], R201 ;  /* 0x000144c901007387 */ /* 0x000fe80000100800 */
        /* <DEDUP_REMOVED lines=37> */
[----:B------:R-:W-:-:S03]  /*1bc50*/  MOV R136, R212 ;  /* 0x000000d400887202 */ /* 0x000fc60000000f00 */
[----:B------:R-:W4:Y:S04]  /*1bc60*/  LDL.LU.64 R220, [R1+0x1258] ;  /* 0x0012580001dc7983 */ /* 0x000f280000300a00 */
[----:B------:R-:W4:Y:S04]  /*1bc70*/  LDL.LU.64 R218, [R1+0x1250] ;  /* 0x0012500001da7983 */ /* 0x000f280000300a00 */
[----:B------:R-:W2:Y:S04]  /*1bc80*/  LDL.LU.64 R216, [R1+0x1248] ;  /* 0x0012480001d87983 */ /* 0x000ea80000300a00 */
[----:B------:R-:W3:Y:S01]  /*1bc90*/  LDL.LU.64 R214, [R1+0x1240] ;  /* 0x0012400001d67983 */ /* 0x000ee20000300a00 */
[----:B------:R-:W-:-:S03]  /*1bca0*/  IMAD.MOV.U32 R18, RZ, RZ, R205 ;  /* 0x000000ffff127224 */ /* 0x000fc600078e00cd */
[----:B------:R-:W4:Y:S04]  /*1bcb0*/  LDL.LU.64 R212, [R1+0x1238] ;  /* 0x0012380001d47983 */ /* 0x000f280000300a00 */
[----:B------:R-:W4:Y:S01]  /*1bcc0*/  LDL.LU.64 R210, [R1+0x1230] ;  /* 0x0012300001d27983 */ /* 0x000f220000300a00 */
[----:B------:R-:W-:-:S03]  /*1bcd0*/  MOV R19, R200 ;  /* 0x000000c800137202 */ /* 0x000fc60000000f00 */
[----:B------:R-:W4:Y:S04]  /*1bce0*/  LDL.LU.64 R208, [R1+0x1228] ;  /* 0x0012280001d07983 */ /* 0x000f280000300a00 */
[----:B------:R-:W4:Y:S04]  /*1bcf0*/  LDL.LU.64 R206, [R1+0x1220] ;  /* 0x0012200001ce7983 */ /* 0x000f280000300a00 */
[----:B------:R-:W4:Y:S01]  /*1bd00*/  LDL.LU.64 R204, [R1+0x1218] ;  /* 0x0012180001cc7983 */ /* 0x000f220000300a00 */
[----:B------:R-:W-:-:S03]  /*1bd10*/  IMAD.MOV.U32 R20, RZ, RZ, R194 ;  /* 0x000000ffff147224 */ /* 0x000fc600078e00c2 */
[----:B------:R-:W4:Y:S01]  /*1bd20*/  LDL.LU.64 R202, [R1+0x1210] ;  /* 0x0012100001ca7983 */ /* 0x000f220000300a00 */
[----:B------:R-:W-:-:S03]  /*1bd30*/  IMAD.MOV.U32 R119, RZ, RZ, R195 ;  /* 0x000000ffff777224 */ /* 0x000fc600078e00c3 */
[----:B------:R-:W4:Y:S01]  /*1bd40*/  LDL.LU.64 R200, [R1+0x1208] ;  /* 0x0012080001c87983 */ /* 0x000f220000300a00 */
[----:B------:R-:W-:-:S03]  /*1bd50*/  MOV R115, R191 ;  /* 0x000000bf00737202 */ /* 0x000fc60000000f00 */
        /* <DEDUP_REMOVED lines=54> */
[----:B------:R-:W-:-:S03]  /*1c0c0*/  IMAD.MOV.U32 R61, RZ, RZ, R137 ;  /* 0x000000ffff3d7224 */ /* 0x000fc600078e0089 */
[----:B------:R-:W2:Y:S01]  /*1c0d0*/  LDL.LU.64 R124, [R1+0x1160] ;  /* 0x00116000017c7983 */ /* 0x000ea20000300a00 */
[----:B------:R-:W-:-:S03]  /*1c0e0*/  MOV R62, R138 ;  /* 0x0000008a003e7202 */ /* 0x000fc60000000f00 */
[----:B------:R-:W4:Y:S01]  /*1c0f0*/  LDL.LU.64 R122, [R1+0x1158] ;  /* 0x00115800017a7983 */ /* 0x000f220000300a00 */
[----:B------:R-:W-:-:S03]  /*1c100*/  IMAD.MOV.U32 R95, RZ, RZ, R171 ;  /* 0x000000ffff5f7224 */ /* 0x000fc600078e00ab */
[----:B------:R-:W4:Y:S01]  /*1c110*/  LDL.LU.64 R120, [R1+0x1150] ;  /* 0x0011500001787983 */ /* 0x000f220000300a00 */
        /* <DEDUP_REMOVED lines=67> */
[----:B------:R-:W4:Y:S01]  /*1c550*/  LDL.LU R129, [R1+0x1148] ;  /* 0x0011480001817983 */ /* 0x000f220000300800 */
[----:B------:R-:W-:-:S13]  /*1c560*/  FSETP.GEU.AND P1, PT, R118, -126, PT ;  /* 0xc2fc00007600780b */ /* 0x000fda0003f2e000 */
[----:B------:R-:W-:-:S04]  /*1c570*/  @!P1 FMUL R118, R118, 0.5 ;  /* 0x3f00000076769820 */ /* 0x000fc80000400000 */
[----:B------:R-:W1:Y:S02]  /*1c580*/  MUFU.EX2 R21, R118 ;  /* 0x0000007600157308 */ /* 0x000e640000000800 */
[----:B-1----:R-:W-:Y:S01]  /*1c590*/  @!P1 FMUL R21, R21, R21 ;  /* 0x0000001515159220 */ /* 0x002fe20000400000 */
[----:B------:R-:W-:Y:S01]  /*1c5a0*/  IMAD.MOV.U32 R118, RZ, RZ, R20 ;  /* 0x000000ffff767224 */ /* 0x000fe200078e0014 */
[----:B--2---:R-:W-:-:S13]  /*1c5b0*/  FSETP.GEU.AND P1, PT, R124, -126, PT ;  /* 0xc2fc00007c00780b */ /* 0x004fda0003f2e000 */
[----:B------:R-:W-:-:S04]  /*1c5c0*/  @!P1 FMUL R124, R124, 0.5 ;  /* 0x3f0000007c7c9820 */ /* 0x000fc80000400000 */
[----:B------:R-:W1:Y:S02]  /*1c5d0*/  MUFU.EX2 R20, R124 ;  /* 0x0000007c00147308 */ /* 0x000e640000000800 */
[----:B-1----:R-:W-:Y:S01]  /*1c5e0*/  @!P1 FMUL R20, R20, R20 ;  /* 0x0000001414149220 */ /* 0x002fe20000400000 */
[----:B------:R-:W-:Y:S01]  /*1c5f0*/  MOV R124, R19 ;  /* 0x00000013007c7202 */ /* 0x000fe20000000f00 */
[----:B------:R-:W-:Y:S04]  /*1c600*/  STL [R1+0xf30], R139 ;  /* 0x000f308b01007387 */ /* 0x000fe80000100800 */
[----:B---3--:R-:W-:Y:S04]  /*1c610*/  STL.64 [R1+0xf28], R134 ;  /* 0x000f288601007387 */ /* 0x008fe80000100a00 */
[----:B----4-:R-:W-:Y:S04]  /*1c620*/  STL.64 [R1+0xf20], R132 ;  /* 0x000f208401007387 */ /* 0x010fe80000100a00 */
[----:B------:R-:W-:Y:S04]  /*1c630*/  STL.64 [R1+0xf18], R130 ;  /* 0x000f188201007387 */ /* 0x000fe80000100a00 */
[----:B------:R-:W-:Y:S04]  /*1c640*/  STL.64 [R1+0xf10], R126 ;  /* 0x000f107e01007387 */ /* 0x000fe80000100a00 */
[----:B------:R-:W-:Y:S04]  /*1c650*/  STL [R1+0xf08], R125 ;  /* 0x000f087d01007387 */ /* 0x000fe80000100800 */
[----:B------:R-:W-:Y:S04]  /*1c660*/  STL.64 [R1+0xf00], R122 ;  /* 0x000f007a01007387 */ /* 0x000fe80000100a00 */
[----:B------:R-:W-:Y:S04]  /*1c670*/  STL.64 [R1+0xef8], R120 ;  /* 0x000ef87801007387 */ /* 0x000fe80000100a00 */
[----:B------:R-:W-:Y:S04]  /*1c680*/  STL.64 [R1+0xef0], R116 ;  /* 0x000ef07401007387 */ /* 0x000fe80000100a00 */
[----:B------:R1:W-:Y:S04]  /*1c690*/  STL [R1+0xeec], R114 ;  /* 0x000eec7201007387 */ /* 0x0003e80000100800 */
[----:B-1----:R-:W2:Y:S04]  /*1c6a0*/  LDL.LU R114, [R1+0x118] ;  /* 0x0001180001727983 */ /* 0x002ea80000300800 */
        /* <DEDUP_REMOVED lines=8> */
[----:B------:R-:W4:Y:S01]  /*1c730*/  LDL.LU R127, [R1+0x14c] ;  /* 0x00014c00017f7983 */ /* 0x000f220000300800 */
[----:B------:R-:W-:-:S13]  /*1c740*/  FSETP.GEU.AND P1, PT, R129, -126, PT ;  /* 0xc2fc00008100780b */ /* 0x000fda0003f2e000 */
[----:B------:R-:W-:-:S04]  /*1c750*/  @!P1 FMUL R129, R129, 0.5 ;  /* 0x3f00000081819820 */ /* 0x000fc80000400000 */
[----:B------:R-:W1:Y:S02]  /*1c760*/  MUFU.EX2 R19, R129 ;  /* 0x0000008100137308 */ /* 0x000e640000000800 */
[----:B-1----:R-:W-:Y:S01]  /*1c770*/  @!P1 FMUL R19, R19, R19 ;  /* 0x0000001313139220 */ /* 0x002fe20000400000 */
[----:B------:R-:W-:Y:S01]  /*1c780*/  FSETP.GEU.AND P1, PT, R128, -126, PT ;  /* 0xc2fc00008000780b */ /* 0x000fe20003f2e000 */
[----:B------:R-:W-:-:S12]  /*1c790*/  IMAD.MOV.U32 R129, RZ, RZ, R18 ;  /* 0x000000ffff817224 */ /* 0x000fd800078e0012 */
[----:B------:R-:W-:-:S04]  /*1c7a0*/  @!P1 FMUL R128, R128, 0.5 ;  /* 0x3f00000080809820 */ /* 0x000fc80000400000 */
[----:B------:R1:W2:Y:S02]  /*1c7b0*/  MUFU.EX2 R18, R128 ;  /* 0x0000008000127308 */ /* 0x0002a40000000800 */
[----:B-1----:R-:W2:Y:S04]  /*1c7c0*/  LDL.LU R128, [R1+0x150] ;  /* 0x0001500001807983 */ /* 0x002ea80000300800 */
[----:B------:R-:W3:Y:S04]  /*1c7d0*/  LDL.LU R130, [R1+0x158] ;  /* 0x0001580001827983 */ /* 0x000ee80000300800 */
[----:B------:R-:W3:Y:S04]  /*1c7e0*/  LDL.LU R131, [R1+0x15c] ;  /* 0x00015c0001837983 */ /* 0x000ee80000300800 */
[----:B------:R-:W4:Y:S04]  /*1c7f0*/  LDL.LU R132, [R1+0x160] ;  /* 0x0001600001847983 */ /* 0x000f280000300800 */
[----:B------:R-:W4:Y:S04]  /*1c800*/  LDL.LU R133, [R1+0x164] ;  /* 0x0001640001857983 */ /* 0x000f280000300800 */
[----:B------:R-:W2:Y:S04]  /*1c810*/  LDL.LU R134, [R1+0x168] ;  /* 0x0001680001867983 */ /* 0x000ea80000300800 */
[----:B------:R-:W2:Y:S01]  /*1c820*/  LDL.LU R135, [R1+0x16c] ;  /* 0x00016c0001877983 */ /* 0x000ea20000300800 */
        /* <DEDUP_REMOVED lines=20> */
[----:B--2---:R-:W-:Y:S04]  /*1c970*/  STL.64 [R1+0x10a0], R134 ;  /* 0x0010a08601007387 */ /* 0x004fe80000100a00 */
[----:B----4-:R-:W-:Y:S04]  /*1c980*/  STL.64 [R1+0x1098], R132 ;  /* 0x0010988401007387 */ /* 0x010fe80000100a00 */
        /* <DEDUP_REMOVED lines=381> */
[----:B------:R-:W3:Y:S04]  /*1e160*/  LDL.LU.64 R126, [R1+0xf10] ;  /* 0x000f1000017e7983 */ /* 0x000ee80000300a00 */
[----:B------:R-:W3:Y:S04]  /*1e170*/  LDL.LU R125, [R1+0xf08] ;  /* 0x000f0800017d7983 */ /* 0x000ee80000300800 */
[----:B------:R-:W2:Y:S04]  /*1e180*/  LDL.LU.64 R122, [R1+0xf00] ;  /* 0x000f0000017a7983 */ /* 0x000ea80000300a00 */
[----:B------:R-:W3:Y:S04]  /*1e190*/  LDL.LU.64 R120, [R1+0xef8] ;  /* 0x000ef80001787983 */ /* 0x000ee80000300a00 */
[----:B------:R-:W4:Y:S04]  /*1e1a0*/  LDL.LU.64 R116, [R1+0xef0] ;  /* 0x000ef00001747983 */ /* 0x000f280000300a00 */
[----:B------:R-:W3:Y:S01]  /*1e1b0*/  LDL.LU R114, [R1+0xeec] ;  /* 0x000eec0001727983 */ /* 0x000ee20000300800 */
[----:B----4-:R-:W-:-:S13]  /*1e1c0*/  FSETP.GEU.AND P1, PT, R117, -126, PT ;  /* 0xc2fc00007500780b */ /* 0x010fda0003f2e000 */
[----:B------:R-:W-:-:S04]  /*1e1d0*/  @!P1 FMUL R117, R117, 0.5 ;  /* 0x3f00000075759820 */ /* 0x000fc80000400000 */
[----:B------:R-:W1:Y:S02]  /*1e1e0*/  MUFU.EX2 R17, R117 ;  /* 0x0000007500117308 */ /* 0x000e640000000800 */
[----:B-1----:R-:W-:Y:S01]  /*1e1f0*/  @!P1 FMUL R17, R17, R17 ;  /* 0x0000001111119220 */ /* 0x002fe20000400000 */
[----:B--2---:R-:W-:-:S13]  /*1e200*/  FSETP.GEU.AND P1, PT, R123, -126, PT ;  /* 0xc2fc00007b00780b */ /* 0x004fda0003f2e000 */
[----:B------:R-:W-:-:S04]  /*1e210*/  @!P1 FMUL R123, R123, 0.5 ;  /* 0x3f0000007b7b9820 */ /* 0x000fc80000400000 */
[----:B------:R-:W1:Y:S01]  /*1e220*/  MUFU.EX2 R16, R123 ;  /* 0x0000007b00107308 */ /* 0x000e620000000800 */
[----:B------:R-:W-:Y:S04]  /*1e230*/  STL [R1+0xee8], R139 ;  /* 0x000ee88b01007387 */ /* 0x000fe80000100800 */
[----:B------:R-:W-:Y:S04]  /*1e240*/  STL.64 [R1+0xee0], R134 ;  /* 0x000ee08601007387 */ /* 0x000fe80000100a00 */
[----:B---3--:R-:W-:Y:S04]  /*1e250*/  STL.64 [R1+0xed8], R132 ;  /* 0x000ed88401007387 */ /* 0x008fe80000100a00 */
[----:B------:R-:W-:Y:S04]  /*1e260*/  STL.64 [R1+0xed0], R130 ;  /* 0x000ed08201007387 */ /* 0x000fe80000100a00 */
[----:B------:R-:W-:Y:S01]  /*1e270*/  STL.64 [R1+0xec8], R126 ;  /* 0x000ec87e01007387 */ /* 0x000fe20000100a00 */
[----:B-1----:R-:W-:Y:S01]  /*1e280*/  @!P1 FMUL R16, R16, R16 ;  /* 0x0000001010109220 */ /* 0x002fe20000400000 */
[----:B------:R-:W-:-:S02]  /*1e290*/  FSETP.GEU.AND P1, PT, R122, -126, PT ;  /* 0xc2fc00007a00780b */ /* 0x000fc40003f2e000 */
[----:B------:R-:W-:Y:S04]  /*1e2a0*/  STL.64 [R1+0xec0], R120 ;  /* 0x000ec07801007387 */ /* 0x000fe80000100a00 */
[----:B------:R-:W-:Y:S04]  /*1e2b0*/  STL [R1+0xebc], R116 ;  /* 0x000ebc7401007387 */ /* 0x000fe80000100800 */
[----:B------:R1:W-:Y:S04]  /*1e2c0*/  STL [R1+0xeb8], R114 ;  /* 0x000eb87201007387 */ /* 0x0003e80000100800 */
        /* <DEDUP_REMOVED lines=8> */
[----:B------:R-:W-:-:S03]  /*1e350*/  @!P1 FMUL R122, R122, 0.5 ;  /* 0x3f0000007a7a9820 */ /* 0x000fc60000400000 */
[----:B------:R-:W2:Y:S04]  /*1e360*/  LDL.LU.64 R104, [R1+0x240] ;  /* 0x0002400001687983 */ /* 0x000ea80000300a00 */
[----:B------:R-:W2:Y:S04]  /*1e370*/  LDL.LU.64 R106, [R1+0x248] ;  /* 0x00024800016a7983 */ /* 0x000ea80000300a00 */
[----:B------:R-:W2:Y:S04]  /*1e380*/  LDL.LU.64 R108, [R1+0x250] ;  /* 0x00025000016c7983 */ /* 0x000ea80000300a00 */
[----:B------:R-:W2:Y:S04]  /*1e390*/  LDL.LU.64 R110, [R1+0x258] ;  /* 0x00025800016e7983 */ /* 0x000ea80000300a00 */
[----:B------:R-:W2:Y:S01]  /*1e3a0*/  LDL.LU.64 R112, [R1+0x260] ;  /* 0x0002600001707983 */ /* 0x000ea20000300a00 */
[----:B------:R3:W4:Y:S03]  /*1e3b0*/  MUFU.EX2 R15, R122 ;  /* 0x0000007a000f7308 */ /* 0x0007260000000800 */
[----:B-1----:R-:W2:Y:S01]  /*1e3c0*/  LDL.LU.64 R114, [R1+0x268] ;  /* 0x0002680001727983 */ /* 0x002ea20000300a00 */
[----:B------:R-:W-:-:S03]  /*1e3d0*/  F2FP.F16.F32.PACK_AB R36, R17, R125 ;  /* 0x0000007d1124723e */ /* 0x000fc600000000ff */
[----:B------:R-:W2:Y:S04]  /*1e3e0*/  LDL.LU.64 R116, [R1+0x270] ;  /* 0x0002700001747983 */ /* 0x000ea80000300a00 */
[----:B------:R-:W2:Y:S04]  /*1e3f0*/  LDL.LU.64 R118, [R1+0x278] ;  /* 0x0002780001767983 */ /* 0x000ea80000300a00 */
[----:B------:R-:W2:Y:S04]  /*1e400*/  LDL.LU.64 R120, [R1+0x280] ;  /* 0x0002800001787983 */ /* 0x000ea80000300a00 */
[----:B---3--:R-:W2:Y:S04]  /*1e410*/  LDL.LU.64 R122, [R1+0x288] ;  /* 0x00028800017a7983 */ /* 0x008ea80000300a00 */
        /* <DEDUP_REMOVED lines=46> */
[----:B------:R-:W-:Y:S01]  /*1e700*/  IADD3 R2, R216, 0x4600, RZ ;  /* 0x00004600d8027810 */ /* 0x000fe20007ffe0ff */
[----:B----4-:R-:W-:-:S03]  /*1e710*/  @!P1 FMUL R15, R15, R15 ;  /* 0x0000000f0f0f9220 */ /* 0x010fc60000400000 */
[----:B------:R-:W-:Y:S02]  /*1e720*/  R2UR UR6, R2 ;  /* 0x00000000020672ca */ /* 0x000fe400000e0000 */
[----:B------:R-:W-:Y:S01]  /*1e730*/  F2FP.F16.F32.PACK_AB R38, R15, R16 ;  /* 0x000000100f26723e */ /* 0x000fe200000000ff */
[----:B------:R-:W-:Y:S01]  /*1e740*/  UMOV UR7, 0x40000040 ;  /* 0x4000004000077882 */ /* 0x000fe20000000000 */
[----:B------:R1:W-:Y:S04]  /*1e750*/  STL [R1+0x7e8], R17 ;  /* 0x0007e81101007387 */ /* 0x0003e80000100800 */
[----:B------:R3:W-:Y:S04]  /*1e760*/  STL [R1+0x7f0], R16 ;  /* 0x0007f01001007387 */ /* 0x0007e80000100800 */
[----:B------:R4:W-:Y:S01]  /*1e770*/  STL [R1+0x7ec], R15 ;  /* 0x0007ec0f01007387 */ /* 0x0009e20000100800 */
[----:B--2---:R-:W-:-:S06]  /*1e780*/  WARPGROUP.ARRIVE ;  /* 0x00000000000079c5 */ /* 0x004fcc0000000000 */
[----:B------:R-:W-:Y:S03]  /*1e790*/  HGMMA.64x256x16.F32 R88, R36, gdesc[UR4].tnspB, R88, gsb0 ;  /* 0x43e0000424587df0 */ /* 0x000fe60008000858 */
[----:B------:R-:W-:Y:S02]  /*1e7a0*/  WARPGROUP.DEPBAR.LE gsb0, 0x0 ;  /* 0x00008000000079c5 */ /* 0x000fe40000010000 */
        /* <DEDUP_REMOVED lines=15> */
[----:B------:R-:W-:Y:S01]  /*1e8a0*/  IMAD.MOV.U32 R77, RZ, RZ, R126 ;  /* 0x000000ffff4d7224 */ /* 0x000fe200078e007e */
[----:B------:R-:W-:-:S02]  /*1e8b0*/  MOV R76, R127 ;  /* 0x0000007f004c7202 */ /* 0x000fc40000000f00 */
[----:B------:R-:W2:Y:S04]  /*1e8c0*/  LDL.LU.64 R134, [R1+0xee0] ;  /* 0x000ee00001867983 */ /* 0x000ea80000300a00 */
[----:B------:R-:W2:Y:S04]  /*1e8d0*/  LDL.LU.64 R132, [R1+0xed8] ;  /* 0x000ed80001847983 */ /* 0x000ea80000300a00 */
[----:B------:R-:W2:Y:S04]  /*1e8e0*/  LDL.LU.64 R130, [R1+0xed0] ;  /* 0x000ed00001827983 */ /* 0x000ea80000300a00 */
[----:B------:R-:W2:Y:S01]  /*1e8f0*/  LDL.LU.64 R126, [R1+0xec8] ;  /* 0x000ec800017e7983 */ /* 0x000ea20000300a00 */
        /* <DEDUP_REMOVED lines=9> */
[----:B------:R-:W2:Y:S01]  /*1e990*/  LDL.LU.64 R120, [R1+0xec0] ;  /* 0x000ec00001787983 */ /* 0x000ea20000300a00 */
[----:B------:R-:W-:Y:S01]  /*1e9a0*/  IMAD.MOV.U32 R62, RZ, RZ, R114 ;  /* 0x000000ffff3e7224 */ /* 0x000fe200078e0072 */
[----:B------:R-:W-:Y:S01]  /*1e9b0*/  MOV R244, R149 ;  /* 0x0000009500f47202 */ /* 0x000fe20000000f00 */
[----:B------:R-:W-:Y:S01]  /*1e9c0*/  IMAD.MOV.U32 R245, RZ, RZ, R148 ;  /* 0x000000fffff57224 */ /* 0x000fe200078e0094 */
[----:B------:R-:W2:Y:S01]  /*1e9d0*/  LDL.LU R116, [R1+0xebc] ;  /* 0x000ebc0001747983 */ /* 0x000ea20000300800 */
[----:B------:R-:W-:Y:S01]  /*1e9e0*/  IMAD.MOV.U32 R243, RZ, RZ, R150 ;  /* 0x000000fffff37224 */ /* 0x000fe200078e0096 */
[----:B------:R-:W-:Y:S01]  /*1e9f0*/  MOV R242, R151 ;  /* 0x0000009700f27202 */ /* 0x000fe20000000f00 */
[----:B------:R-:W-:Y:S01]  /*1ea00*/  IMAD.MOV.U32 R241, RZ, RZ, R152 ;  /* 0x000000fffff17224 */ /* 0x000fe200078e0098 */
[----:B------:R-:W2:Y:S01]  /*1ea10*/  LDL.LU R114, [R1+0xeb8] ;  /* 0x000eb80001727983 */ /* 0x000ea20000300800 */
[----:B------:R-:W-:Y:S01]  /*1ea20*/  MOV R240, R153 ;  /* 0x0000009900f07202 */ /* 0x000fe20000000f00 */
[----:B------:R-:W-:Y:S01]  /*1ea30*/  IMAD.MOV.U32 R239, RZ, RZ, R154 ;  /* 0x000000ffffef7224 */ /* 0x000fe200078e009a */
[----:B------:R-:W-:Y:S01]  /*1ea40*/  MOV R238, R155 ;  /* 0x0000009b00ee7202 */ /* 0x000fe20000000f00 */
        /* <DEDUP_REMOVED lines=75> */
[----:B-1----:R-:W-:Y:S01]  /*1ef00*/  IMAD.MOV.U32 R17, RZ, RZ, R204 ;  /* 0x000000ffff117224 */ /* 0x002fe200078e00cc */
[----:B---3--:R-:W-:Y:S01]  /*1ef10*/  MOV R16, R205 ;  /* 0x000000cd00107202 */ /* 0x008fe20000000f00 */
[----:B----4-:R-:W-:Y:S01]  /*1ef20*/  IMAD.MOV.U32 R15, RZ, RZ, R206 ;  /* 0x000000ffff0f7224 */ /* 0x010fe200078e00ce */
        /* <DEDUP_REMOVED lines=9> */
[----:B------:R-:W-:Y:S01]  /*1efc0*/  VIADD R2, R216, 0x6600 ;  /* 0x00006600d8027836 */ /* 0x000fe20000000000 */
[----:B--2---:R-:W-:Y:S04]  /*1efd0*/  STL [R1+0xe20], R139 ;  /* 0x000e208b01007387 */ /* 0x004fe80000100800 */
[----:B------:R-:W-:Y:S04]  /*1efe0*/  STL.64 [R1+0xe18], R134 ;  /* 0x000e188601007387 */ /* 0x000fe80000100a00 */
[----:B------:R-:W-:Y:S04]  /*1eff0*/  STL.64 [R1+0xe10], R132 ;  /* 0x000e108401007387 */ /* 0x000fe80000100a00 */
[----:B------:R-:W-:Y:S04]  /*1f000*/  STL.64 [R1+0xe08], R130 ;  /* 0x000e088201007387 */ /* 0x000fe80000100a00 */
[----:B------:R1:W-:Y:S04]  /*1f010*/  STL.64 [R1+0xe00], R126 ;  /* 0x000e007e01007387 */ /* 0x0003e80000100a00 */
[----:B------:R-:W2:Y:S04]  /*1f020*/  LDL.LU.64 R124, [R1] ;  /* 0x00000000017c7983 */ /* 0x000ea80000300a00 */
        /* <DEDUP_REMOVED lines=77> */
[----:B------:R-:W-:Y:S01]  /*1f500*/  IMAD.MOV.U32 R66, RZ, RZ, R118 ;  /* 0x000000ffff427224 */ /* 0x000fe200078e0076 */
[----:B------:R-:W-:Y:S02]  /*1f510*/  MOV R67, R117 ;  /* 0x0000007500437202 */ /* 0x000fe40000000f00 */
[----:B------:R-:W-:Y:S01]  /*1f520*/  MOV R69, R119 ;  /* 0x0000007700457202 */ /* 0x000fe20000000f00 */
[----:B------:R-:W-:Y:S01]  /*1f530*/  IMAD.MOV.U32 R70, RZ, RZ, R122 ;  /* 0x000000ffff467224 */ /* 0x000fe200078e007a */
[----:B------:R-:W-:Y:S01]  /*1f540*/  MOV R73, R123 ;  /* 0x0000007b00497202 */ /* 0x000fe20000000f00 */
[----:B--2---:R-:W-:-:S06]  /*1f550*/  WARPGROUP.ARRIVE ;  /* 0x00000000000079c5 */ /* 0x004fcc0000000000 */
[----:B------:R-:W-:Y:S01]  /*1f560*/  HGMMA.64x256x16.F32 R124, R36, gdesc[UR4].tnspB, R124, gsb0 ;  /* 0x43e00004247c7df0 */ /* 0x000fe2000800087c */
[----:B------:R-:W-:Y:S02]  /*1f570*/  IMAD.MOV.U32 R48, RZ, RZ, R102 ;  /* 0x000000ffff307224 */ /* 0x000fe400078e0066 */
[----:B------:R-:W-:Y:S02]  /*1f580*/  WARPGROUP.DEPBAR.LE gsb0, 0x0 ;  /* 0x00008000000079c5 */ /* 0x000fe40000010000 */
        /* <DEDUP_REMOVED lines=69> */
[----:B------:R-:W2:Y:S01]  /*1f9e0*/  LDL.LU.64 R216, [R1+0xe28] ;  /* 0x000e280001d87983 */ /* 0x000ea20000300a00 */
[----:B------:R-:W-:Y:S01]  /*1f9f0*/  IMAD.MOV.U32 R94, RZ, RZ, R130 ;  /* 0x000000ffff5e7224 */ /* 0x000fe200078e0082 */
[----:B------:R-:W-:Y:S02]  /*1fa00*/  MOV R95, R131 ;  /* 0x00000083005f7202 */ /* 0x000fe40000000f00 */
[----:B------:R-:W3:Y:S01]  /*1fa10*/  LDL.LU R139, [R1+0xe20] ;  /* 0x000e2000018b7983 */ /* 0x000ee20000300800 */
[----:B------:R-:W-:Y:S01]  /*1fa20*/  IMAD.MOV.U32 R90, RZ, RZ, R126 ;  /* 0x000000ffff5a7224 */ /* 0x000fe200078e007e */
[----:B------:R-:W-:-:S02]  /*1fa30*/  MOV R91, R127 ;  /* 0x0000007f005b7202 */ /* 0x000fc40000000f00 */
[----:B------:R-:W4:Y:S01]  /*1fa40*/  LDL.LU.64 R134, [R1+0xe18] ;  /* 0x000e180001867983 */ /* 0x000f220000300a00 */
[----:B------:R-:W-:-:S03]  /*1fa50*/  MOV R89, R125 ;  /* 0x0000007d00597202 */ /* 0x000fc60000000f00 */
[----:B------:R-:W2:Y:S01]  /*1fa60*/  LDL.LU.64 R132, [R1+0xe10] ;  /* 0x000e100001847983 */ /* 0x000ea20000300a00 */
[----:B------:R-:W-:-:S03]  /*1fa70*/  IMAD.MOV.U32 R92, RZ, RZ, R128 ;  /* 0x000000ffff5c7224 */ /* 0x000fc600078e0080 */
[----:B------:R-:W2:Y:S01]  /*1fa80*/  LDL.LU.64 R130, [R1+0xe08] ;  /* 0x000e080001827983 */ /* 0x000ea20000300a00 */
[----:B------:R-:W-:-:S03]  /*1fa90*/  MOV R93, R129 ;  /* 0x00000081005d7202 */ /* 0x000fc60000000f00 */
[----:B------:R-:W2:Y:S04]  /*1faa0*/  LDL.LU.64 R126, [R1+0xe00] ;  /* 0x000e0000017e7983 */ /* 0x000ea80000300a00 */
        /* <DEDUP_REMOVED lines=23> */
[----:B------:R-:W-:-:S03]  /*1fc20*/  MOV R13, R150 ;  /* 0x00000096000d7202 */ /* 0x000fc60000000f00 */
[----:B------:R-:W2:Y:S01]  /*1fc30*/  LDL.LU R146, [R1+0xe8] ;  /* 0x0000e80001927983 */ /* 0x000ea20000300800 */
[----:B------:R-:W-:-:S03]  /*1fc40*/  IMAD.MOV.U32 R115, RZ, RZ, R151 ;  /* 0x000000ffff737224 */ /* 0x000fc600078e0097 */
        /* <DEDUP_REMOVED lines=8> */
[----:B------:R-:W2:Y:S04]  /*1fcd0*/  LDL.LU R151, [R1+0xfc] ;  /* 0x0000fc0001977983 */ /* 0x000ea80000300800 */
[----:B------:R-:W2:Y:S04]  /*1fce0*/  LDL.LU R152, [R1+0x100] ;  /* 0x0001000001987983 */ /* 0x000ea80000300800 */
        /* <DEDUP_REMOVED lines=61> */
[----:B------:R-:W2:Y:S04]  /*200c0*/  LDL.LU R209, [R1+0x1e4] ;  /* 0x0001e40001d17983 */ /* 0x000ea80000300800 */
[----:B------:R-:W2:Y:S01]  /*200d0*/  LDL.LU R210, [R1+0x1e8] ;  /* 0x0001e80001d27983 */ /* 0x000ea20000300800 */
[----:B------:R-:W-:-:S03]  /*200e0*/  MOV R101, R137 ;  /* 0x0000008900657202 */ /* 0x000fc60000000f00 */
[----:B------:R-:W2:Y:S04]  /*200f0*/  LDL.LU R39, [R1+0x1ec] ;  /* 0x0001ec0001277983 */ /* 0x000ea80000300800 */
[----:B------:R-:W2:Y:S01]  /*20100*/  LDL.LU R38, [R1+0x1f0] ;  /* 0x0001f00001267983 */ /* 0x000ea20000300800 */
[----:B------:R-:W-:-:S03]  /*20110*/  IMAD.MOV.U32 R100, RZ, RZ, R136 ;  /* 0x000000ffff647224 */ /* 0x000fc600078e0088 */
[----:B------:R-:W3:Y:S04]  /*20120*/  LDL.LU R157, [R1+0xdf8] ;  /* 0x000df800019d7983 */ /* 0x000ee80000300800 */
[----:B------:R-:W2:Y:S01]  /*20130*/  LDL.LU R37, [R1+0x1f4] ;  /* 0x0001f40001257983 */ /* 0x000ea20000300800 */
[----:B------:R-:W-:-:S03]  /*20140*/  IMAD.MOV.U32 R102, RZ, RZ, R138 ;  /* 0x000000ffff667224 */ /* 0x000fc600078e008a */
[----:B------:R-:W4:Y:S04]  /*20150*/  LDL.LU R137, [R1+0xdf4] ;  /* 0x000df40001897983 */ /* 0x000f280000300800 */
[----:B------:R-:W2:Y:S04]  /*20160*/  LDL.LU R36, [R1+0x1f8] ;  /* 0x0001f80001247983 */ /* 0x000ea80000300800 */
[----:B------:R-:W4:Y:S04]  /*20170*/  LDL.LU R136, [R1+0xdf0] ;  /* 0x000df00001887983 */ /* 0x000f280000300800 */
[----:B------:R-:W2:Y:S04]  /*20180*/  LDL.LU R2, [R1+0x1fc] ;  /* 0x0001fc0001027983 */ /* 0x000ea80000300800 */
[----:B------:R-:W4:Y:S01]  /*20190*/  LDL.LU R138, [R1+0xdec] ;  /* 0x000dec00018a7983 */ /* 0x000f220000300800 */
        /* <DEDUP_REMOVED lines=17> */
[----:B------:R1:W1:Y:S01]  /*202b0*/  MUFU.EX2 R11, R120 ;  /* 0x00000078000b7308 */ /* 0x0002620000000800 */
[----:B---3--:R-:W-:Y:S04]  /*202c0*/  STL [R1+0xb48], R157 ;  /* 0x000b489d01007387 */ /* 0x008fe80000100800 */
[----:B----4-:R-:W-:Y:S04]  /*202d0*/  STL.64 [R1+0xb40], R138 ;  /* 0x000b408a01007387 */ /* 0x010fe80000100a00 */
[----:B------:R-:W-:Y:S04]  /*202e0*/  STL.64 [R1+0xb38], R136 ;  /* 0x000b388801007387 */ /* 0x000fe80000100a00 */
[----:B------:R-:W-:Y:S04]  /*202f0*/  STL.64 [R1+0xb30], R134 ;  /* 0x000b308601007387 */ /* 0x000fe80000100a00 */
[----:B--2---:R-:W-:Y:S04]  /*20300*/  STL.64 [R1+0xb28], R132 ;  /* 0x000b288401007387 */ /* 0x004fe80000100a00 */
[----:B------:R-:W-:Y:S04]  /*20310*/  STL.64 [R1+0xb20], R130 ;  /* 0x000b208201007387 */ /* 0x000fe80000100a00 */
[----:B------:R2:W-:Y:S04]  /*20320*/  STL.64 [R1+0xb18], R126 ;  /* 0x000b187e01007387 */ /* 0x0005e80000100a00 */
[----:B-1----:R-:W3:Y:S04]  /*20330*/  LDL.LU R120, [R1+0x80] ;  /* 0x0000800001787983 */ /* 0x002ee80000300800 */
[----:B--2---:R-:W2:Y:S04]  /*20340*/  LDL.LU R126, [R1+0x98] ;  /* 0x00009800017e7983 */ /* 0x004ea80000300800 */
[----:B------:R-:W2:Y:S04]  /*20350*/  LDL.LU R127, [R1+0x9c] ;  /* 0x00009c00017f7983 */ /* 0x000ea80000300800 */
[----:B------:R-:W4:Y:S04]  /*20360*/  LDL.LU R130, [R1+0xa8] ;  /* 0x0000a80001827983 */ /* 0x000f280000300800 */
[----:B------:R-:W4:Y:S04]  /*20370*/  LDL.LU R131, [R1+0xac] ;  /* 0x0000ac0001837983 */ /* 0x000f280000300800 */
[----:B------:R-:W3:Y:S04]  /*20380*/  LDL.LU R132, [R1+0xb0] ;  /* 0x0000b00001847983 */ /* 0x000ee80000300800 */
[----:B------:R-:W3:Y:S04]  /*20390*/  LDL.LU R133, [R1+0xb4] ;  /* 0x0000b40001857983 */ /* 0x000ee80000300800 */
[----:B------:R-:W2:Y:S04]  /*203a0*/  LDL.LU R134, [R1+0xb8] ;  /* 0x0000b80001867983 */ /* 0x000ea80000300800 */
[----:B------:R-:W2:Y:S01]  /*203b0*/  LDL.LU R135, [R1+0xbc] ;  /* 0x0000bc0001877983 */ /* 0x000ea20000300800 */
        /* <DEDUP_REMOVED lines=48> */
[----:B------:R1:W-:Y:S04]  /*206c0*/  STL.64 [R1+0xc18], R138 ;  /* 0x000c188a01007387 */ /* 0x0003e80000100a00 */
[----:B------:R1:W-:Y:S02]  /*206d0*/  STL.64 [R1+0xc10], R136 ;  /* 0x000c108801007387 */ /* 0x0003e40000100a00 */
[----:B-1----:R-:W-:-:S02]  /*206e0*/  IMAD.MOV.U32 R140, RZ, RZ, R33 ;  /* 0x000000ffff8c7224 */ /* 0x002fc400078e0021 */
[----:B------:R-:W-:Y:S01]  /*206f0*/  IMAD.MOV.U32 R138, RZ, RZ, R29 ;  /* 0x000000ffff8a7224 */ /* 0x000fe200078e001d */
[----:B------:R-:W-:Y:S01]  /*20700*/  MOV R139, R35 ;  /* 0x00000023008b7202 */ /* 0x000fe20000000f00 */
[----:B------:R-:W-:Y:S01]  /*20710*/  IMAD.MOV.U32 R136, RZ, RZ, R86 ;  /* 0x000000ffff887224 */ /* 0x000fe200078e0056 */
[----:B------:R-:W-:Y:S01]  /*20720*/  MOV R137, R31 ;  /* 0x0000001f00897202 */ /* 0x000fe20000000f00 */
[----:B--2---:R-:W-:Y:S04]  /*20730*/  STL.64 [R1+0xc08], R134 ;  /* 0x000c088601007387 */ /* 0x004fe80000100a00 */
[----:B---3--:R-:W-:Y:S04]  /*20740*/  STL.64 [R1+0xc00], R132 ;  /* 0x000c008401007387 */ /* 0x008fe80000100a00 */
        /* <DEDUP_REMOVED lines=41> */
[----:B------:R-:W3:Y:S01]  /*209e0*/  LDL.LU R48, [R1+0xde8] ;  /* 0x000de80001307983 */ /* 0x000ee20000300800 */
[----:B------:R-:W-:-:S03]  /*209f0*/  MOV R107, R54 ;  /* 0x00000036006b7202 */ /* 0x000fc60000000f00 */
[----:B------:R-:W3:Y:S01]  /*20a00*/  LDL.LU R49, [R1+0xde4] ;  /* 0x000de40001317983 */ /* 0x000ee20000300800 */
[----:B------:R-:W-:-:S03]  /*20a10*/  IMAD.MOV.U32 R108, RZ, RZ, R57 ;  /* 0x000000ffff6c7224 */ /* 0x000fc600078e0039 */
[----:B------:R-:W4:Y:S01]  /*20a20*/  LDL.LU R53, [R1+0xde0] ;  /* 0x000de00001357983 */ /* 0x000f220000300800 */
[----:B------:R-:W-:-:S03]  /*20a30*/  MOV R109, R56 ;  /* 0x00000038006d7202 */ /* 0x000fc60000000f00 */
[----:B------:R-:W4:Y:S01]  /*20a40*/  LDL.LU R52, [R1+0xddc] ;  /* 0x000ddc0001347983 */ /* 0x000f220000300800 */
        /* <DEDUP_REMOVED lines=11> */
[----:B------:R-:W4:Y:S01]  /*20b00*/  LDL.LU R61, [R1+0xdc4] ;  /* 0x000dc400013d7983 */ /* 0x000f220000300800 */
[----:B------:R-:W-:-:S03]  /*20b10*/  IMAD.MOV.U32 R116, RZ, RZ, R64 ;  /* 0x000000ffff747224 */ /* 0x000fc600078e0040 */
[----:B------:R-:W4:Y:S01]  /*20b20*/  LDL.LU R60, [R1+0xdc0] ;  /* 0x000dc000013c7983 */ /* 0x000f220000300800 */
[----:B------:R-:W-:-:S03]  /*20b30*/  MOV R117, R67 ;  /* 0x0000004300757202 */ /* 0x000fc60000000f00 */
[----:B------:R-:W3:Y:S01]  /*20b40*/  LDL.LU R63, [R1+0xdbc] ;  /* 0x000dbc00013f7983 */ /* 0x000ee20000300800 */
        /* <DEDUP_REMOVED lines=35> */
[----:B------:R-:W4:Y:S04]  /*20d80*/  LDL.LU R80, [R1+0xd74] ;  /* 0x000d740001507983 */ /* 0x000f280000300800 */
[----:B------:R-:W3:Y:S04]  /*20d90*/  LDL.LU R82, [R1+0xd70] ;  /* 0x000d700001527983 */ /* 0x000ee80000300800 */
[----:B------:R-:W4:Y:S04]  /*20da0*/  LDL.LU R85, [R1+0xd6c] ;  /* 0x000d6c0001557983 */ /* 0x000f280000300800 */
[----:B------:R-:W4:Y:S04]  /*20db0*/  LDL.LU R84, [R1+0xd68] ;  /* 0x000d680001547983 */ /* 0x000f280000300800 */
[----:B------:R-:W3:Y:S04]  /*20dc0*/  LDL.LU R87, [R1+0xd64] ;  /* 0x000d640001577983 */ /* 0x000ee80000300800 */
[----:B------:R-:W3:Y:S04]  /*20dd0*/  LDL.LU R86, [R1+0xd60] ;  /* 0x000d600001567983 */ /* 0x000ee80000300800 */
[----:B------:R-:W4:Y:S04]  /*20de0*/  LDL.LU R31, [R1+0xd5c] ;  /* 0x000d5c00011f7983 */ /* 0x000f280000300800 */
[----:B------:R-:W4:Y:S04]  /*20df0*/  LDL.LU R29, [R1+0xd58] ;  /* 0x000d5800011d7983 */ /* 0x000f280000300800 */
[----:B------:R-:W2:Y:S04]  /*20e00*/  LDL.LU R35, [R1+0xd54] ;  /* 0x000d540001237983 */ /* 0x000ea80000300800 */
[----:B------:R-:W2:Y:S01]  /*20e10*/  LDL.LU R33, [R1+0xd50] ;  /* 0x000d500001217983 */ /* 0x000ea20000300800 */
[----:B------:R-:W-:-:S02]  /*20e20*/  VIADD R2, R216, 0x4680 ;  /* 0x00004680d8027836 */ /* 0x000fc40000000000 */
[----:B------:R-:W-:Y:S01]  /*20e30*/  @!P1 FMUL R11, R11, R11 ;  /* 0x0000000b0b0b9220 */ /* 0x000fe20000400000 */
        /* <DEDUP_REMOVED lines=78> */
[----:B------:R-:W-:-:S03]  /*21320*/  UMOV UR7, 0x40000040 ;  /* 0x4000004000077882 */ /* 0x000fc60000000000 */
[----:B--2---:R-:W-:-:S06]  /*21330*/  WARPGROUP.ARRIVE ;  /* 0x00000000000079c5 */ /* 0x004fcc0000000000 */
[----:B------:R-:W-:Y:S01]  /*21340*/  HGMMA.64x256x16.F32 R88, R32, gdesc[UR4].tnspB, R88, gsb0 ;  /* 0x43e0000420587df0 */ /* 0x000fe20008000858 */
[----:B---3--:R-:W-:Y:S04]  /*21350*/  STL.64 [R1+0xb10], R86 ;  /* 0x000b105601007387 */ /* 0x008fe80000100a00 */
[----:B----4-:R-:W-:Y:S04]  /*21360*/  STL.64 [R1+0xb08], R84 ;  /* 0x000b085401007387 */ /* 0x010fe80000100a00 */
        /* <DEDUP_REMOVED lines=224> */
[----:B------:R-:W4:Y:S04]  /*22170*/  LDL.LU.64 R132, [R1+0xb28] ;  /* 0x000b280001847983 */ /* 0x000f280000300a00 */
[----:B------:R-:W2:Y:S04]  /*22180*/  LDL.LU.64 R130, [R1+0xb20] ;  /* 0x000b200001827983 */ /* 0x000ea80000300a00 */
[----:B------:R-:W4:Y:S04]  /*22190*/  LDL.LU.64 R126, [R1+0xb18] ;  /* 0x000b1800017e7983 */ /* 0x000f280000300a00 */
[----:B------:R-:W4:Y:S04]  /*221a0*/  LDL.LU.64 R86, [R1+0xb10] ;  /* 0x000b100001567983 */ /* 0x000f280000300a00 */
[----:B------:R-:W4:Y:S04]  /*221b0*/  LDL.LU.64 R84, [R1+0xb08] ;  /* 0x000b080001547983 */ /* 0x000f280000300a00 */
[----:B------:R-:W4:Y:S04]  /*221c0*/  LDL.LU R82, [R1+0xb00] ;  /* 0x000b000001527983 */ /* 0x000f280000300800 */
        /* <DEDUP_REMOVED lines=15> */
[----:B------:R-:W4:Y:S01]  /*222c0*/  LDL.LU.64 R48, [R1+0xa80] ;  /* 0x000a800001307983 */ /* 0x000f220000300a00 */
[----:B--2---:R-:W-:-:S13]  /*222d0*/  FSETP.GEU.AND P1, PT, R130, -126, PT ;  /* 0xc2fc00008200780b */ /* 0x004fda0003f2e000 */
[----:B------:R-:W-:-:S04]  /*222e0*/  @!P1 FMUL R130, R130, 0.5 ;  /* 0x3f00000082829820 */ /* 0x000fc80000400000 */
[----:B------:R-:W1:Y:S01]  /*222f0*/  MUFU.EX2 R10, R130 ;  /* 0x00000082000a7308 */ /* 0x000e620000000800 */
[----:B------:R-:W-:Y:S01]  /*22300*/  STL [R1+0xa78], R157 ;  /* 0x000a789d01007387 */ /* 0x000fe20000100800 */
[----:B-1----:R-:W-:Y:S01]  /*22310*/  @!P1 FMUL R10, R10, R10 ;  /* 0x0000000a0a0a9220 */ /* 0x002fe20000400000 */
[C---:B------:R-:W-:Y:S02]  /*22320*/  FSETP.GEU.AND P1, PT, R131.reuse, -126, PT ;  /* 0xc2fc00008300780b */ /* 0x040fe40003f2e000 */
[----:B---3--:R-:W-:Y:S04]  /*22330*/  STL.64 [R1+0xa70], R138 ;  /* 0x000a708a01007387 */ /* 0x008fe80000100a00 */
[----:B----4-:R-:W-:Y:S07]  /*22340*/  STL.64 [R1+0xa68], R136 ;  /* 0x000a688801007387 */ /* 0x010fee0000100a00 */
[----:B------:R-:W-:Y:S01]  /*22350*/  @!P1 FMUL R131, R131, 0.5 ;  /* 0x3f00000083839820 */ /* 0x000fe20000400000 */
[----:B------:R-:W-:Y:S03]  /*22360*/  STL.64 [R1+0xa60], R134 ;  /* 0x000a608601007387 */ /* 0x000fe60000100a00 */
[----:B------:R-:W1:Y:S01]  /*22370*/  MUFU.EX2 R9, R131 ;  /* 0x0000008300097308 */ /* 0x000e620000000800 */
[----:B------:R-:W-:Y:S04]  /*22380*/  STL.64 [R1+0xa58], R126 ;  /* 0x000a587e01007387 */ /* 0x000fe80000100a00 */
        /* <DEDUP_REMOVED lines=10> */
[----:B------:R-:W-:Y:S01]  /*22430*/  STL.64 [R1+0xa00], R66 ;  /* 0x000a004201007387 */ /* 0x000fe20000100a00 */
[----:B-1----:R-:W-:-:S03]  /*22440*/  @!P1 FMUL R9, R9, R9 ;  /* 0x0000000909099220 */ /* 0x002fc60000400000 */
[----:B------:R-:W-:Y:S01]  /*22450*/  STL.64 [R1+0x9f8], R64 ;  /* 0x0009f84001007387 */ /* 0x000fe20000100a00 */
[----:B------:R-:W-:-:S03]  /*22460*/  FSETP.GEU.AND P1, PT, R132, -126, PT ;  /* 0xc2fc00008400780b */ /* 0x000fc60003f2e000 */
[----:B------:R-:W-:Y:S04]  /*22470*/  STL.64 [R1+0x9f0], R62 ;  /* 0x0009f03e01007387 */ /* 0x000fe80000100a00 */
[----:B------:R-:W-:Y:S04]  /*22480*/  STL.64 [R1+0x9e8], R60 ;  /* 0x0009e83c01007387 */ /* 0x000fe80000100a00 */
[----:B------:R-:W-:Y:S04]  /*22490*/  STL [R1+0x9e0], R58 ;  /* 0x0009e03a01007387 */ /* 0x000fe80000100800 */
[----:B------:R-:W-:Y:S04]  /*224a0*/  STL.64 [R1+0x9d8], R56 ;  /* 0x0009d83801007387 */ /* 0x000fe80000100a00 */
[----:B------:R-:W-:Y:S04]  /*224b0*/  STL.64 [R1+0x9d0], R54 ;  /* 0x0009d03601007387 */ /* 0x000fe80000100a00 */
[----:B------:R-:W-:Y:S04]  /*224c0*/  STL.64 [R1+0x9c8], R52 ;  /* 0x0009c83401007387 */ /* 0x000fe80000100a00 */
[----:B------:R1:W-:Y:S04]  /*224d0*/  STL.64 [R1+0x9c0], R48 ;  /* 0x0009c03001007387 */ /* 0x0003e80000100a00 */
        /* <DEDUP_REMOVED lines=9> */
[----:B-1----:R-:W2:Y:S04]  /*22570*/  LDL.LU.64 R48, [R1+0x240] ;  /* 0x0002400001307983 */ /* 0x002ea80000300a00 */
[----:B------:R-:W2:Y:S01]  /*22580*/  LDL.LU.64 R50, [R1+0x248] ;  /* 0x0002480001327983 */ /* 0x000ea20000300a00 */
[----:B------:R-:W1:Y:S03]  /*22590*/  MUFU.EX2 R7, R132 ;  /* 0x0000008400077308 */ /* 0x000e660000000800 */
        /* <DEDUP_REMOVED lines=17> */
[----:B-1----:R-:W-:-:S03]  /*226b0*/  @!P1 FMUL R7, R7, R7 ;  /* 0x0000000707079220 */ /* 0x002fc60000400000 */
[----:B------:R-:W2:Y:S01]  /*226c0*/  LDL.LU.64 R86, [R1+0x2d8] ;  /* 0x0002d80001567983 */ /* 0x000ea20000300a00 */
[----:B------:R-:W-:-:S03]  /*226d0*/  FSETP.GEU.AND P1, PT, R133, -126, PT ;  /* 0xc2fc00008500780b */ /* 0x000fc60003f2e000 */
        /* <DEDUP_REMOVED lines=19> */
[----:B------:R1:W3:Y:S03]  /*22810*/  MUFU.EX2 R6, R133 ;  /* 0x0000008500067308 */ /* 0x0002e60000000800 */
        /* <DEDUP_REMOVED lines=18> */
[----:B------:R-:W-:-:S02]  /*22940*/  VIADD R2, R216, 0x4700 ;  /* 0x00004700d8027836 */ /* 0x000fc40000000000 */
[----:B---3--:R-:W-:Y:S01]  /*22950*/  @!P1 FMUL R6, R6, R6 ;  /* 0x0000000606069220 */ /* 0x008fe20000400000 */
[----:B------:R-:W-:Y:S02]  /*22960*/  F2FP.F16.F32.PACK_AB R28, R9, R10 ;  /* 0x0000000a091c723e */ /* 0x000fe400000000ff */
[----:B------:R-:W-:Y:S02]  /*22970*/  R2UR UR6, R2 ;  /* 0x00000000020672ca */ /* 0x000fe400000e0000 */
[----:B------:R-:W-:Y:S01]  /*22980*/  F2FP.F16.F32.PACK_AB R30, R6, R7 ;  /* 0x00000007061e723e */ /* 0x000fe200000000ff */
[----:B------:R-:W-:Y:S01]  /*22990*/  UMOV UR7, 0x40000040 ;  /* 0x4000004000077882 */ /* 0x000fe20000000000 */
[----:B------:R-:W-:Y:S04]  /*229a0*/  STL [R1+0x808], R10 ;  /* 0x0008080a01007387 */ /* 0x000fe80000100800 */
[----:B------:R-:W-:Y:S04]  /*229b0*/  STL [R1+0x804], R9 ;  /* 0x0008040901007387 */ /* 0x000fe80000100800 */
[----:B------:R-:W-:Y:S04]  /*229c0*/  STL [R1+0x810], R7 ;  /* 0x0008100701007387 */ /* 0x000fe80000100800 */
[----:B------:R-:W-:Y:S01]  /*229d0*/  STL [R1+0x80c], R6 ;  /* 0x00080c0601007387 */ /* 0x000fe20000100800 */
[----:B--2---:R-:W-:-:S06]  /*229e0*/  WARPGROUP.ARRIVE ;  /* 0x00000000000079c5 */ /* 0x004fcc0000000000 */
[----:B------:R-:W-:Y:S03]  /*229f0*/  HGMMA.64x256x16.F32 R32, R28, gdesc[UR4].tnspB, R32, gsb0 ;  /* 0x43e000041c207df0 */ /* 0x000fe60008000820 */
[----:B------:R-:W-:Y:S02]  /*22a00*/  WARPGROUP.DEPBAR.LE gsb0, 0x0 ;  /* 0x00008000000079c5 */ /* 0x000fe40000010000 */
[----:B------:R-:W-:Y:S04]  /*22a10*/  STL.64 [R1+0x200], R32 ;  /* 0x0002002001007387 */ /* 0x000fe80000100a00 */
[----:B------:R-:W-:Y:S04]  /*22a20*/  STL.64 [R1+0x208], R34 ;  /* 0x0002082201007387 */ /* 0x000fe80000100a00 */
        /* <DEDUP_REMOVED lines=11> */
[----:B------:R1:W-:Y:S01]  /*22ae0*/  STL [R1+0x240], R48 ;  /* 0x0002403001007387 */ /* 0x0003e20000100800 */
[----:B------:R-:W-:Y:S01]  /*22af0*/  IMAD.MOV.U32 R184, RZ, RZ, R134 ;  /* 0x000000ffffb87224 */ /* 0x000fe200078e0086 */
[----:B------:R-:W-:Y:S02]  /*22b00*/  MOV R183, R135 ;  /* 0x0000008700b77202 */ /* 0x000fe40000000f00 */
[----:B------:R-:W2:Y:S01]  /*22b10*/  LDL.LU R157, [R1+0xa78] ;  /* 0x000a7800019d7983 */ /* 0x000ea20000300800 */
[----:B------:R-:W-:Y:S01]  /*22b20*/  IMAD.MOV.U32 R192, RZ, RZ, R126 ;  /* 0x000000ffffc07224 */ /* 0x000fe200078e007e */
[----:B------:R-:W-:-:S02]  /*22b30*/  MOV R191, R127 ;  /* 0x0000007f00bf7202 */ /* 0x000fc40000000f00 */
[----:B------:R-:W3:Y:S04]  /*22b40*/  LDL.LU.64 R138, [R1+0xa70] ;  /* 0x000a7000018a7983 */ /* 0x000ee80000300a00 */
        /* <DEDUP_REMOVED lines=8> */
[----:B------:R-:W-:Y:S01]  /*22bd0*/  IMAD.MOV.U32 R237, RZ, RZ, R82 ;  /* 0x000000ffffed7224 */ /* 0x000fe200078e0052 */
[----:B------:R-:W-:Y:S01]  /*22be0*/  MOV R238, R81 ;  /* 0x0000005100ee7202 */ /* 0x000fe20000000f00 */
[----:B------:R-:W-:Y:S01]  /*22bf0*/  IMAD.MOV.U32 R239, RZ, RZ, R80 ;  /* 0x000000ffffef7224 */ /* 0x000fe200078e0050 */
        /* <DEDUP_REMOVED lines=13> */
[----:B------:R-:W-:Y:S01]  /*22cd0*/  IMAD.MOV.U32 R249, RZ, RZ, R70 ;  /* 0x000000fffff97224 */ /* 0x000fe200078e0046 */
[----:B------:R-:W-:Y:S02]  /*22ce0*/  MOV R250, R69 ;  /* 0x0000004500fa7202 */ /* 0x000fe40000000f00 */
[----:B------:R-:W4:Y:S01]  /*22cf0*/  LDL.LU R74, [R1+0xa20] ;  /* 0x000a2000014a7983 */ /* 0x000f220000300800 */
        /* <DEDUP_REMOVED lines=8> */
[----:B------:R-:W4:Y:S01]  /*22d80*/  LDL.LU.64 R68, [R1+0xa08] ;  /* 0x000a080001447983 */ /* 0x000f220000300a00 */
        /* <DEDUP_REMOVED lines=17> */
[----:B------:R-:W-:-:S03]  /*22ea0*/  MOV R244, R75 ;  /* 0x0000004b00f47202 */ /* 0x000fc60000000f00 */
[----:B------:R-:W4:Y:S04]  /*22eb0*/  LDL.LU.64 R54, [R1+0x9d0] ;  /* 0x0009d00001367983 */ /* 0x000f280000300a00 */
[----:B------:R-:W4:Y:S01]  /*22ec0*/  LDL.LU.64 R52, [R1+0x9c8] ;  /* 0x0009c80001347983 */ /* 0x000f220000300a00 */
[----:B------:R-:W-:-:S03]  /*22ed0*/  MOV R236, R83 ;  /* 0x0000005300ec7202 */ /* 0x000fc60000000f00 */
[----:B-1----:R-:W4:Y:S04]  /*22ee0*/  LDL.LU.64 R48, [R1+0x9c0] ;  /* 0x0009c00001307983 */ /* 0x002f280000300a00 */
[----:B------:R-:W-:Y:S04]  /*22ef0*/  STL.64 [R1+0x9b8], R250 ;  /* 0x0009b8fa01007387 */ /* 0x000fe80000100a00 */
        /* <DEDUP_REMOVED lines=33> */
[----:B------:R-:W-:Y:S01]  /*23110*/  MOV R210, R113 ;  /* 0x0000007100d27202 */ /* 0x000fe20000000f00 */
[----:B------:R-:W-:Y:S02]  /*23120*/  IMAD.MOV.U32 R208, RZ, RZ, R114 ;  /* 0x000000ffffd07224 */ /* 0x000fe400078e0072 */
[----:B------:R-:W-:Y:S01]  /*23130*/  STL.64 [R1+0x948], R222 ;  /* 0x000948de01007387 */ /* 0x000fe20000100a00 */
[----:B------:R-:W-:-:S03]  /*23140*/  IMAD.MOV.U32 R206, RZ, RZ, R108 ;  /* 0x000000ffffce7224 */ /* 0x000fc600078e006c */
[----:B------:R-:W-:Y:S01]  /*23150*/  STL.64 [R1+0x940], R220 ;  /* 0x000940dc01007387 */ /* 0x000fe20000100a00 */
[----:B------:R-:W-:-:S03]  /*23160*/  MOV R205, R109 ;  /* 0x0000006d00cd7202 */ /* 0x000fc60000000f00 */
        /* <DEDUP_REMOVED lines=28> */
[----:B------:R-:W-:Y:S04]  /*23330*/  STL.64 [R1+0x8e8], R198 ;  /* 0x0008e8c601007387 */ /* 0x000fe80000100a00 */
        /* <DEDUP_REMOVED lines=38> */
[----:B------:R-:W-:-:S02]  /*235a0*/  MOV R24, R159 ;  /* 0x0000009f00187202 */ /* 0x000fc40000000f00 */
[----:B--2---:R-:W-:Y:S04]  /*235b0*/  STL [R1+0x848], R157 ;  /* 0x0008489d01007387 */ /* 0x004fe80000100800 */
[----:B---3--:R-:W-:Y:S04]  /*235c0*/  STL.64 [R1+0x840], R138 ;  /* 0x0008408a01007387 */ /* 0x008fe80000100a00 */
[----:B----4-:R-:W-:Y:S04]  /*235d0*/  STL.64 [R1+0x838], R136 ;  /* 0x0008388801007387 */ /* 0x010fe80000100a00 */
        /* <DEDUP_REMOVED lines=44> */
[----:B------:R-:W-:-:S03]  /*238a0*/  VIADD R2, R216, 0x6700 ;  /* 0x00006700d8027836 */ /* 0x000fc60000000000 */
        /* <DEDUP_REMOVED lines=26> */
[----:B------:R-:W-:-:S02]  /*23a50*/  MOV R14, R51 ;  /* 0x00000033000e7202 */ /* 0x000fc40000000f00 */
[----:B------:R-:W-:Y:S01]  /*23a60*/  MOV R20, R59 ;  /* 0x0000003b00147202 */ /* 0x000fe20000000f00 */
[----:B--2---:R-:W-:-:S06]  /*23a70*/  WARPGROUP.ARRIVE ;  /* 0x00000000000079c5 */ /* 0x004fcc0000000000 */
[----:B------:R-:W-:Y:S03]  /*23a80*/  HGMMA.64x256x16.F32 R124, R28, gdesc[UR4].tnspB, R124, gsb0 ;  /* 0x43e000041c7c7df0 */ /* 0x000fe6000800087c */
[----:B------:R-:W-:Y:S02]  /*23a90*/  WARPGROUP.DEPBAR.LE gsb0, 0x0 ;  /* 0x00008000000079c5 */ /* 0x000fe40000010000 */
        /* <DEDUP_REMOVED lines=36> */
[----:B------:R-:W-:-:S03]  /*23ce0*/  MOV R4, R226 ;  /* 0x000000e200047202 */ /* 0x000fc60000000f00 */
[----:B-1----:R-:W2:Y:S04]  /*23cf0*/  LDL.LU.64 R250, [R1+0x9b8] ;  /* 0x0009b80001fa7983 */ /* 0x002ea80000300a00 */
[----:B------:R-:W3:Y:S04]  /*23d00*/  LDL.LU.64 R248, [R1+0x9b0] ;  /* 0x0009b00001f87983 */ /* 0x000ee80000300a00 */
[----:B------:R-:W4:Y:S04]  /*23d10*/  LDL.LU.64 R246, [R1+0x9a8] ;  /* 0x0009a80001f67983 */ /* 0x000f280000300a00 */
[----:B------:R-:W4:Y:S04]  /*23d20*/  LDL.LU.64 R244, [R1+0x9a0] ;  /* 0x0009a00001f47983 */ /* 0x000f280000300a00 */
[----:B------:R-:W4:Y:S04]  /*23d30*/  LDL.LU.64 R242, [R1+0x998] ;  /* 0x0009980001f27983 */ /* 0x000f280000300a00 */
[----:B------:R-:W4:Y:S04]  /*23d40*/  LDL.LU.64 R240, [R1+0x990] ;  /* 0x0009900001f07983 */ /* 0x000f280000300a00 */
[----:B------:R-:W4:Y:S04]  /*23d50*/  LDL.LU.64 R238, [R1+0x988] ;  /* 0x0009880001ee7983 */ /* 0x000f280000300a00 */
[----:B------:R-:W4:Y:S01]  /*23d60*/  LDL.LU.64 R236, [R1+0x980] ;  /* 0x0009800001ec7983 */ /* 0x000f220000300a00 */
[----:B------:R-:W-:-:S03]  /*23d70*/  IMAD.MOV.U32 R3, RZ, RZ, R227 ;  /* 0x000000ffff037224 */ /* 0x000fc600078e00e3 */
        /* <DEDUP_REMOVED lines=18> */
[----:B------:R-:W2:Y:S01]  /*23ea0*/  LDL.LU.64 R216, [R1+0x930] ;  /* 0x0009300001d87983 */ /* 0x000ea20000300a00 */
        /* <DEDUP_REMOVED lines=11> */
[----:B------:R-:W3:Y:S01]  /*23f60*/  LDL.LU.64 R208, [R1+0x910] ;  /* 0x0009100001d07983 */ /* 0x000ee20000300a00 */
        /* <DEDUP_REMOVED lines=48> */
[----:B------:R-:W3:Y:S01]  /*24270*/  LDL.LU.64 R162, [R1+0x858] ;  /* 0x0008580001a27983 */ /* 0x000ee20000300a00 */
[----:B------:R-:W-:Y:S01]  /*24280*/  IMAD.MOV.U32 R44, RZ, RZ, R136 ;  /* 0x000000ffff2c7224 */ /* 0x000fe200078e0088 */
[----:B------:R-:W-:Y:S02]  /*24290*/  MOV R45, R137 ;  /* 0x00000089002d7202 */ /* 0x000fe40000000f00 */
[----:B------:R-:W4:Y:S01]  /*242a0*/  LDL.LU.64 R160, [R1+0x850] ;  /* 0x0008500001a07983 */ /* 0x000f220000300a00 */
[----:B------:R-:W-:Y:S01]  /*242b0*/  IMAD.MOV.U32 R42, RZ, RZ, R134 ;  /* 0x000000ffff2a7224 */ /* 0x000fe200078e0086 */
[----:B------:R-:W-:Y:S02]  /*242c0*/  MOV R43, R135 ;  /* 0x00000087002b7202 */ /* 0x000fe40000000f00 */
[----:B------:R-:W2:Y:S01]  /*242d0*/  LDL.LU R157, [R1+0x848] ;  /* 0x00084800019d7983 */ /* 0x000ea20000300800 */
[----:B------:R-:W-:Y:S01]  /*242e0*/  IMAD.MOV.U32 R34, RZ, RZ, R126 ;  /* 0x000000ffff227224 */ /* 0x000fe200078e007e */
[----:B------:R-:W-:-:S02]  /*242f0*/  MOV R35, R127 ;  /* 0x0000007f00237202 */ /* 0x000fc40000000f00 */
[----:B------:R-:W3:Y:S01]  /*24300*/  LDL.LU.64 R138, [R1+0x840] ;  /* 0x00084000018a7983 */ /* 0x000ee20000300a00 */
[----:B------:R-:W-:-:S03]  /*24310*/  MOV R33, R125 ;  /* 0x0000007d00217202 */ /* 0x000fc60000000f00 */
[----:B------:R-:W4:Y:S01]  /*24320*/  LDL.LU.64 R136, [R1+0x838] ;  /* 0x0008380001887983 */ /* 0x000f220000300a00 */
[----:B------:R-:W-:-:S03]  /*24330*/  IMAD.MOV.U32 R36, RZ, RZ, R128 ;  /* 0x000000ffff247224 */ /* 0x000fc600078e0080 */
[----:B------:R-:W2:Y:S01]  /*24340*/  LDL.LU.64 R134, [R1+0x830] ;  /* 0x0008300001867983 */ /* 0x000ea20000300a00 */
[----:B------:R-:W-:-:S03]  /*24350*/  MOV R37, R129 ;  /* 0x0000008100257202 */ /* 0x000fc60000000f00 */
[----:B------:R-:W3:Y:S01]  /*24360*/  LDL.LU.64 R126, [R1+0x828] ;  /* 0x00082800017e7983 */ /* 0x000ee20000300a00 */
[----:B------:R-:W-:-:S03]  /*24370*/  IMAD.MOV.U32 R38, RZ, RZ, R130 ;  /* 0x000000ffff267224 */ /* 0x000fc600078e0082 */
        /* <DEDUP_REMOVED lines=8> */
[----:B------:R-:W4:Y:S04]  /*24400*/  LDL.LU R132, [R1+0x190] ;  /* 0x0001900001847983 */ /* 0x000f280000300800 */
[----:B------:R-:W4:Y:S01]  /*24410*/  LDL.LU R133, [R1+0x194] ;  /* 0x0001940001857983 */ /* 0x000f220000300800 */
[----:B------:R-:W-:-:S03]  /*24420*/  IMAD.MOV.U32 R50, RZ, RZ, R142 ;  /* 0x000000ffff327224 */ /* 0x000fc600078e008e */
        /* <DEDUP_REMOVED lines=29> */
[----:B--2---:R-:W-:-:S02]  /*24600*/  FSETP.GEU.AND P1, PT, R134, -126, PT ;  /* 0xc2fc00008600780b */ /* 0x004fc40003f2e000 */
[----:B------:R-:W-:Y:S02]  /*24610*/  FSETP.GEU.AND P2, PT, R135, -126, PT ;  /* 0xc2fc00008700780b */ /* 0x000fe40003f4e000 */
[----:B---3--:R-:W-:Y:S02]  /*24620*/  FSETP.GEU.AND P3, PT, R127, -126, PT ;  /* 0xc2fc00007f00780b */ /* 0x008fe40003f6e000 */
[----:B------:R-:W-:-:S07]  /*24630*/  FSETP.GEU.AND P4, PT, R126, -126, PT ;  /* 0xc2fc00007e00780b */ /* 0x000fce0003f8e000 */
[----:B------:R-:W-:Y:S02]  /*24640*/  @!P1 FMUL R134, R134, 0.5 ;  /* 0x3f00000086869820 */ /* 0x000fe40000400000 */
[----:B------:R-:W-:Y:S02]  /*24650*/  @!P2 FMUL R135, R135, 0.5 ;  /* 0x3f0000008787a820 */ /* 0x000fe40000400000 */
[----:B------:R1:W2:Y:S01]  /*24660*/  MUFU.EX2 R5, R134 ;  /* 0x0000008600057308 */ /* 0x0002a20000000800 */
[----:B------:R-:W-:Y:S01]  /*24670*/  @!P3 FMUL R127, R127, 0.5 ;  /* 0x3f0000007f7fb820 */ /* 0x000fe20000400000 */
[----:B------:R-:W-:Y:S01]  /*24680*/  @!P4 FMUL R126, R126, 0.5 ;  /* 0x3f0000007e7ec820 */ /* 0x000fe20000400000 */
[----:B-1----:R-:W-:-:S05]  /*24690*/  IMAD.MOV.U32 R134, RZ, RZ, R4 ;  /* 0x000000ffff867224 */ /* 0x002fca00078e0004 */
[----:B------:R1:W3:Y:S02]  /*246a0*/  MUFU.EX2 R4, R135 ;  /* 0x0000008700047308 */ /* 0x0002e40000000800 */
[----:B-1----:R-:W-:-:S06]  /*246b0*/  MOV R135, R3 ;  /* 0x0000000300877202 */ /* 0x002fcc0000000f00 */
[----:B------:R1:W3:Y:S02]  /*246c0*/  MUFU.EX2 R3, R127 ;  /* 0x0000007f00037308 */ /* 0x0002e40000000800 */
[----:B-1----:R-:W-:-:S06]  /*246d0*/  IMAD.MOV.U32 R127, RZ, RZ, R2 ;  /* 0x000000ffff7f7224 */ /* 0x002fcc00078e0002 */
[----:B------:R1:W3:Y:S01]  /*246e0*/  MUFU.EX2 R2, R126 ;  /* 0x0000007e00027308 */ /* 0x0002e20000000800 */
[----:B----4-:R-:W-:Y:S04]  /*246f0*/  STL.64 [R1+0x500], R156 ;  /* 0x0005009c01007387 */ /* 0x010fe80000100a00 */
        /* <DEDUP_REMOVED lines=58> */
[----:B-1----:R-:W2:Y:S04]  /*24aa0*/  LDL.LU R126, [R1+0x178] ;  /* 0x00017800017e7983 */ /* 0x002ea80000300800 */
[----:B------:R-:W3:Y:S04]  /*24ab0*/  LDL.LU R136, [R1+0x1a0] ;  /* 0x0001a00001887983 */ /* 0x000ee80000300800 */
[----:B------:R-:W3:Y:S01]  /*24ac0*/  LDL.LU R137, [R1+0x1a4] ;  /* 0x0001a40001897983 */ /* 0x000ee20000300800 */
[----:B------:R-:W-:Y:S01]  /*24ad0*/  MOV R154, R159 ;  /* 0x0000009f009a7202 */ /* 0x000fe20000000f00 */
[----:B------:R-:W-:Y:S01]  /*24ae0*/  IMAD.MOV.U32 R155, RZ, RZ, R158 ;  /* 0x000000ffff9b7224 */ /* 0x000fe200078e009e */
        /* <DEDUP_REMOVED lines=9> */
[----:B------:R-:W-:-:S02]  /*24b80*/  IMAD.MOV.U32 R153, RZ, RZ, R9 ;  /* 0x000000ffff997224 */ /* 0x000fc400078e0009 */
[----:B------:R-:W4:Y:S04]  /*24b90*/  LDL.LU R10, [R1+0x808] ;  /* 0x00080800010a7983 */ /* 0x000f280000300800 */
[----:B------:R-:W4:Y:S04]  /*24ba0*/  LDL.LU R9, [R1+0x804] ;  /* 0x0008040001097983 */ /* 0x000f280000300800 */
        /* <DEDUP_REMOVED lines=12> */
[----:B------:R-:W-:Y:S04]  /*24c70*/  STL.64 [R1+0x6a0], R134 ;  /* 0x0006a08601007387 */ /* 0x000fe80000100a00 */
[----:B------:R-:W-:Y:S04]  /*24c80*/  STL.64 [R1+0x698], R132 ;  /* 0x0006988401007387 */ /* 0x000fe80000100a00 */
[----:B------:R-:W-:Y:S04]  /*24c90*/  STL.64 [R1+0x690], R130 ;  /* 0x0006908201007387 */ /* 0x000fe80000100a00 */
[----:B------:R-:W-:Y:S04]  /*24ca0*/  STL.64 [R1+0x688], R128 ;  /* 0x0006888001007387 */ /* 0x000fe80000100a00 */
[----:B--2---:R-:W-:Y:S04]  /*24cb0*/  STL.64 [R1+0x680], R126 ;  /* 0x0006807e01007387 */ /* 0x004fe80000100a00 */
        /* <DEDUP_REMOVED lines=67> */
[----:B------:R-:W3:Y:S01]  /*250f0*/  LDL.LU R12, [R1+0x800] ;  /* 0x00080000010c7983 */ /* 0x000ee20000300800 */
[----:B------:R-:W-:-:S03]  /*25100*/  IMAD.MOV.U32 R58, RZ, RZ, R15 ;  /* 0x000000ffff3a7224 */ /* 0x000fc600078e000f */
[----:B------:R-:W4:Y:S01]  /*25110*/  LDL.LU R11, [R1+0x7fc] ;  /* 0x0007fc00010b7983 */ /* 0x000f220000300800 */
        /* <DEDUP_REMOVED lines=18> */
[----:B------:R-:W3:Y:S04]  /*25240*/  LDL.LU R23, [R1+0x7d4] ;  /* 0x0007d40001177983 */ /* 0x000ee80000300800 */
[----:B------:R-:W4:Y:S04]  /*25250*/  LDL.LU R22, [R1+0x7d0] ;  /* 0x0007d00001167983 */ /* 0x000f280000300800 */
[----:B------:R-:W2:Y:S04]  /*25260*/  LDL.LU R27, [R1+0x7cc] ;  /* 0x0007cc00011b7983 */ /* 0x000ea80000300800 */
[----:B------:R-:W2:Y:S01]  /*25270*/  LDL.LU R25, [R1+0x7c8] ;  /* 0x0007c80001197983 */ /* 0x000ea20000300800 */
[----:B------:R-:W-:-:S02]  /*25280*/  VIADD R28, R216, 0x4780 ;  /* 0x00004780d81c7836 */ /* 0x000fc40000000000 */
[----:B------:R-:W-:Y:S01]  /*25290*/  @!P1 FMUL R5, R5, R5 ;  /* 0x0000000505059220 */ /* 0x000fe20000400000 */
[----:B------:R-:W-:Y:S01]  /*252a0*/  @!P2 FMUL R4, R4, R4 ;  /* 0x000000040404a220 */ /* 0x000fe20000400000 */
[----:B------:R-:W-:Y:S01]  /*252b0*/  @!P3 FMUL R3, R3, R3 ;  /* 0x000000030303b220 */ /* 0x000fe20000400000 */
[----:B------:R-:W-:Y:S01]  /*252c0*/  @!P4 FMUL R2, R2, R2 ;  /* 0x000000020202c220 */ /* 0x000fe20000400000 */
        /* <DEDUP_REMOVED lines=94> */
[----:B------:R-:W-:Y:S01]  /*258b0*/  UMOV UR7, 0x40000040 ;  /* 0x4000004000077882 */ /* 0x000fe20000000000 */
[----:B------:R-:W-:Y:S01]  /*258c0*/  MOV R163, R24 ;  /* 0x0000001800a37202 */ /* 0x000fe20000000f00 */
[----:B------:R-:W4:Y:S01]  /*258d0*/  LDL.LU R209, [R1+0x7c4] ;  /* 0x0007c40001d17983 */ /* 0x000f220000300800 */
[----:B------:R-:W-:Y:S01]  /*258e0*/  F2FP.F16.F32.PACK_AB R24, R4, R5 ;  /* 0x000000050418723e */ /* 0x000fe200000000ff */
[----:B------:R-:W1:Y:S01]  /*258f0*/  LDC R196, c[0x0][0x28c] ;  /* 0x0000a300ffc47b82 */ /* 0x000e620000000800 */
[----:B------:R-:W-:Y:S01]  /*25900*/  F2FP.F16.F32.PACK_AB R26, R2, R3 ;  /* 0x00000003021a723e */ /* 0x000fe200000000ff */
[----:B------:R-:W3:Y:S04]  /*25910*/  LDL.LU R252, [R1+0x7c0] ;  /* 0x0007c00001fc7983 */ /* 0x000ee80000300800 */
[----:B------:R-:W4:Y:S04]  /*25920*/  LDL.LU R0, [R1+0x7bc] ;  /* 0x0007bc0001007983 */ /* 0x000f280000300800 */
[----:B------:R-:W4:Y:S04]  /*25930*/  LDL.LU R207, [R1+0x7b8] ;  /* 0x0007b80001cf7983 */ /* 0x000f280000300800 */
[----:B------:R1:W5:Y:S04]  /*25940*/  LDL.LU R251, [R1+0x7b4] ;  /* 0x0007b40001fb7983 */ /* 0x0003680000300800 */
        /* <DEDUP_REMOVED lines=42> */
[----:B------:R1:W5:Y:S01]  /*25bf0*/  LDL.LU R8, [R1+0x708] ;  /* 0x0007080001087983 */ /* 0x0003620000300800 */
[----:B--2---:R-:W-:-:S06]  /*25c00*/  WARPGROUP.ARRIVE ;  /* 0x00000000000079c5 */ /* 0x004fcc0000000000 */
[----:B------:R-:W-:Y:S01]  /*25c10*/  HGMMA.64x256x16.F32 R36, R24, gdesc[UR4].tnspB, R36, gsb0 ;  /* 0x43e0000418247df0 */ /* 0x000fe20008000824 */
[----:B------:R-:W-:Y:S04]  /*25c20*/  STL.64 [R1+0x510], R34 ;  /* 0x0005102201007387 */ /* 0x000fe80000100a00 */
[----:B------:R-:W-:Y:S01]  /*25c30*/  STL.64 [R1+0x508], R32 ;  /* 0x0005082001007387 */ /* 0x000fe20000100a00 */
        /* <DEDUP_REMOVED lines=65> */
[----:B--2---:R-:W2:Y:S04]  /*26050*/  LDL.LU.64 R158, [R1+0x700] ;  /* 0x00070000019e7983 */ /* 0x004ea80000300a00 */
        /* <DEDUP_REMOVED lines=133> */
[----:B--2---:R-:W2:Y:S04]  /*268b0*/  LDL.LU.64 R156, [R1+0x500] ;  /* 0x00050000019c7983 */ /* 0x004ea80000300a00 */
[----:B------:R1:W5:Y:S04]  /*268c0*/  LDL.LU.64 R154, [R1+0x4f8] ;  /* 0x0004f800019a7983 */ /* 0x0003680000300a00 */
[----:B------:R1:W5:Y:S04]  /*268d0*/  LDL.LU.64 R152, [R1+0x4f0] ;  /* 0x0004f00001987983 */ /* 0x0003680000300a00 */
[----:B------:R-:W2:Y:S04]  /*268e0*/  LDL.LU.64 R138, [R1+0x4e8] ;  /* 0x0004e800018a7983 */ /* 0x000ea80000300a00 */
[----:B------:R-:W2:Y:S04]  /*268f0*/  LDL.LU.64 R136, [R1+0x4e0] ;  /* 0x0004e00001887983 */ /* 0x000ea80000300a00 */
[----:B------:R-:W2:Y:S04]  /*26900*/  LDL.LU.64 R86, [R1+0x4d8] ;  /* 0x0004d80001567983 */ /* 0x000ea80000300a00 */
[----:B------:R-:W2:Y:S04]  /*26910*/  LDL.LU.64 R84, [R1+0x4d0] ;  /* 0x0004d00001547983 */ /* 0x000ea80000300a00 */
[----:B------:R-:W2:Y:S04]  /*26920*/  LDL.LU R82, [R1+0x4c8] ;  /* 0x0004c80001527983 */ /* 0x000ea80000300800 */
[----:B------:R-:W2:Y:S04]  /*26930*/  LDL.LU.64 R80, [R1+0x4c0] ;  /* 0x0004c00001507983 */ /* 0x000ea80000300a00 */
[----:B------:R-:W2:Y:S04]  /*26940*/  LDL.LU.64 R78, [R1+0x4b8] ;  /* 0x0004b800014e7983 */ /* 0x000ea80000300a00 */
[----:B------:R-:W2:Y:S04]  /*26950*/  LDL.LU.64 R76, [R1+0x4b0] ;  /* 0x0004b000014c7983 */ /* 0x000ea80000300a00 */
[----:B------:R-:W2:Y:S04]  /*26960*/  LDL.LU R74, [R1+0x4a8] ;  /* 0x0004a800014a7983 */ /* 0x000ea80000300800 */
[----:B------:R-:W2:Y:S04]  /*26970*/  LDL.LU.64 R72, [R1+0x4a0] ;  /* 0x0004a00001487983 */ /* 0x000ea80000300a00 */
[----:B------:R-:W2:Y:S04]  /*26980*/  LDL.LU.64 R70, [R1+0x498] ;  /* 0x0004980001467983 */ /* 0x000ea80000300a00 */
[----:B------:R-:W2:Y:S04]  /*26990*/  LDL.LU.64 R68, [R1+0x490] ;  /* 0x0004900001447983 */ /* 0x000ea80000300a00 */
        /* <DEDUP_REMOVED lines=8> */
[----:B------:R-:W2:Y:S01]  /*26a20*/  LDL.LU.64 R48, [R1+0x448] ;  /* 0x0004480001307983 */ /* 0x000ea20000300a00 */
[----:B-1----:R-:W-:Y:S01]  /*26a30*/  ISETP.GE.AND P1, PT, R196, 0x201, PT ;  /* 0x00000201c400780c */ /* 0x002fe20003f26270 */
[----:B---3--:R-:W-:Y:S01]  /*26a40*/  VIADD R28, R252, 0x110020 ;  /* 0x00110020fc1c7836 */ /* 0x008fe20000000000 */
[----:B----4-:R-:W-:Y:S01]  /*26a50*/  LEA.HI.SX32 R207, R207, 0xffffffff, 0x18 ;  /* 0xffffffffcfcf7811 */ /* 0x010fe200078fc2ff */
[----:B--2---:R-:W-:Y:S01]  /*26a60*/  FADD R23, R81, R23 ;  /* 0x0000001751177221 */ /* 0x004fe20000000000 */
[----:B------:R-:W-:Y:S01]  /*26a70*/  FADD R22, R80, R22 ;  /* 0x0000001650167221 */ /* 0x000fe20000000000 */
[----:B------:R-:W-:Y:S01]  /*26a80*/  FADD R17, R74, R17 ;  /* 0x000000114a117221 */ /* 0x000fe20000000000 */
[----:B------:R-:W-:Y:S01]  /*26a90*/  FADD R16, R73, R16 ;  /* 0x0000001049107221 */ /* 0x000fe20000000000 */
[----:B------:R-:W-:Y:S01]  /*26aa0*/  FADD R15, R72, R15 ;  /* 0x0000000f480f7221 */ /* 0x000fe20000000000 */
[----:B------:R-:W-:Y:S01]  /*26ab0*/  FADD R9, R66, R9 ;  /* 0x0000000942097221 */ /* 0x000fe20000000000 */
[----:B------:R-:W-:Y:S01]  /*26ac0*/  FADD R7, R65, R7 ;  /* 0x0000000741077221 */ /* 0x000fe20000000000 */
[----:B------:R-:W-:Y:S01]  /*26ad0*/  FADD R6, R64, R6 ;  /* 0x0000000640067221 */ /* 0x000fe20000000000 */
[----:B------:R-:W-:-:S04]  /*26ae0*/  FADD R58, R138, R58 ;  /* 0x0000003a8a3a7221 */ /* 0x000fc80000000000 */
[----:B------:R-:W-:Y:S01]  /*26af0*/  FADD R17, R58, R17 ;  /* 0x000000113a117221 */ /* 0x000fe20000000000 */
[----:B------:R-:W-:Y:S01]  /*26b00*/  FADD R57, R137, R57 ;  /* 0x0000003989397221 */ /* 0x000fe20000000000 */
[----:B------:R-:W-:Y:S01]  /*26b10*/  FADD R7, R23, R7 ;  /* 0x0000000717077221 */ /* 0x000fe20000000000 */
[----:B------:R-:W-:-:S04]  /*26b20*/  FADD R48, R82, R48 ;  /* 0x0000003052307221 */ /* 0x000fc80000000000 */
[----:B------:R-:W-:Y:S01]  /*26b30*/  FADD R9, R48, R9 ;  /* 0x0000000930097221 */ /* 0x000fe20000000000 */
[----:B------:R-:W-:-:S03]  /*26b40*/  FADD R56, R136, R56 ;  /* 0x0000003888387221 */ /* 0x000fc60000000000 */
[----:B------:R-:W-:Y:S01]  /*26b50*/  FADD R17, R17, R9 ;  /* 0x0000000911117221 */ /* 0x000fe20000000000 */
[----:B------:R-:W-:Y:S01]  /*26b60*/  FADD R9, R57, R16 ;  /* 0x0000001039097221 */ /* 0x000fe20000000000 */
[----:B------:R-:W-:Y:S01]  /*26b70*/  FADD R6, R22, R6 ;  /* 0x0000000616067221 */ /* 0x000fe20000000000 */
[----:B------:R-:W-:Y:S02]  /*26b80*/  FADD R55, R87, R55 ;  /* 0x0000003757377221 */ /* 0x000fe40000000000 */
[----:B------:R-:W-:Y:S01]  /*26b90*/  FADD R9, R9, R7 ;  /* 0x0000000709097221 */ /* 0x000fe20000000000 */
        /* <DEDUP_REMOVED lines=35> */
[----:B------:R-:W-:-:S02]  /*26dd0*/  FADD R3, R9, R3 ;  /* 0x0000000309037221 */ /* 0x000fc40000000000 */
[----:B------:R-:W-:Y:S02]  /*26de0*/  FADD R210, R2, R210 ;  /* 0x000000d202d27221 */ /* 0x000fe40000000000 */
[----:B------:R-:W-:-:S04]  /*26df0*/  FADD R2, R4, R3 ;  /* 0x0000000304027221 */ /* 0x000fc80000000000 */
[----:B------:R-:W-:Y:S01]  /*26e00*/  FADD R210, R2, R210 ;  /* 0x000000d202d27221 */ /* 0x000fe20000000000 */
[----:B------:R-:W-:Y:S01]  /*26e10*/  PRMT R2, RZ, 0x654, R28 ;  /* 0x00000654ff027816 */ /* 0x000fe2000000001c */
[----:B------:R-:W-:-:S03]  /*26e20*/  FADD R209, R139, R209 ;  /* 0x000000d18bd17221 */ /* 0x000fc60000000000 */
[----:B------:R1:W-:Y:S01]  /*26e30*/  SYNCS.ARRIVE.TRANS64.RED.A1T0 RZ, [R2+URZ], RZ ;  /* 0x000000ff02ff79a7 */ /* 0x0003e2000810043f */
[----:B------:R-:W-:Y:S01]  /*26e40*/  IADD3 R7, R0, 0x100, RZ ;  /* 0x0000010000077810 */ /* 0x000fe20007ffe0ff */
[----:B------:R-:W-:Y:S01]  /*26e50*/  IMAD.MOV.U32 R6, RZ, RZ, 0x2 ;  /* 0x00000002ff067424 */ /* 0x000fe200078e00ff */
[----:B------:R-:W-:Y:S06]  /*26e60*/  @!P1 BRA `(.L_x_24) ;  /* 0x0000021800049947 */ /* 0x000fec0003800000 */
[----:B------:R-:W2:Y:S01]  /*26e70*/  LDC.64 R18, c[0x0][0x198] ;  /* 0x00006600ff127b82 */ /* 0x000ea20000000a00 */
[----:B------:R-:W-:Y:S01]  /*26e80*/  MOV R3, R156 ;  /* 0x0000009c00037202 */ /* 0x000fe20000000f00 */
[----:B-1---5:R-:W-:Y:S01]  /*26e90*/  IMAD.MOV.U32 R2, RZ, RZ, R155 ;  /* 0x000000ffff027224 */ /* 0x022fe200078e009b */
[----:B------:R-:W-:Y:S01]  /*26ea0*/  MOV R17, R207 ;  /* 0x000000cf00117202 */ /* 0x000fe20000000f00 */
[----:B------:R-:W-:Y:S01]  /*26eb0*/  IMAD.MOV.U32 R6, RZ, RZ, 0x2 ;  /* 0x00000002ff067424 */ /* 0x000fe200078e00ff */
[----:B------:R-:W-:Y:S01]  /*26ec0*/  MOV R205, 0x1 ;  /* 0x0000000100cd7802 */ /* 0x000fe20000000f00 */
[----:B------:R-:W-:-:S07]  /*26ed0*/  IMAD.MOV.U32 R8, RZ, RZ, RZ ;  /* 0x000000ffff087224 */ /* 0x000fce00078e00ff */
.L_x_36:
[----:B------:R-:W-:Y:S01]  /*26ee0*/  MOV R0, R17 ;  /* 0x0000001100007202 */ /* 0x000fe20000000f00 */
[----:B------:R-:W-:Y:S05]  /*26ef0*/  YIELD ;  /* 0x0000000000007946 */ /* 0x000fea0003800000 */
[----:B------:R-:W-:Y:S01]  /*26f00*/  ISETP.GT.AND P2, PT, R0, 0x2, PT ;  /* 0x000000020000780c */ /* 0x000fe20003f44270 */
[----:B------:R-:W-:Y:S01]  /*26f10*/  IMAD R0, R6, 0x8, R252 ;  /* 0x0000000806007824 */ /* 0x000fe200078e02fc */
[----:B------:R-:W-:-:S04]  /*26f20*/  SHF.L.U32 R4, R8, 0x1f, RZ ;  /* 0x0000001f08047819 */ /* 0x000fc800000006ff */
[----:B------:R-:W1:Y:S02]  /*26f30*/  SYNCS.PHASECHK.TRANS64.TRYWAIT P1, [R0+URZ+0x110000], R4 ;  /* 0x11000004000075a7 */ /* 0x000e64000802017f */
[----:B-1----:R-:W-:Y:S05]  /*26f40*/  @!P1 BRA `(.L_x_25) ;  /* 0x0000053400ec9947 */ /* 0x002fea0003800000 */
.L_x_108:
[----:B------:R-:W-:Y:S05]  /*26f50*/  WARPSYNC.ALL ;  /* 0x0000000000007948 */ /* 0x000fea0003800000 */
[----:B------:R-:W-:Y:S01]  /*26f60*/  IADD3 R17, R17, -0x1, RZ ;  /* 0xffffffff11117810 */ /* 0x000fe20007ffe0ff */
[----:B------:R-:W3:Y:S04]  /*26f70*/  LDL.64 R26, [R1+0x430] ;  /* 0x00043000011a7983 */ /* 0x000ee80000100a00 */
[----:B------:R-:W4:Y:S01]  /*26f80*/  LDL.64 R24, [R1+0x428] ;  /* 0x0004280001187983 */ /* 0x000f220000100a00 */
[----:B-1----:R-:W-:-:S03]  /*26f90*/  IMAD R0, R6, 0x4000, R211 ;  /* 0x0000400006007824 */ /* 0x002fc600078e02d3 */
[----:B------:R-:W5:Y:S02]  /*26fa0*/  LDL.64 R22, [R1+0x420] ;  /* 0x0004200001167983 */ /* 0x000f640000100a00 */
[C---:B------:R-:W-:Y:S01]  /*26fb0*/  R2UR UR6, R0.reuse ;  /* 0x00000000000672ca */ /* 0x040fe200000e0000 */
[----:B------:R-:W-:Y:S01]  /*26fc0*/  UMOV UR15, 0x40000040 ;  /* 0x40000040000f7882 */ /* 0x000fe20000000000 */
[----:B------:R-:W2:Y:S04]  /*26fd0*/  LDL.64 R20, [R1+0x418] ;  /* 0x0004180001147983 */ /* 0x000ea80000100a00 */
[----:B------:R-:W2:Y:S04]  /*26fe0*/  LDL.64 R14, [R1+0x410] ;  /* 0x00041000010e7983 */ /* 0x000ea80000100a00 */
[----:B------:R-:W2:Y:S03]  /*26ff0*/  LDL.64 R12, [R1+0x408] ;  /* 0x00040800010c7983 */ /* 0x000ea60000100a00 */
[----:B------:R-:W-:Y:S01]  /*27000*/  UMOV UR14, UR6 ;  /* 0x00000006000e7c82 */ /* 0x000fe20008000000 */
[----:B------:R-:W-:Y:S01]  /*27010*/  IADD3 R4, R0, 0x2, RZ ;  /* 0x0000000200047810 */ /* 0x000fe20007ffe0ff */
[----:B------:R-:W2:Y:S01]  /*27020*/  LDL.64 R10, [R1+0x400] ;  /* 0x00040000010a7983 */ /* 0x000ea20000100a00 */
[----:B------:R-:W-:Y:S01]  /*27030*/  UMOV UR23, 0x40000040 ;  /* 0x4000004000177882 */ /* 0x000fe20000000000 */
[----:B------:R-:W-:Y:S01]  /*27040*/  UMOV UR11, 0x40000040 ;  /* 0x40000040000b7882 */ /* 0x000fe20000000000 */
[----:B------:R-:W-:Y:S01]  /*27050*/  R2UR UR7, R4 ;  /* 0x00000000040772ca */ /* 0x000fe200000e0000 */
[----:B------:R-:W-:Y:S01]  /*27060*/  VIADD R4, R0, 0x4 ;  /* 0x0000000400047836 */ /* 0x000fe20000000000 */
[----:B------:R-:W-:Y:S01]  /*27070*/  UMOV UR19, 0x40000040 ;  /* 0x4000004000137882 */ /* 0x000fe20000000000 */
[----:B------:R-:W-:Y:S01]  /*27080*/  R2UR UR24, R238 ;  /* 0x00000000ee1872ca */ /* 0x000fe200000e0000 */
[----:B------:R-:W-:Y:S01]  /*27090*/  UMOV UR27, 0x40000040 ;  /* 0x40000040001b7882 */ /* 0x000fe20000000000 */
[----:B------:R-:W-:Y:S01]  /*270a0*/  R2UR UR25, R239 ;  /* 0x00000000ef1972ca */ /* 0x000fe200000e0000 */
[----:B------:R-:W-:Y:S01]  /*270b0*/  UMOV UR35, 0x40000040 ;  /* 0x4000004000237882 */ /* 0x000fe20000000000 */
[----:B------:R-:W-:Y:S01]  /*270c0*/  R2UR UR6, R4 ;  /* 0x00000000040672ca */ /* 0x000fe200000e0000 */
[----:B------:R-:W-:Y:S01]  /*270d0*/  UMOV UR31, 0x40000040 ;  /* 0x40000040001f7882 */ /* 0x000fe20000000000 */
[----:B------:R-:W-:Y:S01]  /*270e0*/  IADD3 R4, R0, 0x6, RZ ;  /* 0x0000000600047810 */ /* 0x000fe20007ffe0ff */
[----:B------:R-:W-:Y:S01]  /*270f0*/  UMOV UR59, 0x40000040 ;  /* 0x40000040003b7882 */ /* 0x000fe20000000000 */
[----:B------:R-:W-:Y:S01]  /*27100*/  R2UR UR32, R214 ;  /* 0x00000000d62072ca */ /* 0x000fe200000e0000 */
[----:B------:R-:W-:Y:S01]  /*27110*/  UMOV UR55, 0x40000040 ;  /* 0x4000004000377882 */ /* 0x000fe20000000000 */
[----:B------:R-:W-:Y:S01]  /*27120*/  UMOV UR22, UR7 ;  /* 0x0000000700167c82 */ /* 0x000fe20008000000 */
[----:B------:R-:W-:Y:S01]  /*27130*/  R2UR UR33, R215 ;  /* 0x00000000d72172ca */ /* 0x000fe200000e0000 */
[----:B------:R-:W-:Y:S01]  /*27140*/  UMOV UR51, 0x40000040 ;  /* 0x4000004000337882 */ /* 0x000fe20000000000 */
[----:B------:R-:W-:Y:S01]  /*27150*/  R2UR UR28, R212 ;  /* 0x00000000d41c72ca */ /* 0x000fe200000e0000 */
[----:B------:R-:W-:Y:S01]  /*27160*/  UMOV UR47, 0x40000040 ;  /* 0x40000040002f7882 */ /* 0x000fe20000000000 */
[----:B------:R-:W-:Y:S01]  /*27170*/  R2UR UR29, R213 ;  /* 0x00000000d51d72ca */ /* 0x000fe200000e0000 */
[----:B------:R-:W-:Y:S01]  /*27180*/  UMOV UR43, 0x40000040 ;  /* 0x40000040002b7882 */ /* 0x000fe20000000000 */
[----:B------:R-:W-:Y:S01]  /*27190*/  UMOV UR10, UR6 ;  /* 0x00000006000a7c82 */ /* 0x000fe20008000000 */
[----:B------:R-:W-:Y:S01]  /*271a0*/  R2UR UR6, R4 ;  /* 0x00000000040672ca */ /* 0x000fe200000e0000 */
[----:B------:R-:W-:Y:S01]  /*271b0*/  VIADD R4, R0, 0x800 ;  /* 0x0000080000047836 */ /* 0x000fe20000000000 */
[----:B------:R-:W-:Y:S01]  /*271c0*/  UMOV UR7, 0x40000040 ;  /* 0x4000004000077882 */ /* 0x000fe20000000000 */
[----:B------:R-:W-:-:S10]  /*271d0*/  ISETP.NE.AND P1, PT, R217, RZ, PT ;  /* 0x000000ffd900720c */ /* 0x000fd40003f25270 */
[----:B------:R-:W-:Y:S01]  /*271e0*/  UMOV UR18, UR6 ;  /* 0x0000000600127c82 */ /* 0x000fe20008000000 */
[----:B------:R-:W-:Y:S02]  /*271f0*/  R2UR UR6, R4 ;  /* 0x00000000040672ca */ /* 0x000fe400000e0000 */
[----:B------:R-:W-:Y:S02]  /*27200*/  IADD3 R4, R0, 0x802, RZ ;  /* 0x0000080200047810 */ /* 0x000fe40007ffe0ff */
[----:B---3--:R-:W-:Y:S02]  /*27210*/  R2UR UR12, R26 ;  /* 0x000000001a0c72ca */ /* 0x008fe400000e0000 */
[----:B------:R-:W-:Y:S02]  /*27220*/  R2UR UR13, R27 ;  /* 0x000000001b0d72ca */ /* 0x000fe400000e0000 */
[----:B----4-:R-:W-:Y:S02]  /*27230*/  R2UR UR20, R24 ;  /* 0x00000000181472ca */ /* 0x010fe400000e0000 */
[----:B------:R-:W-:-:S02]  /*27240*/  R2UR UR21, R25 ;  /* 0x00000000191572ca */ /* 0x000fc400000e0000 */
[----:B------:R-:W-:Y:S01]  /*27250*/  WARPGROUP.ARRIVE ;  /* 0x00000000000079c5 */ /* 0x000fe20000000000 */
[----:B-----5:R-:W-:Y:S02]  /*27260*/  R2UR UR8, R22 ;  /* 0x00000000160872ca */ /* 0x020fe400000e0000 */
[----:B------:R-:W-:Y:S02]  /*27270*/  R2UR UR9, R23 ;  /* 0x00000000170972ca */ /* 0x000fe400000e0000 */
[----:B--2---:R-:W-:Y:S02]  /*27280*/  R2UR UR16, R20 ;  /* 0x00000000141072ca */ /* 0x004fe400000e0000 */
[----:B------:R-:W-:Y:S01]  /*27290*/  HGMMA.64x256x16.F32 R24, gdesc[UR12], RZ, !UPT, gsb0 ;  /* 0x03e000000c1879f0 */ /* 0x000fe2000c0008ff */
[----:B------:R-:W-:Y:S01]  /*272a0*/  R2UR UR17, R21 ;  /* 0x00000000151172ca */ /* 0x000fe200000e0000 */
[----:B------:R-:W-:Y:S01]  /*272b0*/  UMOV UR14, UR6 ;  /* 0x00000006000e7c82 */ /* 0x000fe20008000000 */
[----:B------:R-:W-:Y:S01]  /*272c0*/  R2UR UR12, R14 ;  /* 0x000000000e0c72ca */ /* 0x000fe200000e0000 */
[----:B------:R-:W-:Y:S01]  /*272d0*/  UMOV UR15, 0x40000040 ;  /* 0x40000040000f7882 */ /* 0x000fe20000000000 */
[----:B------:R-:W-:-:S02]  /*272e0*/  R2UR UR13, R15 ;  /* 0x000000000f0d72ca */ /* 0x000fc400000e0000 */
[----:B------:R-:W-:Y:S01]  /*272f0*/  R2UR UR6, R4 ;  /* 0x00000000040672ca */ /* 0x000fe200000e0000 */
[----:B------:R-:W-:Y:S01]  /*27300*/  VIADD R4, R0, 0x804 ;  /* 0x0000080400047836 */ /* 0x000fe20000000000 */
[----:B------:R-:W-:Y:S02]  /*27310*/  WARPGROUP.DEPBAR.LE gsb0, 0x0 ;  /* 0x00008000000079c5 */ /* 0x000fe40000010000 */
[----:B------:R-:W-:-:S15]  /*27320*/  WARPGROUP.ARRIVE ;  /* 0x00000000000079c5 */ /* 0x000fde0000000000 */
[----:B------:R-:W-:-:S02]  /*27330*/  NOP ;  /* 0x0000000000007918 */ /* 0x000fc40000000000 */
[----:B------:R-:W-:Y:S01]  /*27340*/  HGMMA.64x256x16.F32 R24, gdesc[UR20], R24, gsb0 ;  /* 0x03e00000141879f0 */ /* 0x000fe20008000818 */
[----:B------:R-:W-:Y:S01]  /*27350*/  R2UR UR20, R12 ;  /* 0x000000000c1472ca */ /* 0x000fe200000e0000 */
[----:B------:R-:W-:Y:S01]  /*27360*/  UMOV UR22, UR6 ;  /* 0x0000000600167c82 */ /* 0x000fe20008000000 */
[----:B------:R-:W-:Y:S01]  /*27370*/  R2UR UR21, R13 ;  /* 0x000000000d1572ca */ /* 0x000fe200000e0000 */
[----:B------:R-:W-:Y:S01]  /*27380*/  UMOV UR23, 0x40000040 ;  /* 0x4000004000177882 */ /* 0x000fe20000000000 */
[----:B------:R-:W-:Y:S02]  /*27390*/  R2UR UR6, R4 ;  /* 0x00000000040672ca */ /* 0x000fe400000e0000 */
[----:B------:R-:W-:Y:S01]  /*273a0*/  IADD3 R4, R0, 0x806, RZ ;  /* 0x0000080600047810 */ /* 0x000fe20007ffe0ff */
[----:B------:R-:W-:Y:S02]  /*273b0*/  WARPGROUP.DEPBAR.LE gsb0, 0x0 ;  /* 0x00008000000079c5 */ /* 0x000fe40000010000 */
[----:B------:R-:W-:-:S15]  /*273c0*/  WARPGROUP.ARRIVE ;  /* 0x00000000000079c5 */ /* 0x000fde0000000000 */
[----:B------:R-:W-:-:S03]  /*273d0*/  NOP ;  /* 0x0000000000007918 */ /* 0x000fc60000000000 */
[----:B------:R-:W-:Y:S01]  /*273e0*/  HGMMA.64x256x16.F32 R24, gdesc[UR8], R24, gsb0 ;  /* 0x03e00000081879f0 */ /* 0x000fe20008000818 */
[----:B------:R-:W-:Y:S01]  /*273f0*/  R2UR UR8, R10 ;  /* 0x000000000a0872ca */ /* 0x000fe200000e0000 */
[----:B------:R-:W-:Y:S01]  /*27400*/  UMOV UR10, UR6 ;  /* 0x00000006000a7c82 */ /* 0x000fe20008000000 */
[----:B------:R-:W-:Y:S01]  /*27410*/  R2UR UR9, R11 ;  /* 0x000000000b0972ca */ /* 0x000fe200000e0000 */
[----:B------:R-:W-:Y:S01]  /*27420*/  UMOV UR11, 0x40000040 ;  /* 0x40000040000b7882 */ /* 0x000fe20000000000 */
[----:B------:R-:W-:Y:S01]  /*27430*/  R2UR UR6, R4 ;  /* 0x00000000040672ca */ /* 0x000fe200000e0000 */
[----:B------:R-:W-:Y:S01]  /*27440*/  VIADD R4, R0, 0x1000 ;  /* 0x0000100000047836 */ /* 0x000fe20000000000 */
[----:B------:R-:W-:Y:S02]  /*27450*/  WARPGROUP.DEPBAR.LE gsb0, 0x0 ;  /* 0x00008000000079c5 */ /* 0x000fe40000010000 */
[----:B------:R-:W-:-:S15]  /*27460*/  WARPGROUP.ARRIVE ;  /* 0x00000000000079c5 */ /* 0x000fde0000000000 */
[----:B------:R-:W-:-:S04]  /*27470*/  NOP ;  /* 0x0000000000007918 */ /* 0x000fc80000000000 */
        /* <DEDUP_REMOVED lines=56> */
[----:B------:R-:W-:-:S12]  /*27800*/  VIADD R4, R0, 0x1804 ;  /* 0x0000180400047836 */ /* 0x000fd80000000000 */
[----:B------:R-:W-:Y:S01]  /*27810*/  UMOV UR26, UR6 ;  /* 0x00000006001a7c82 */ /* 0x000fe20008000000 */
[----:B------:R-:W-:Y:S02]  /*27820*/  R2UR UR6, R4 ;  /* 0x00000000040672ca */ /* 0x000fe400000e0000 */
[----:B------:R-:W-:Y:S01]  /*27830*/  IADD3 R4, R0, 0x1806, RZ ;  /* 0x0000180600047810 */ /* 0x000fe20007ffe0ff */
[----:B------:R-:W-:Y:S02]  /*27840*/  WARPGROUP.DEPBAR.LE gsb0, 0x0 ;  /* 0x00008000000079c5 */ /* 0x000fe40000010000 */
[----:B------:R-:W-:-:S06]  /*27850*/  WARPGROUP.ARRIVE ;  /* 0x00000000000079c5 */ /* 0x000fcc0000000000 */
[----:B------:R-:W-:Y:S01]  /*27860*/  HGMMA.64x256x16.F32 R24, gdesc[UR20], R24, gsb0 ;  /* 0x03e00000141879f0 */ /* 0x000fe20008000818 */
[----:B------:R-:W-:Y:S01]  /*27870*/  R2UR UR20, R234 ;  /* 0x00000000ea1472ca */ /* 0x000fe200000e0000 */
[----:B------:R-:W-:Y:S01]  /*27880*/  UMOV UR23, 0x40000040 ;  /* 0x4000004000177882 */ /* 0x000fe20000000000 */
[----:B------:R-:W-:Y:S01]  /*27890*/  R2UR UR21, R235 ;  /* 0x00000000eb1572ca */ /* 0x000fe200000e0000 */
[----:B------:R-:W-:Y:S02]  /*278a0*/  WARPGROUP.DEPBAR.LE gsb0, 0x0 ;  /* 0x00008000000079c5 */ /* 0x000fe40000010000 */
[----:B------:R-:W-:-:S15]  /*278b0*/  WARPGROUP.ARRIVE ;  /* 0x00000000000079c5 */ /* 0x000fde0000000000 */
[----:B------:R-:W-:-:S07]  /*278c0*/  NOP ;  /* 0x0000000000007918 */ /* 0x000fce0000000000 */
        /* <DEDUP_REMOVED lines=48> */
[----:B------:R-:W-:-:S11]  /*27bd0*/  IADD3 R4, R0, 0x2802, RZ ;  /* 0x0000280200047810 */ /* 0x000fd60007ffe0ff */
[----:B------:R-:W-:Y:S01]  /*27be0*/  UMOV UR30, UR6 ;  /* 0x00000006001e7c82 */ /* 0x000fe20008000000 */
        /* <DEDUP_REMOVED lines=43> */
[----:B------:R-:W-:-:S11]  /*27ea0*/  IADD3 R4, R0, 0x3006, RZ ;  /* 0x0000300600047810 */ /* 0x000fd60007ffe0ff */
[----:B------:R-:W-:Y:S01]  /*27eb0*/  UMOV UR58, UR6 ;  /* 0x00000006003a7c82 */ /* 0x000fe20008000000 */
[----:B------:R-:W-:Y:S01]  /*27ec0*/  R2UR UR6, R4 ;  /* 0x00000000040672ca */ /* 0x000fe200000e0000 */
[----:B------:R-:W-:-:S12]  /*27ed0*/  VIADD R4, R0, 0x3800 ;  /* 0x0000380000047836 */ /* 0x000fd80000000000 */
[----:B------:R-:W-:Y:S01]  /*27ee0*/  UMOV UR54, UR6 ;  /* 0x0000000600367c82 */ /* 0x000fe20008000000 */
[----:B------:R-:W-:Y:S02]  /*27ef0*/  R2UR UR6, R4 ;  /* 0x00000000040672ca */ /* 0x000fe400000e0000 */
[----:B------:R-:W-:-:S11]  /*27f00*/  IADD3 R4, R0, 0x3802, RZ ;  /* 0x0000380200047810 */ /* 0x000fd60007ffe0ff */
[----:B------:R-:W-:Y:S01]  /*27f10*/  UMOV UR50, UR6 ;  /* 0x0000000600327c82 */ /* 0x000fe20008000000 */
[----:B------:R-:W-:Y:S01]  /*27f20*/  R2UR UR6, R4 ;  /* 0x00000000040672ca */ /* 0x000fe200000e0000 */
[C---:B------:R-:W-:Y:S01]  /*27f30*/  VIADD R4, R0.reuse, 0x3804 ;  /* 0x0000380400047836 */ /* 0x040fe20000000000 */
[----:B------:R-:W-:-:S11]  /*27f40*/  IADD3 R0, R0, 0x3806, RZ ;  /* 0x0000380600007810 */ /* 0x000fd60007ffe0ff */
[----:B------:R-:W-:Y:S01]  /*27f50*/  UMOV UR46, UR6 ;  /* 0x00000006002e7c82 */ /* 0x000fe20008000000 */
[----:B------:R-:W-:-:S13]  /*27f60*/  R2UR UR6, R4 ;  /* 0x00000000040672ca */ /* 0x000fda00000e0000 */
[----:B------:R-:W-:Y:S01]  /*27f70*/  UMOV UR42, UR6 ;  /* 0x00000006002a7c82 */ /* 0x000fe20008000000 */
[----:B------:R-:W-:Y:S01]  /*27f80*/  R2UR UR6, R0 ;  /* 0x00000000000672ca */ /* 0x000fe200000e0000 */
[----:B------:R-:W-:Y:S02]  /*27f90*/  WARPGROUP.DEPBAR.LE gsb0, 0x0 ;  /* 0x00008000000079c5 */ /* 0x000fe40000010000 */
[----:B------:R-:W-:-:S06]  /*27fa0*/  WARPGROUP.ARRIVE ;  /* 0x00000000000079c5 */ /* 0x000fcc0000000000 */
[----:B------:R-:W-:Y:S03]  /*27fb0*/  HGMMA.64x256x16.F32 R24, gdesc[UR32], R24, gsb0 ;  /* 0x03e00000201879f0 */ /* 0x000fe60008000818 */
[----:B------:R-:W-:Y:S02]  /*27fc0*/  WARPGROUP.DEPBAR.LE gsb0, 0x0 ;  /* 0x00008000000079c5 */ /* 0x000fe40000010000 */
[----:B------:R-:W-:-:S15]  /*27fd0*/  WARPGROUP.ARRIVE ;  /* 0x00000000000079c5 */ /* 0x000fde0000000000 */
[----:B------:R-:W-:-:S08]  /*27fe0*/  NOP ;  /* 0x0000000000007918 */ /* 0x000fd00000000000 */
        /* <DEDUP_REMOVED lines=46> */
[----:B------:R-:W-:Y:S05]  /*282d0*/  @P1 BRA `(.L_x_26) ;  /* 0x0000000400141947 */ /* 0x000fea0003800000 */
[----:B------:R-:W-:-:S13]  /*282e0*/  ISETP.LT.OR P3, PT, R153, 0x1, !P0 ;  /* 0x000000019900780c */ /* 0x000fda0004761670 */
[----:B------:R-:W-:Y:S05]  /*282f0*/  @P3 BRA `(.L_x_27) ;  /* 0x0000000400083947 */ /* 0x000fea0003800000 */
[----:B------:R-:W-:Y:S01]  /*28300*/  IMAD R0, R152, 0x8, R252 ;  /* 0x0000000898007824 */ /* 0x000fe200078e02fc */
[----:B------:R-:W-:Y:S02]  /*28310*/  SHF.L.U32 R4, R154, 0x1f, RZ ;  /* 0x0000001f9a047819 */ /* 0x000fe400000006ff */
[----:B------:R-:W-:Y:S02]  /*28320*/  ISETP.NE.AND P4, PT, R206, RZ, PT ;  /* 0x000000ffce00720c */ /* 0x000fe40003f85270 */
[----:B------:R-:W1:Y:S02]  /*28330*/  SYNCS.PHASECHK.TRANS64.TRYWAIT P3, [R0+URZ+0x110020], R4 ;  /* 0x11002004000075a7 */ /* 0x000e64000806017f */
[----:B-1----:R-:W-:Y:S09]  /*28340*/  @!P3 BRA `(.L_x_28) ;  /* 0x000005240000b947 */ /* 0x002ff20003800000 */
.L_x_109:
[----:B------:R-:W-:Y:S05]  /*28350*/  @P4 BRA `(.L_x_29) ;  /* 0x0000000000184947 */ /* 0x000fea0003800000 */
[----:B------:R-:W2:Y:S01]  /*28360*/  S2R R5, SR_TID.X ;  /* 0x0000000000057919 */ /* 0x000ea20000002100 */
[----:B-1----:R-:W-:-:S04]  /*28370*/  MOV R4, 0x40000 ;  /* 0x0004000000047802 */ /* 0x002fc80000000f00 */
[----:B------:R3:W-:Y:S01]  /*28380*/  SYNCS.ARRIVE.TRANS64 RZ, [R0+URZ+0x110000], R4 ;  /* 0x1100000400ff79a7 */ /* 0x0007e2000800003f */
[----:B--2---:R-:W-:-:S13]  /*28390*/  LOP3.LUT P3, RZ, R5, 0x1f, RZ, 0xc0, !PT ;  /* 0x0000001f05ff7812 */ /* 0x004fda000786c0ff */
[----:B---3--:R-:W-:Y:S05]  /*283a0*/  @!P3 BRA `(.L_x_29) ;  /* 0x000000000004b947 */ /* 0x008fea0003800000 */
[----:B------:R-:W-:Y:S01]  /*283b0*/  BPT.TRAP 0x1 ;  /* 0x000000040000795c */ /* 0x000fe20000300000 */
.L_x_29:
[----:B------:R-:W-:Y:S01]  /*283c0*/  R2UR UR6, R167 ;  /* 0x00000000a70672ca */ /* 0x000fe200000e0000 */
[----:B------:R-:W-:Y:S01]  /*283d0*/  UMOV UR34, URZ ;  /* 0x0000003f00227c82 */ /* 0x000fe20008000000 */
[----:B------:R-:W-:Y:S01]  /*283e0*/  R2UR UR7, R0 ;  /* 0x00000000000772ca */ /* 0x000fe200000e0000 */
[----:B-1----:R-:W-:Y:S01]  /*283f0*/  IMAD R0, R152, 0x40000, R252 ;  /* 0x0004000098007824 */ /* 0x002fe200078e02fc */
[----:B------:R-:W-:Y:S01]  /*28400*/  UMOV UR22, 0x0 ;  /* 0x0000000000167882 */ /* 0x000fe20000000000 */
[----:B------:R-:W-:Y:S01]  /*28410*/  UMOV UR23, 0x10000000 ;  /* 0x1000000000177882 */ /* 0x000fe20000000000 */
[----:B------:R-:W-:Y:S01]  /*28420*/  UMOV UR10, 0x40 ;  /* 0x00000040000a7882 */ /* 0x000fe20000000000 */
[----:B------:R-:W-:Y:S01]  /*28430*/  UMOV UR12, UR36 ;  /* 0x00000024000c7c82 */ /* 0x000fe20008000000 */
[----:B------:R-:W-:Y:S01]  /*28440*/  R2UR UR14, R0 ;  /* 0x00000000000e72ca */ /* 0x000fe200000e0000 */
[----:B------:R-:W-:Y:S01]  /*28450*/  UMOV UR13, UR37 ;  /* 0x00000025000d7c82 */ /* 0x000fe20008000000 */
[----:B------:R-:W-:Y:S01]  /*28460*/  IADD3 R0, P3, R18, 0x1f0, RZ ;  /* 0x000001f012007810 */ /* 0x000fe20007f7e0ff */
[----:B------:R-:W-:Y:S01]  /*28470*/  UMOV UR26, 0x80 ;  /* 0x00000080001a7882 */ /* 0x000fe20000000000 */
[----:B------:R-:W-:Y:S01]  /*28480*/  UMOV UR28, UR36 ;  /* 0x00000024001c7c82 */ /* 0x000fe20008000000 */
[----:B------:R-:W-:Y:S01]  /*28490*/  USHF.L.U32 UR35, UR6, 0x8, URZ ;  /* 0x0000000806237899 */ /* 0x000fe2000800063f */
[----:B------:R-:W-:Y:S01]  /*284a0*/  R2UR UR6, R0 ;  /* 0x00000000000672ca */ /* 0x000fe200000e0000 */
[----:B------:R-:W-:Y:S01]  /*284b0*/  UIADD3 UR33, UR7, 0x110000, URZ ;  /* 0x0011000007217890 */ /* 0x000fe2000fffe03f */
[----:B------:R-:W-:Y:S01]  /*284c0*/  IADD3.X R0, RZ, R19, RZ, P3, !PT ;  /* 0x00000013ff007210 */ /* 0x000fe20001ffe4ff */
[----:B------:R-:W-:Y:S01]  /*284d0*/  UMOV UR29, UR37 ;  /* 0x00000025001d7c82 */ /* 0x000fe20008000000 */
[----:B------:R-:W-:Y:S01]  /*284e0*/  UMOV UR18, 0xc0 ;  /* 0x000000c000127882 */ /* 0x000fe20000000000 */
[----:B------:R-:W-:Y:S01]  /*284f0*/  UMOV UR20, UR36 ;  /* 0x0000002400147c82 */ /* 0x000fe20008000000 */
[----:B------:R-:W-:Y:S01]  /*28500*/  R2UR UR7, R0 ;  /* 0x00000000000772ca */ /* 0x000fe200000e0000 */
[----:B------:R-:W-:Y:S01]  /*28510*/  UIADD3 UR32, UR14, 0x10000, URZ ;  /* 0x000100000e207890 */ /* 0x000fe2000fffe03f */
[----:B------:R-:W-:Y:S01]  /*28520*/  VIADD R152, R152, 0x1 ;  /* 0x0000000198987836 */ /* 0x000fe20000000000 */
[----:B------:R-:W-:Y:S01]  /*28530*/  UIADD3 UR8, UR14, 0x18000, URZ ;  /* 0x000180000e087890 */ /* 0x000fe2000fffe03f */
[----:B------:R-:W-:Y:S01]  /*28540*/  UMOV UR9, UR33 ;  /* 0x0000002100097c82 */ /* 0x000fe20008000000 */
[----:B------:R-:W-:Y:S01]  /*28550*/  UMOV UR11, UR35 ;  /* 0x00000023000b7c82 */ /* 0x000fe20008000000 */
[----:B------:R-:W-:Y:S01]  /*28560*/  UIADD3 UR24, UR14, 0x20000, URZ ;  /* 0x000200000e187890 */ /* 0x000fe2000fffe03f */
[----:B------:R-:W-:Y:S01]  /*28570*/  ISETP.NE.AND P3, PT, R152, 0x4, PT ;  /* 0x000000049800780c */ /* 0x000fe20003f65270 */
[----:B------:R-:W-:Y:S01]  /*28580*/  UIADD3 UR16, UR14, 0x28000, URZ ;  /* 0x000280000e107890 */ /* 0x000fe2000fffe03f */
[----:B------:R-:W-:Y:S01]  /*28590*/  UMOV UR25, UR33 ;  /* 0x0000002100197c82 */ /* 0x000fe20008000000 */
[----:B------:R-:W-:-:S03]  /*285a0*/  UMOV UR27, UR35 ;  /* 0x00000023001b7c82 */ /* 0x000fc60008000000 */
[----:B------:R-:W-:Y:S01]  /*285b0*/  UTMALDG.4D [UR32], [UR6], desc[UR22] ;  /* 0x00001620060075b4 */ /* 0x000fe20008019000 */
[----:B------:R-:W-:Y:S01]  /*285c0*/  UMOV UR21, UR37 ;  /* 0x0000002500157c82 */ /* 0x000fe20008000000 */
[----:B------:R-:W-:Y:S01]  /*285d0*/  UMOV UR17, UR33 ;  /* 0x0000002100117c82 */ /* 0x000fe20008000000 */
[----:B------:R-:W-:Y:S01]  /*285e0*/  UMOV UR19, UR35 ;  /* 0x0000002300137c82 */ /* 0x000fe20008000000 */
[----:B------:R-:W-:Y:S02]  /*285f0*/  SEL R0, RZ, 0x1, P3 ;  /* 0x00000001ff007807 */ /* 0x000fe40001800000 */
[----:B------:R-:W-:Y:S01]  /*28600*/  SEL R152, R152, RZ, P3 ;  /* 0x000000ff98987207 */ /* 0x000fe20001800000 */
[----:B------:R1:W-:Y:S01]  /*28610*/  UTMALDG.4D [UR8], [UR6], desc[UR22] ;  /* 0x00001608060075b4 */ /* 0x0003e20008019000 */
[----:B------:R-:W-:Y:S01]  /*28620*/  LOP3.LUT R154, R154, R0, RZ, 0x3c, !PT ;  /* 0x000000009a9a7212 */ /* 0x000fe200078e3cff */
[----:B------:R2:W-:Y:S01]  /*28630*/  UTMALDG.4D [UR24], [UR6], desc[UR22] ;  /* 0x00001618060075b4 */ /* 0x0005e20008019000 */
[----:B------:R3:W-:Y:S01]  /*28640*/  UTMALDG.4D [UR16], [UR6], desc[UR22] ;  /* 0x00001610060075b4 */ /* 0x0007e20008019000 */
[----:B-1----:R-:W-:Y:S01]  /*28650*/  UIADD3 UR8, UR14, 0x30000, URZ ;  /* 0x000300000e087890 */ /* 0x002fe2000fffe03f */
[----:B------:R-:W-:Y:S01]  /*28660*/  UMOV UR10, 0x100 ;  /* 0x00000100000a7882 */ /* 0x000fe20000000000 */
[----:B--2---:R-:W-:-:S07]  /*28670*/  UIADD3 UR24, UR14, 0x38000, URZ ;  /* 0x000380000e187890 */ /* 0x004fce000fffe03f */
[----:B------:R1:W-:Y:S01]  /*28680*/  UTMALDG.4D [UR8], [UR6], desc[UR22] ;  /* 0x00001608060075b4 */ /* 0x0003e20008019000 */
[----:B------:R-:W-:Y:S01]  /*28690*/  UMOV UR26, 0x140 ;  /* 0x00000140001a7882 */ /* 0x000fe20000000000 */
[----:B---3--:R-:W-:Y:S01]  /*286a0*/  UIADD3 UR16, UR14, 0x40000, URZ ;  /* 0x000400000e107890 */ /* 0x008fe2000fffe03f */
[----:B------:R2:W-:Y:S01]  /*286b0*/  UTMALDG.4D [UR24], [UR6], desc[UR22] ;  /* 0x00001618060075b4 */ /* 0x0005e20008019000 */
[----:B------:R-:W-:-:S07]  /*286c0*/  UMOV UR18, 0x180 ;  /* 0x0000018000127882 */ /* 0x000fce0000000000 */
[----:B------:R2:W-:Y:S01]  /*286d0*/  UTMALDG.4D [UR16], [UR6], desc[UR22] ;  /* 0x00001610060075b4 */ /* 0x0005e20008019000 */
[----:B-1----:R-:W-:Y:S01]  /*286e0*/  UIADD3 UR8, UR14, 0x48000, URZ ;  /* 0x000480000e087890 */ /* 0x002fe2000fffe03f */
[----:B------:R-:W-:-:S08]  /*286f0*/  UMOV UR10, 0x1c0 ;  /* 0x000001c0000a7882 */ /* 0x000fd00000000000 */
[----:B------:R2:W-:Y:S02]  /*28700*/  UTMALDG.4D [UR8], [UR6], desc[UR22] ;  /* 0x00001608060075b4 */ /* 0x0005e40008019000 */
[----:B--2---:R-:W-:Y:S01]  /*28710*/  NOP ;  /* 0x0000000000007918 */ /* 0x004fe20000000000 */
.L_x_27:
[----:B------:R-:W-:-:S07]  /*28720*/  IADD3 R153, R153, -0x1, RZ ;  /* 0xffffffff99997810 */ /* 0x000fce0007ffe0ff */
.L_x_26:
[----:B------:R-:W-:Y:S01]  /*28730*/  VIADD R6, R6, 0x1 ;  /* 0x0000000106067836 */ /* 0x000fe20000000000 */
[----:B------:R-:W-:Y:S05]  /*28740*/  WARPSYNC.ALL ;  /* 0x0000000000007948 */ /* 0x000fea0003800000 */
[----:B------:R-:W-:-:S04]  /*28750*/  ISETP.NE.AND P3, PT, R6, 0x4, PT ;  /* 0x000000040600780c */ /* 0x000fc80003f65270 */
[----:B------:R-:W-:Y:S02]  /*28760*/  SEL R0, RZ, 0x1, P3 ;  /* 0x00000001ff007807 */ /* 0x000fe40001800000 */
[----:B------:R-:W-:Y:S02]  /*28770*/  SEL R14, R6, RZ, P3 ;  /* 0x000000ff060e7207 */ /* 0x000fe40001800000 */
[----:B------:R-:W-:Y:S02]  /*28780*/  LOP3.LUT R16, R8, R0, RZ, 0x3c, !PT ;  /* 0x0000000008107212 */ /* 0x000fe400078e3cff */
[----:B------:R-:W-:Y:S01]  /*28790*/  FMNMX R0, R24, R3, !PT ;  /* 0x0000000318007209 */ /* 0x000fe20007800000 */
[----:B------:R-:W1:Y:S01]  /*287a0*/  LDC R15, c[0x0][0x604] ;  /* 0x00018100ff0f7b82 */ /* 0x000e620000000800 */
[----:B------:R-:W-:Y:S02]  /*287b0*/  IADD3 R9, R252, 0x110020, RZ ;  /* 0x00110020fc097810 */ /* 0x000fe40007ffe0ff */
[----:B------:R-:W-:-:S02]  /*287c0*/  FMNMX R0, R25, R0, !PT ;  /* 0x0000000019007209 */ /* 0x000fc40007800000 */
[----:B------:R-:W-:Y:S02]  /*287d0*/  SHF.L.U32 R8, R16, 0x1f, RZ ;  /* 0x0000001f10087819 */ /* 0x000fe400000006ff */
[----:B------:R-:W-:-:S04]  /*287e0*/  FMNMX R0, R28, R0, !PT ;  /* 0x000000001c007209 */ /* 0x000fc80007800000 */
[----:B------:R-:W-:Y:S02]  /*287f0*/  FMNMX R4, R29, R0, !PT ;  /* 0x000000001d047209 */ /* 0x000fe40007800000 */
[----:B------:R-:W-:Y:S02]  /*28800*/  FMNMX R0, R26, R2, !PT ;  /* 0x000000021a007209 */ /* 0x000fe40007800000 */
[----:B------:R-:W-:Y:S02]  /*28810*/  FMNMX R4, R32, R4, !PT ;  /* 0x0000000420047209 */ /* 0x000fe40007800000 */
        /* <DEDUP_REMOVED lines=116> */
[----:B------:R-:W-:-:S04]  /*28f60*/  FMNMX R0, R143, R0, !PT ;  /* 0x000000008f007209 */ /* 0x000fc80007800000 */
[----:B------:R-:W-:Y:S02]  /*28f70*/  FMNMX R5, R146, R0, !PT ;  /* 0x0000000092057209 */ /* 0x000fe40007800000 */
[----:B------:R-:W-:Y:S02]  /*28f80*/  FMNMX R0, R149, R4, !PT ;  /* 0x0000000495007209 */ /* 0x000fe40007800000 */
[----:B------:R-:W-:-:S03]  /*28f90*/  FMNMX R5, R147, R5, !PT ;  /* 0x0000000593057209 */ /* 0x000fc60007800000 */
[----:B------:R-:W2:Y:S01]  /*28fa0*/  SHFL.BFLY PT, R4, R0, 0x1, 0x1f ;  /* 0x0c201f0000047f89 */ /* 0x000ea200000e0000 */
[----:B------:R-:W-:-:S04]  /*28fb0*/  FMNMX R5, R150, R5, !PT ;  /* 0x0000000596057209 */ /* 0x000fc80007800000 */
[----:B------:R-:W-:-:S05]  /*28fc0*/  FMNMX R5, R151, R5, !PT ;  /* 0x0000000597057209 */ /* 0x000fca0007800000 */
[----:B------:R-:W3:Y:S01]  /*28fd0*/  SHFL.BFLY PT, R6, R5, 0x1, 0x1f ;  /* 0x0c201f0005067f89 */ /* 0x000ee200000e0000 */
[----:B--2---:R-:W-:-:S05]  /*28fe0*/  FMNMX R4, R0, R4, !PT ;  /* 0x0000000400047209 */ /* 0x004fca0007800000 */
[----:B------:R-:W2:Y:S01]  /*28ff0*/  SHFL.BFLY PT, R156, R4, 0x2, 0x1f ;  /* 0x0c401f00049c7f89 */ /* 0x000ea200000e0000 */
[----:B---3--:R-:W-:Y:S01]  /*29000*/  FMNMX R0, R5, R6, !PT ;  /* 0x0000000605007209 */ /* 0x008fe20007800000 */
[----:B------:R-:W-:Y:S01]  /*29010*/  IMAD R5, R205, 0x8, R9 ;  /* 0x00000008cd057824 */ /* 0x000fe200078e0209 */
[----:B------:R-:W-:-:S03]  /*29020*/  LEA R6, R14, R252, 0x3 ;  /* 0x000000fc0e067211 */ /* 0x000fc600078e18ff */
[----:B------:R-:W3:Y:S01]  /*29030*/  SHFL.BFLY PT, R155, R0, 0x2, 0x1f ;  /* 0x0c401f00009b7f89 */ /* 0x000ee200000e0000 */
[----:B------:R-:W-:-:S04]  /*29040*/  PRMT R5, RZ, 0x654, R5 ;  /* 0x00000654ff057816 */ /* 0x000fc80000000005 */
[----:B------:R4:W-:Y:S01]  /*29050*/  SYNCS.ARRIVE.TRANS64.RED.A1T0 RZ, [R5+URZ], RZ ;  /* 0x000000ff05ff79a7 */ /* 0x0009e2000810043f */
[----:B------:R-:W5:Y:S01]  /*29060*/  SYNCS.PHASECHK.TRANS64.TRYWAIT P3, [R6+URZ+0x110000], R8 ;  /* 0x11000008060075a7 */ /* 0x000f62000806017f */
[----:B--2---:R-:W-:-:S04]  /*29070*/  FMNMX R156, R4, R156, !PT ;  /* 0x0000009c049c7209 */ /* 0x004fc80007800000 */
[----:B------:R-:W-:-:S04]  /*29080*/  FSETP.NEU.AND P4, PT, R156, -INF , PT ;  /* 0xff8000009c00780b */ /* 0x000fc80003f8d000 */
[----:B------:R-:W-:Y:S02]  /*29090*/  FSEL R4, R156, RZ, P4 ;  /* 0x000000ff9c047208 */ /* 0x000fe40002000000 */
[----:B---3--:R-:W-:-:S03]  /*290a0*/  FMNMX R155, R0, R155, !PT ;  /* 0x0000009b009b7209 */ /* 0x008fc60007800000 */
[----:B------:R-:W-:Y:S01]  /*290b0*/  FADD R3, -R4, R3 ;  /* 0x0000000304037221 */ /* 0x000fe20000000100 */
[----:B------:R-:W-:-:S04]  /*290c0*/  FSETP.NEU.AND P5, PT, R155, -INF , PT ;  /* 0xff8000009b00780b */ /* 0x000fc80003fad000 */
[----:B----4-:R-:W-:-:S05]  /*290d0*/  FSEL R5, R155, RZ, P5 ;  /* 0x000000ff9b057208 */ /* 0x010fca0002800000 */
[----:B------:R-:W-:Y:S01]  /*290e0*/  FADD R0, -R5, R2 ;  /* 0x0000000205007221 */ /* 0x000fe20000000100 */
[----:B-1----:R-:W-:-:S03]  /*290f0*/  FMUL R2, R3, R15 ;  /* 0x0000000f03027220 */ /* 0x002fc60000400000 */
[----:B------:R-:W-:Y:S02]  /*29100*/  FMUL R0, R0, R15 ;  /* 0x0000000f00007220 */ /* 0x000fe40000400000 */
[----:B------:R-:W-:-:S03]  /*29110*/  FSETP.GEU.AND P5, PT, R2, -126, PT ;  /* 0xc2fc00000200780b */ /* 0x000fc60003fae000 */
[----:B------:R-:W-:Y:S01]  /*29120*/  FSETP.GEU.AND P6, PT, R0, -126, PT ;  /* 0xc2fc00000000780b */ /* 0x000fe20003fce000 */
[----:B-----5:R-:W-:-:S12]  /*29130*/  @!P3 BRA `(.L_x_30) ;  /* 0x000005140098b947 */ /* 0x020fd80003800000 */
.L_x_110:
[----:B-1----:R-:W2:Y:S04]  /*29140*/  LDL.LU R6, [R1+0x23c] ;  /* 0x00023c0001067983 */ /* 0x002ea80000300800 */
        /* <DEDUP_REMOVED lines=56> */
[----:B------:R1:W-:Y:S04]  /*294d0*/  STL [R1+0x29e4], R40 ;  /* 0x0029e42801007387 */ /* 0x0003e80000100800 */
[----:B-1----:R-:W2:Y:S04]  /*294e0*/  LDL.LU R40, [R1+0x238] ;  /* 0x0002380001287983 */ /* 0x002ea80000300800 */
[----:B------:R1:W-:Y:S04]  /*294f0*/  STL [R1+0x29e0], R41 ;  /* 0x0029e02901007387 */ /* 0x0003e80000100800 */
[----:B-1----:R-:W3:Y:S04]  /*29500*/  LDL.LU R41, [R1+0x22c] ;  /* 0x00022c0001297983 */ /* 0x002ee80000300800 */
[----:B------:R1:W-:Y:S04]  /*29510*/  STL [R1+0x29d4], R34 ;  /* 0x0029d42201007387 */ /* 0x0003e80000100800 */
[----:B-1----:R-:W4:Y:S04]  /*29520*/  LDL.LU R34, [R1+0x228] ;  /* 0x0002280001227983 */ /* 0x002f280000300800 */
        /* <DEDUP_REMOVED lines=135> */
[----:B-1----:R-:W2:Y:S01]  /*29da0*/  LDL.LU R146, [R1+0x200] ;  /* 0x0002000001927983 */ /* 0x002ea20000300800 */
[----:B------:R-:W-:Y:S01]  /*29db0*/  @!P5 FMUL R2, R2, 0.5 ;  /* 0x3f0000000202d820 */ /* 0x000fe20000400000 */
[-C--:B------:R-:W-:Y:S01]  /*29dc0*/  FMUL R5, R5, R15.reuse ;  /* 0x0000000f05057220 */ /* 0x080fe20000400000 */
[-C--:B------:R-:W-:Y:S01]  /*29dd0*/  FMUL R4, R4, R15.reuse ;  /* 0x0000000f04047220 */ /* 0x080fe20000400000 */
[----:B------:R-:W-:Y:S01]  /*29de0*/  STL [R1+0x12d0], R147 ;  /* 0x0012d09301007387 */ /* 0x000fe20000100800 */
[----:B------:R-:W-:Y:S01]  /*29df0*/  @!P6 FMUL R0, R0, 0.5 ;  /* 0x3f0000000000e820 */ /* 0x000fe20000400000 */
[-CC-:B------:R-:W-:Y:S01]  /*29e00*/  FFMA R30, R30, R15.reuse, -R5.reuse ;  /* 0x0000000f1e1e7223 */ /* 0x180fe20000000805 */
[----:B------:R-:W1:Y:S01]  /*29e10*/  MUFU.EX2 R2, R2 ;  /* 0x0000000200027308 */ /* 0x000e620000000800 */
[----:B------:R-:W-:Y:S01]  /*29e20*/  STL [R1+0x12cc], R144 ;  /* 0x0012cc9001007387 */ /* 0x000fe20000100800 */
[-CC-:B------:R-:W-:Y:S01]  /*29e30*/  FFMA R31, R31, R15.reuse, -R5.reuse ;  /* 0x0000000f1f1f7223 */ /* 0x180fe20000000805 */
[-CC-:B------:R-:W-:Y:S01]  /*29e40*/  FFMA R26, R26, R15.reuse, -R5.reuse ;  /* 0x0000000f1a1a7223 */ /* 0x180fe20000000805 */
[-C--:B------:R-:W-:Y:S01]  /*29e50*/  FFMA R27, R27, R15.reuse, -R5 ;  /* 0x0000000f1b1b7223 */ /* 0x080fe20000000805 */
[----:B------:R-:W-:Y:S01]  /*29e60*/  STL [R1+0x12c8], R145 ;  /* 0x0012c89101007387 */ /* 0x000fe20000100800 */
[-CC-:B------:R-:W-:Y:S01]  /*29e70*/  FFMA R28, R28, R15.reuse, -R4.reuse ;  /* 0x0000000f1c1c7223 */ /* 0x180fe20000000804 */
[-CC-:B------:R-:W-:Y:S01]  /*29e80*/  FFMA R29, R29, R15.reuse, -R4.reuse ;  /* 0x0000000f1d1d7223 */ /* 0x180fe20000000804 */
[----:B------:R-:W2:Y:S01]  /*29e90*/  MUFU.EX2 R0, R0 ;  /* 0x0000000000007308 */ /* 0x000ea20000000800 */
[----:B------:R-:W-:Y:S01]  /*29ea0*/  STL [R1+0x12c4], R142 ;  /* 0x0012c48e01007387 */ /* 0x000fe20000100800 */
[----:B------:R-:W-:Y:S01]  /*29eb0*/  FSETP.GEU.AND P3, PT, R26, -126, PT ;  /* 0xc2fc00001a00780b */ /* 0x000fe20003f6e000 */
[-CC-:B------:R-:W-:Y:S01]  /*29ec0*/  FFMA R24, R24, R15.reuse, -R4.reuse ;  /* 0x0000000f18187223 */ /* 0x180fe20000000804 */
[----:B------:R-:W-:Y:S01]  /*29ed0*/  FSETP.GEU.AND P4, PT, R27, -126, PT ;  /* 0xc2fc00001b00780b */ /* 0x000fe20003f8e000 */
[----:B------:R-:W-:Y:S01]  /*29ee0*/  STL [R1+0x12c0], R143 ;  /* 0x0012c08f01007387 */ /* 0x000fe20000100800 */
[----:B------:R-:W-:-:S03]  /*29ef0*/  FFMA R25, R25, R15, -R4 ;  /* 0x0000000f19197223 */ /* 0x000fc60000000804 */
[----:B------:R-:W-:Y:S01]  /*29f00*/  STL [R1+0x12bc], R140 ;  /* 0x0012bc8c01007387 */ /* 0x000fe20000100800 */
[----:B-1----:R-:W-:Y:S01]  /*29f10*/  @!P5 FMUL R2, R2, R2 ;  /* 0x000000020202d220 */ /* 0x002fe20000400000 */
[----:B------:R-:W-:Y:S02]  /*29f20*/  FSETP.GEU.AND P5, PT, R30, -126, PT ;  /* 0xc2fc00001e00780b */ /* 0x000fe40003fae000 */
[----:B------:R-:W-:Y:S01]  /*29f30*/  STL [R1+0x12b8], R141 ;  /* 0x0012b88d01007387 */ /* 0x000fe20000100800 */
[-C--:B----4-:R-:W-:Y:S01]  /*29f40*/  FMUL R112, R112, R2.reuse ;  /* 0x0000000270707220 */ /* 0x090fe20000400000 */
[-C--:B---3--:R-:W-:Y:S01]  /*29f50*/  FMUL R119, R119, R2.reuse ;  /* 0x0000000277777220 */ /* 0x088fe20000400000 */
[-C--:B--2---:R-:W-:Y:S01]  /*29f60*/  FMUL R118, R118, R2.reuse ;  /* 0x0000000276767220 */ /* 0x084fe20000400000 */
[----:B------:R-:W-:Y:S01]  /*29f70*/  STL [R1+0x12b4], R138 ;  /* 0x0012b48a01007387 */ /* 0x000fe20000100800 */
[-C--:B------:R-:W-:Y:S01]  /*29f80*/  FMUL R115, R115, R2.reuse ;  /* 0x0000000273737220 */ /* 0x080fe20000400000 */
[-C--:B------:R-:W-:Y:S01]  /*29f90*/  FMUL R113, R113, R2.reuse ;  /* 0x0000000271717220 */ /* 0x080fe20000400000 */
[-C--:B------:R-:W-:Y:S01]  /*29fa0*/  FMUL R114, R114, R2.reuse ;  /* 0x0000000272727220 */ /* 0x080fe20000400000 */
        /* <DEDUP_REMOVED lines=50> */
[----:B------:R-:W-:Y:S01]  /*2a2d0*/  FMUL R50, R50, R2 ;  /* 0x0000000232327220 */ /* 0x000fe20000400000 */
[----:B------:R-:W-:Y:S01]  /*2a2e0*/  @!P6 FMUL R0, R0, R0 ;  /* 0x000000000000e220 */ /* 0x000fe20000400000 */
[----:B------:R-:W-:Y:S01]  /*2a2f0*/  STL [R1+0x8dc], R246 ;  /* 0x0008dcf601007387 */ /* 0x000fe20000100800 */
[-C--:B------:R-:W-:Y:S01]  /*2a300*/  FMUL R57, R57, R2.reuse ;  /* 0x0000000239397220 */ /* 0x080fe20000400000 */
[-C--:B------:R-:W-:Y:S01]  /*2a310*/  FMUL R131, R131, R2.reuse ;  /* 0x0000000283837220 */ /* 0x080fe20000400000 */
[-C--:B------:R-:W-:Y:S01]  /*2a320*/  FMUL R37, R37, R2.reuse ;  /* 0x0000000225257220 */ /* 0x080fe20000400000 */
[----:B------:R-:W-:Y:S01]  /*2a330*/  STL [R1+0x8d8], R245 ;  /* 0x0008d8f501007387 */ /* 0x000fe20000100800 */
[-C--:B------:R-:W-:Y:S01]  /*2a340*/  FMUL R36, R36, R2.reuse ;  /* 0x0000000224247220 */ /* 0x080fe20000400000 */
[----:B------:R-:W-:Y:S01]  /*2a350*/  FMUL R33, R33, R2 ;  /* 0x0000000221217220 */ /* 0x000fe20000400000 */
        /* <DEDUP_REMOVED lines=8> */
[----:B------:R-:W-:Y:S01]  /*2a3e0*/  FMUL R40, R40, R0 ;  /* 0x0000000028287220 */ /* 0x000fe20000400000 */
[----:B------:R-:W-:Y:S01]  /*2a3f0*/  STL [R1+0x8cc], R242 ;  /* 0x0008ccf201007387 */ /* 0x000fe20000100800 */
[----:B------:R-:W-:Y:S01]  /*2a400*/  FMUL R134, R134, R2 ;  /* 0x0000000286867220 */ /* 0x000fe20000400000 */
        /* <DEDUP_REMOVED lines=11> */
[----:B------:R-:W-:Y:S01]  /*2a4c0*/  FMUL R200, R200, R0 ;  /* 0x00000000c8c87220 */ /* 0x000fe20000400000 */
        /* <DEDUP_REMOVED lines=72> */
[----:B------:R-:W-:Y:S01]  /*2a950*/  FSETP.GEU.AND P6, PT, R31, -126, PT ;  /* 0xc2fc00001f00780b */ /* 0x000fe20003fce000 */
[----:B------:R-:W-:Y:S01]  /*2a960*/  @!P5 FMUL R30, R30, 0.5 ;  /* 0x3f0000001e1ed820 */ /* 0x000fe20000400000 */
[----:B------:R-:W-:Y:S01]  /*2a970*/  STL [R1+0x874], R220 ;  /* 0x000874dc01007387 */ /* 0x000fe20000100800 */
[----:B------:R-:W-:Y:S01]  /*2a980*/  @!P3 FMUL R26, R26, 0.5 ;  /* 0x3f0000001a1ab820 */ /* 0x000fe20000400000 */
[----:B------:R-:W-:-:S02]  /*2a990*/  @!P4 FMUL R27, R27, 0.5 ;  /* 0x3f0000001b1bc820 */ /* 0x000fc40000400000 */
[----:B------:R-:W-:Y:S01]  /*2a9a0*/  STL [R1+0x870], R219 ;  /* 0x000870db01007387 */ /* 0x000fe20000100800 */
[----:B------:R-:W1:Y:S03]  /*2a9b0*/  MUFU.EX2 R30, R30 ;  /* 0x0000001e001e7308 */ /* 0x000e660000000800 */
[----:B------:R-:W-:Y:S01]  /*2a9c0*/  STL [R1+0x86c], R218 ;  /* 0x00086cda01007387 */ /* 0x000fe20000100800 */
[----:B------:R-:W-:Y:S02]  /*2a9d0*/  FMUL R155, R155, R2 ;  /* 0x000000029b9b7220 */ /* 0x000fe40000400000 */
[----:B------:R-:W-:Y:S01]  /*2a9e0*/  @!P6 FMUL R31, R31, 0.5 ;  /* 0x3f0000001f1fe820 */ /* 0x000fe20000400000 */
[----:B------:R-:W-:Y:S01]  /*2a9f0*/  STL [R1+0x868], R217 ;  /* 0x000868d901007387 */ /* 0x000fe20000100800 */
[----:B------:R-:W2:Y:S03]  /*2aa00*/  MUFU.EX2 R13, R26 ;  /* 0x0000001a000d7308 */ /* 0x000ea60000000800 */
[----:B------:R-:W-:Y:S04]  /*2aa10*/  STL [R1+0x864], R215 ;  /* 0x000864d701007387 */ /* 0x000fe80000100800 */
[----:B------:R-:W-:Y:S01]  /*2aa20*/  STL [R1+0x860], R214 ;  /* 0x000860d601007387 */ /* 0x000fe20000100800 */
[----:B------:R-:W3:Y:S01]  /*2aa30*/  MUFU.EX2 R31, R31 ;  /* 0x0000001f001f7308 */ /* 0x000ee20000000800 */
[----:B-1----:R-:W-:Y:S01]  /*2aa40*/  @!P5 FMUL R30, R30, R30 ;  /* 0x0000001e1e1ed220 */ /* 0x002fe20000400000 */
[----:B------:R-:W-:Y:S01]  /*2aa50*/  FSETP.GEU.AND P5, PT, R28, -126, PT ;  /* 0xc2fc00001c00780b */ /* 0x000fe20003fae000 */
[----:B------:R-:W-:Y:S01]  /*2aa60*/  STL [R1+0x85c], R213 ;  /* 0x00085cd501007387 */ /* 0x000fe20000100800 */
[----:B------:R-:W-:-:S03]  /*2aa70*/  FMUL R152, R152, R2 ;  /* 0x0000000298987220 */ /* 0x000fc60000400000 */
[----:B------:R-:W-:Y:S01]  /*2aa80*/  STL [R1+0x858], R212 ;  /* 0x000858d401007387 */ /* 0x000fe20000100800 */
[----:B------:R-:W1:Y:S01]  /*2aa90*/  MUFU.EX2 R12, R27 ;  /* 0x0000001b000c7308 */ /* 0x000e620000000800 */
[----:B--2---:R-:W-:Y:S01]  /*2aaa0*/  @!P3 FMUL R13, R13, R13 ;  /* 0x0000000d0d0db220 */ /* 0x004fe20000400000 */
[----:B------:R-:W-:Y:S01]  /*2aab0*/  FSETP.GEU.AND P3, PT, R24, -126, PT ;  /* 0xc2fc00001800780b */ /* 0x000fe20003f6e000 */
[----:B------:R-:W-:Y:S04]  /*2aac0*/  STL [R1+0x854], R211 ;  /* 0x000854d301007387 */ /* 0x000fe80000100800 */
[----:B------:R-:W-:Y:S01]  /*2aad0*/  STL [R1+0x850], R206 ;  /* 0x000850ce01007387 */ /* 0x000fe20000100800 */
[----:B------:R-:W-:Y:S01]  /*2aae0*/  @!P5 FMUL R28, R28, 0.5 ;  /* 0x3f0000001c1cd820 */ /* 0x000fe20000400000 */
[----:B------:R-:W-:Y:S01]  /*2aaf0*/  FMUL R153, R153, R2 ;  /* 0x0000000299997220 */ /* 0x000fe20000400000 */
[----:B---3--:R-:W-:Y:S01]  /*2ab00*/  @!P6 FMUL R31, R31, R31 ;  /* 0x0000001f1f1fe220 */ /* 0x008fe20000400000 */
[----:B------:R-:W-:Y:S01]  /*2ab10*/  STL [R1+0x84c], R167 ;  /* 0x00084ca701007387 */ /* 0x000fe20000100800 */
[----:B------:R-:W-:-:S02]  /*2ab20*/  FSETP.GEU.AND P6, PT, R29, -126, PT ;  /* 0xc2fc00001d00780b */ /* 0x000fc40003fce000 */
[----:B------:R-:W2:Y:S01]  /*2ab30*/  MUFU.EX2 R28, R28 ;  /* 0x0000001c001c7308 */ /* 0x000ea20000000800 */
[----:B------:R-:W-:Y:S01]  /*2ab40*/  STL [R1+0x848], R156 ;  /* 0x0008489c01007387 */ /* 0x000fe20000100800 */
[----:B------:R-:W-:Y:S01]  /*2ab50*/  @!P3 FMUL R24, R24, 0.5 ;  /* 0x3f0000001818b820 */ /* 0x000fe20000400000 */
[----:B-1----:R-:W-:Y:S01]  /*2ab60*/  @!P4 FMUL R12, R12, R12 ;  /* 0x0000000c0c0cc220 */ /* 0x002fe20000400000 */
[----:B------:R-:W-:Y:S01]  /*2ab70*/  FSETP.GEU.AND P4, PT, R25, -126, PT ;  /* 0xc2fc00001900780b */ /* 0x000fe20003f8e000 */
[----:B------:R-:W-:Y:S03]  /*2ab80*/  STL [R1+0x844], R19 ;  /* 0x0008441301007387 */ /* 0x000fe60000100800 */
[----:B------:R-:W1:Y:S01]  /*2ab90*/  MUFU.EX2 R11, R24 ;  /* 0x00000018000b7308 */ /* 0x000e620000000800 */
[----:B------:R-:W-:Y:S01]  /*2aba0*/  STL [R1+0x840], R18 ;  /* 0x0008401201007387 */ /* 0x000fe20000100800 */
[----:B------:R-:W-:Y:S01]  /*2abb0*/  FMUL R150, R150, R2 ;  /* 0x0000000296967220 */ /* 0x000fe20000400000 */
[----:B------:R-:W-:-:S02]  /*2abc0*/  @!P6 FMUL R29, R29, 0.5 ;  /* 0x3f0000001d1de820 */ /* 0x000fc40000400000 */
[----:B------:R-:W-:Y:S04]  /*2abd0*/  STL [R1+0x83c], R17 ;  /* 0x00083c1101007387 */ /* 0x000fe80000100800 */
[----:B------:R-:W-:Y:S01]  /*2abe0*/  STL [R1+0x838], R7 ;  /* 0x0008380701007387 */ /* 0x000fe20000100800 */
[----:B------:R-:W-:Y:S01]  /*2abf0*/  @!P4 FMUL R25, R25, 0.5 ;  /* 0x3f0000001919c820 */ /* 0x000fe20000400000 */
[----:B------:R-:W3:Y:S01]  /*2ac00*/  MUFU.EX2 R29, R29 ;  /* 0x0000001d001d7308 */ /* 0x000ee20000000800 */
[----:B--2---:R-:W-:Y:S01]  /*2ac10*/  @!P5 FMUL R28, R28, R28 ;  /* 0x0000001c1c1cd220 */ /* 0x004fe20000400000 */
[----:B------:R-:W-:Y:S01]  /*2ac20*/  STL [R1+0x29d8], R5 ;  /* 0x0029d80501007387 */ /* 0x000fe20000100800 */
[----:B------:R-:W-:-:S03]  /*2ac30*/  FMUL R151, R151, R2 ;  /* 0x0000000297977220 */ /* 0x000fc60000400000 */
[----:B------:R-:W-:Y:S01]  /*2ac40*/  STL [R1+0x29dc], R4 ;  /* 0x0029dc0401007387 */ /* 0x000fe20000100800 */
[----:B-1----:R-:W-:Y:S01]  /*2ac50*/  @!P3 FMUL R11, R11, R11 ;  /* 0x0000000b0b0bb220 */ /* 0x002fe20000400000 */
[----:B------:R-:W1:Y:S01]  /*2ac60*/  MUFU.EX2 R10, R25 ;  /* 0x00000019000a7308 */ /* 0x000e620000000800 */
[-C--:B------:R-:W-:Y:S01]  /*2ac70*/  FMUL R148, R148, R2.reuse ;  /* 0x0000000294947220 */ /* 0x080fe20000400000 */
[----:B---3--:R-:W-:Y:S01]  /*2ac80*/  @!P6 FMUL R29, R29, R29 ;  /* 0x0000001d1d1de220 */ /* 0x008fe20000400000 */
[----:B------:R-:W-:Y:S01]  /*2ac90*/  FMUL R149, R149, R2 ;  /* 0x0000000295957220 */ /* 0x000fe20000400000 */
[----:B-1----:R-:W-:Y:S01]  /*2aca0*/  @!P4 FMUL R10, R10, R10 ;  /* 0x0000000a0a0ac220 */ /* 0x002fe20000400000 */
[----:B------:R-:W-:-:S05]  /*2acb0*/  FMUL R146, R146, R2 ;  /* 0x0000000292927220 */ /* 0x000fca0000400000 */
        /* <DEDUP_REMOVED lines=125> */
[----:B------:R1:W-:Y:S04]  /*2b490*/  STL [R1+0x3fc], R3 ;  /* 0x0003fc0301007387 */ /* 0x0003e80000100800 */
[----:B------:R-:W-:Y:S04]  /*2b4a0*/  STL [R1+0x3ec], R20 ;  /* 0x0003ec1401007387 */ /* 0x000fe80000100800 */
[----:B------:R-:W-:Y:S01]  /*2b4b0*/  STL [R1+0x3f8], R9 ;  /* 0x0003f80901007387 */ /* 0x000fe20000100800 */
[----:B-1----:R-:W-:-:S03]  /*2b4c0*/  IMAD R3, R14, 0x4000, R216 ;  /* 0x000040000e037824 */ /* 0x002fc600078e02d8 */
[----:B------:R-:W-:Y:S04]  /*2b4d0*/  STL [R1+0x90c], R14 ;  /* 0x00090c0e01007387 */ /* 0x000fe80000100800 */
[----:B------:R-:W-:Y:S04]  /*2b4e0*/  STL [R1+0x908], R216 ;  /* 0x000908d801007387 */ /* 0x000fe80000100800 */
[----:B------:R-:W-:Y:S04]  /*2b4f0*/  STL.64 [R1+0x1530], R126 ;  /* 0x0015307e01007387 */ /* 0x000fe80000100a00 */
[----:B------:R1:W-:Y:S04]  /*2b500*/  STL.64 [R1+0x1528], R124 ;  /* 0x0015287c01007387 */ /* 0x0003e80000100a00 */
[----:B-1----:R-:W2:Y:S04]  /*2b510*/  LDL.LU.64 R124, [R1] ;  /* 0x00000000017c7983 */ /* 0x002ea80000300a00 */
[----:B------:R-:W3:Y:S04]  /*2b520*/  LDL.LU.64 R126, [R1+0x8] ;  /* 0x00000800017e7983 */ /* 0x000ee80000300a00 */
[----:B------:R-:W4:Y:S04]  /*2b530*/  LDL.LU.64 R128, [R1+0x10] ;  /* 0x0000100001807983 */ /* 0x000f280000300a00 */
[----:B------:R-:W2:Y:S04]  /*2b540*/  LDL.LU.64 R130, [R1+0x18] ;  /* 0x0000180001827983 */ /* 0x000ea80000300a00 */
        /* <DEDUP_REMOVED lines=190> */
[----:B------:R-:W-:Y:S01]  /*2c130*/  F2FP.F16.F32.PACK_AB R25, R12, R13 ;  /* 0x0000000d0c19723e */ /* 0x000fe200000000ff */
[----:B------:R-:W-:Y:S01]  /*2c140*/  STL.64 [R1+0x1520], R122 ;  /* 0x0015207a01007387 */ /* 0x000fe20000100a00 */
[----:B------:R-:W-:-:S02]  /*2c150*/  F2FP.F16.F32.PACK_AB R27, R31, R30 ;  /* 0x0000001e1f1b723e */ /* 0x000fc400000000ff */
[----:B------:R-:W-:Y:S01]  /*2c160*/  F2FP.F16.F32.PACK_AB R24, R10, R11 ;  /* 0x0000000b0a18723e */ /* 0x000fe200000000ff */
[----:B------:R-:W-:Y:S01]  /*2c170*/  STL.64 [R1+0x1518], R120 ;  /* 0x0015187801007387 */ /* 0x000fe20000100a00 */
[----:B------:R-:W-:-:S03]  /*2c180*/  F2FP.F16.F32.PACK_AB R26, R29, R28 ;  /* 0x0000001c1d1a723e */ /* 0x000fc600000000ff */
[----:B------:R-:W-:Y:S04]  /*2c190*/  STL [R1+0x914], R13 ;  /* 0x0009140d01007387 */ /* 0x000fe80000100800 */
[----:B------:R-:W-:Y:S04]  /*2c1a0*/  STL [R1+0x910], R12 ;  /* 0x0009100c01007387 */ /* 0x000fe80000100800 */
[----:B------:R-:W-:Y:S04]  /*2c1b0*/  STL [R1+0x112c], R30 ;  /* 0x00112c1e01007387 */ /* 0x000fe80000100800 */
[----:B------:R-:W-:Y:S04]  /*2c1c0*/  STL [R1+0x1128], R31 ;  /* 0x0011281f01007387 */ /* 0x000fe80000100800 */
[----:B------:R-:W-:Y:S04]  /*2c1d0*/  STL [R1+0x91c], R11 ;  /* 0x00091c0b01007387 */ /* 0x000fe80000100800 */
[----:B------:R1:W-:Y:S04]  /*2c1e0*/  STL [R1+0x918], R10 ;  /* 0x0009180a01007387 */ /* 0x0003e80000100800 */
[----:B------:R-:W-:Y:S04]  /*2c1f0*/  STL [R1+0x1134], R28 ;  /* 0x0011341c01007387 */ /* 0x000fe80000100800 */
[----:B------:R3:W-:Y:S01]  /*2c200*/  STL [R1+0x1130], R29 ;  /* 0x0011301d01007387 */ /* 0x0007e20000100800 */
[----:B--2---:R-:W-:-:S06]  /*2c210*/  WARPGROUP.ARRIVE ;  /* 0x00000000000079c5 */ /* 0x004fcc0000000000 */
[----:B------:R-:W-:Y:S03]  /*2c220*/  HGMMA.64x256x16.F32 R124, R24, gdesc[UR4].tnspB, R124, gsb0 ;  /* 0x43e00004187c7df0 */ /* 0x000fe6000800087c */
[----:B------:R-:W-:Y:S02]  /*2c230*/  WARPGROUP.DEPBAR.LE gsb0, 0x0 ;  /* 0x00008000000079c5 */ /* 0x000fe40000010000 */
[----:B------:R-:W-:Y:S01]  /*2c240*/  STL.64 [R1+0x200], R124 ;  /* 0x0002007c01007387 */ /* 0x000fe20000100a00 */
[----:B------:R-:W-:Y:S01]  /*2c250*/  IMAD.MOV.U32 R8, RZ, RZ, R250 ;  /* 0x000000ffff087224 */ /* 0x000fe200078e00fa */
[----:B------:R-:W-:Y:S01]  /*2c260*/  MOV R7, R251 ;  /* 0x000000fb00077202 */ /* 0x000fe20000000f00 */
[----:B-1----:R-:W-:Y:S01]  /*2c270*/  IMAD.MOV.U32 R10, RZ, RZ, R248 ;  /* 0x000000ffff0a7224 */ /* 0x002fe200078e00f8 */
        /* <DEDUP_REMOVED lines=12> */
[----:B------:R-:W-:Y:S01]  /*2c340*/  STL [R1+0x240], R140 ;  /* 0x0002408c01007387 */ /* 0x000fe20000100800 */
[----:B------:R-:W-:Y:S01]  /*2c350*/  IMAD.MOV.U32 R21, RZ, RZ, R238 ;  /* 0x000000ffff157224 */ /* 0x000fe200078e00ee */
[----:B------:R-:W-:Y:S01]  /*2c360*/  MOV R20, R239 ;  /* 0x000000ef00147202 */ /* 0x000fe20000000f00 */
[----:B------:R-:W-:Y:S01]  /*2c370*/  IMAD.MOV.U32 R23, RZ, RZ, R236 ;  /* 0x000000ffff177224 */ /* 0x000fe200078e00ec */
[----:B------:R-:W-:Y:S01]  /*2c380*/  STL.64 [R1+0x248], R142 ;  /* 0x0002488e01007387 */ /* 0x000fe20000100a00 */
[----:B------:R-:W-:Y:S01]  /*2c390*/  MOV R22, R237 ;  /* 0x000000ed00167202 */ /* 0x000fe20000000f00 */
[----:B---3--:R-:W-:Y:S01]  /*2c3a0*/  IMAD.MOV.U32 R29, RZ, RZ, R234 ;  /* 0x000000ffff1d7224 */ /* 0x008fe200078e00ea */
        /* <DEDUP_REMOVED lines=73> */
[----:B------:R1:W-:Y:S01]  /*2c840*/  STL [R1+0x370], R216 ;  /* 0x000370d801007387 */ /* 0x0003e20000100800 */
[----:B------:R-:W-:Y:S01]  /*2c850*/  MOV R64, R148 ;  /* 0x0000009400407202 */ /* 0x000fe20000000f00 */
[----:B------:R-:W-:Y:S01]  /*2c860*/  IMAD.MOV.U32 R65, RZ, RZ, R149 ;  /* 0x000000ffff417224 */ /* 0x000fe200078e0095 */
[----:B------:R-:W-:Y:S01]  /*2c870*/  MOV R55, R139 ;  /* 0x0000008b00377202 */ /* 0x000fe20000000f00 */
[----:B------:R-:W2:Y:S01]  /*2c880*/  LDL.LU.64 R250, [R1+0x2be0] ;  /* 0x002be00001fa7983 */ /* 0x000ea20000300a00 */
[----:B------:R-:W-:Y:S01]  /*2c890*/  IMAD.MOV.U32 R57, RZ, RZ, R141 ;  /* 0x000000ffff397224 */ /* 0x000fe200078e008d */
[----:B------:R-:W-:Y:S01]  /*2c8a0*/  MOV R53, R137 ;  /* 0x0000008900357202 */ /* 0x000fe20000000f00 */
[----:B------:R-:W-:Y:S01]  /*2c8b0*/  IMAD.MOV.U32 R54, RZ, RZ, R138 ;  /* 0x000000ffff367224 */ /* 0x000fe200078e008a */
[----:B------:R-:W3:Y:S01]  /*2c8c0*/  LDL.LU.64 R248, [R1+0x2bd8] ;  /* 0x002bd80001f87983 */ /* 0x000ee20000300a00 */
[----:B------:R-:W-:Y:S01]  /*2c8d0*/  IMAD.MOV.U32 R52, RZ, RZ, R136 ;  /* 0x000000ffff347224 */ /* 0x000fe200078e0088 */
[----:B------:R-:W-:Y:S01]  /*2c8e0*/  MOV R51, R135 ;  /* 0x0000008700337202 */ /* 0x000fe20000000f00 */
[----:B------:R-:W-:Y:S01]  /*2c8f0*/  IMAD.MOV.U32 R50, RZ, RZ, R134 ;  /* 0x000000ffff327224 */ /* 0x000fe200078e0086 */
[----:B------:R-:W4:Y:S01]  /*2c900*/  LDL.LU.64 R246, [R1+0x2bd0] ;  /* 0x002bd00001f67983 */ /* 0x000f220000300a00 */
[----:B------:R-:W-:Y:S01]  /*2c910*/  IMAD.MOV.U32 R48, RZ, RZ, R132 ;  /* 0x000000ffff307224 */ /* 0x000fe200078e0084 */
[----:B------:R-:W-:-:S02]  /*2c920*/  MOV R49, R133 ;  /* 0x0000008500317202 */ /* 0x000fc40000000f00 */
        /* <DEDUP_REMOVED lines=14> */
[----:B-1----:R-:W4:Y:S04]  /*2ca10*/  LDL.LU.64 R216, [R1+0x2b58] ;  /* 0x002b580001d87983 */ /* 0x002f280000300a00 */
        /* <DEDUP_REMOVED lines=46> */
[----:B------:R1:W-:Y:S01]  /*2cd00*/  STL [R1+0x920], R2 ;  /* 0x0009200201007387 */ /* 0x0003e20000100800 */
[-C--:B--2---:R-:W-:Y:S01]  /*2cd10*/  FMUL R250, R250, R0.reuse ;  /* 0x00000000fafa7220 */ /* 0x084fe20000400000 */
[----:B------:R-:W-:Y:S01]  /*2cd20*/  FMUL R251, R251, R0 ;  /* 0x00000000fbfb7220 */ /* 0x000fe20000400000 */
[-C--:B---3--:R-:W-:Y:S01]  /*2cd30*/  FMUL R248, R248, R2.reuse ;  /* 0x00000002f8f87220 */ /* 0x088fe20000400000 */
[----:B------:R-:W-:Y:S01]  /*2cd40*/  FMUL R249, R249, R2 ;  /* 0x00000002f9f97220 */ /* 0x000fe20000400000 */
[-C--:B----4-:R-:W-:Y:S01]  /*2cd50*/  FMUL R246, R246, R0.reuse ;  /* 0x00000000f6f67220 */ /* 0x090fe20000400000 */
[----:B------:R-:W-:Y:S01]  /*2cd60*/  FMUL R247, R247, R0 ;  /* 0x00000000f7f77220 */ /* 0x000fe20000400000 */
[-C--:B------:R-:W-:Y:S01]  /*2cd70*/  FMUL R244, R244, R2.reuse ;  /* 0x00000002f4f47220 */ /* 0x080fe20000400000 */
        /* <DEDUP_REMOVED lines=121> */
[----:B-1----:R-:W-:-:S02]  /*2d510*/  IMAD.MOV.U32 R2, RZ, RZ, R40 ;  /* 0x000000ffff027224 */ /* 0x002fc400078e0028 */
[----:B------:R-:W2:Y:S04]  /*2d520*/  LDL.LU R40, [R1+0x29e4] ;  /* 0x0029e40001287983 */ /* 0x000ea80000300800 */
[----:B------:R1:W-:Y:S02]  /*2d530*/  STL [R1+0x924], R0 ;  /* 0x0009240001007387 */ /* 0x0003e40000100800 */
[----:B-1----:R-:W-:Y:S01]  /*2d540*/  MOV R0, R6 ;  /* 0x0000000600007202 */ /* 0x002fe20000000f00 */
[----:B------:R-:W-:-:S05]  /*2d550*/  VIADD R6, R3, 0x2000 ;  /* 0x0000200003067836 */ /* 0x000fca0000000000 */
[----:B------:R-:W-:Y:S02]  /*2d560*/  R2UR UR6, R6 ;  /* 0x00000000060672ca */ /* 0x000fe400000e0000 */
[----:B------:R-:W-:Y:S02]  /*2d570*/  MOV R6, R41 ;  /* 0x0000002900067202 */ /* 0x000fe40000000f00 */
[----:B------:R-:W2:Y:S01]  /*2d580*/  LDL.LU R41, [R1+0x29e0] ;  /* 0x0029e00001297983 */ /* 0x000ea20000300800 */
[----:B------:R-:W-:Y:S01]  /*2d590*/  WARPGROUP.ARRIVE ;  /* 0x00000000000079c5 */ /* 0x000fe20000000000 */
[----:B------:R-:W-:-:S07]  /*2d5a0*/  UMOV UR7, 0x40000040 ;  /* 0x4000004000077882 */ /* 0x000fce0000000000 */
        /* <DEDUP_REMOVED lines=43> */
[----:B--2---:R1:W-:Y:S04]  /*2d860*/  STL.64 [R1+0x2868], R40 ;  /* 0x0028682801007387 */ /* 0x0043e80000100a00 */
        /* <DEDUP_REMOVED lines=52> */
[----:B------:R-:W4:Y:S04]  /*2dbb0*/  LDL.LU R5, [R1+0x29d8] ;  /* 0x0029d80001057983 */ /* 0x000f280000300800 */
[----:B------:R-:W4:Y:S04]  /*2dbc0*/  LDL.LU R34, [R1+0x29d4] ;  /* 0x0029d40001227983 */ /* 0x000f280000300800 */
[----:B------:R-:W2:Y:S04]  /*2dbd0*/  LDL.LU R35, [R1+0x29d0] ;  /* 0x0029d00001237983 */ /* 0x000ea80000300800 */
[----:B------:R-:W3:Y:S04]  /*2dbe0*/  LDL.LU R38, [R1+0x29cc] ;  /* 0x0029cc0001267983 */ /* 0x000ee80000300800 */
[----:B------:R-:W3:Y:S01]  /*2dbf0*/  LDL.LU R39, [R1+0x29c8] ;  /* 0x0029c80001277983 */ /* 0x000ee20000300800 */
[----:B------:R-:W-:Y:S01]  /*2dc00*/  IMAD.MOV.U32 R139, RZ, RZ, R32 ;  /* 0x000000ffff8b7224 */ /* 0x000fe200078e0020 */
[----:B------:R-:W-:Y:S01]  /*2dc10*/  MOV R140, R33 ;  /* 0x00000021008c7202 */ /* 0x000fe20000000f00 */
[----:B------:R-:W-:Y:S01]  /*2dc20*/  IMAD.MOV.U32 R141, RZ, RZ, R36 ;  /* 0x000000ffff8d7224 */ /* 0x000fe200078e0024 */
[----:B------:R-:W3:Y:S01]  /*2dc30*/  LDL.LU R32, [R1+0x29c4] ;  /* 0x0029c40001207983 */ /* 0x000ee20000300800 */
[----:B------:R-:W-:-:S03]  /*2dc40*/  MOV R142, R37 ;  /* 0x00000025008e7202 */ /* 0x000fc60000000f00 */
[----:B------:R-:W3:Y:S04]  /*2dc50*/  LDL.LU R33, [R1+0x29c0] ;  /* 0x0029c00001217983 */ /* 0x000ee80000300800 */
[----:B------:R-:W3:Y:S04]  /*2dc60*/  LDL.LU R36, [R1+0x29bc] ;  /* 0x0029bc0001247983 */ /* 0x000ee80000300800 */
[----:B------:R-:W3:Y:S01]  /*2dc70*/  LDL.LU R37, [R1+0x29b8] ;  /* 0x0029b80001257983 */ /* 0x000ee20000300800 */
[----:B------:R-:W-:Y:S02]  /*2dc80*/  IMAD.MOV.U32 R143, RZ, RZ, R15 ;  /* 0x000000ffff8f7224 */ /* 0x000fe400078e000f */
[----:B------:R-:W4:Y:S01]  /*2dc90*/  LDC R15, c[0x0][0x604] ;  /* 0x00018100ff0f7b82 */ /* 0x000f220000000800 */
[----:B------:R-:W-:-:S02]  /*2dca0*/  MOV R144, R6 ;  /* 0x0000000600907202 */ /* 0x000fc40000000f00 */
        /* <DEDUP_REMOVED lines=26> */
[-CC-:B----4-:R-:W-:Y:S01]  /*2de50*/  FFMA R34, R34, R15.reuse, -R5.reuse ;  /* 0x0000000f22227223 */ /* 0x190fe20000000805 */
[-CC-:B--2---:R-:W-:Y:S01]  /*2de60*/  FFMA R35, R35, R15.reuse, -R5.reuse ;  /* 0x0000000f23237223 */ /* 0x184fe20000000805 */
[-CC-:B---3--:R-:W-:Y:S01]  /*2de70*/  FFMA R38, R38, R15.reuse, -R5.reuse ;  /* 0x0000000f26267223 */ /* 0x188fe20000000805 */
[----:B------:R-:W-:-:S02]  /*2de80*/  FFMA R39, R39, R15, -R5 ;  /* 0x0000000f27277223 */ /* 0x000fc40000000805 */
[----:B------:R-:W-:Y:S02]  /*2de90*/  FSETP.GEU.AND P3, PT, R34, -126, PT ;  /* 0xc2fc00002200780b */ /* 0x000fe40003f6e000 */
[----:B------:R-:W-:Y:S02]  /*2dea0*/  FSETP.GEU.AND P4, PT, R35, -126, PT ;  /* 0xc2fc00002300780b */ /* 0x000fe40003f8e000 */
[----:B------:R-:W-:Y:S02]  /*2deb0*/  FSETP.GEU.AND P6, PT, R38, -126, PT ;  /* 0xc2fc00002600780b */ /* 0x000fe40003fce000 */
[----:B------:R-:W-:-:S07]  /*2dec0*/  FSETP.GEU.AND P5, PT, R39, -126, PT ;  /* 0xc2fc00002700780b */ /* 0x000fce0003fae000 */
[----:B------:R-:W-:Y:S02]  /*2ded0*/  @!P3 FMUL R34, R34, 0.5 ;  /* 0x3f0000002222b820 */ /* 0x000fe40000400000 */
[----:B------:R-:W-:Y:S02]  /*2dee0*/  @!P4 FMUL R35, R35, 0.5 ;  /* 0x3f0000002323c820 */ /* 0x000fe40000400000 */
[----:B------:R-:W-:Y:S02]  /*2def0*/  @!P6 FMUL R38, R38, 0.5 ;  /* 0x3f0000002626e820 */ /* 0x000fe40000400000 */
[----:B------:R-:W-:Y:S01]  /*2df00*/  @!P5 FMUL R39, R39, 0.5 ;  /* 0x3f0000002727d820 */ /* 0x000fe20000400000 */
[----:B------:R-:W1:Y:S08]  /*2df10*/  MUFU.EX2 R34, R34 ;  /* 0x0000002200227308 */ /* 0x000e700000000800 */
[----:B------:R-:W2:Y:S08]  /*2df20*/  MUFU.EX2 R35, R35 ;  /* 0x0000002300237308 */ /* 0x000eb00000000800 */
[----:B------:R-:W3:Y:S08]  /*2df30*/  MUFU.EX2 R38, R38 ;  /* 0x0000002600267308 */ /* 0x000ef00000000800 */
[----:B------:R-:W4:Y:S01]  /*2df40*/  MUFU.EX2 R39, R39 ;  /* 0x0000002700277308 */ /* 0x000f220000000800 */
[-CC-:B------:R-:W-:Y:S01]  /*2df50*/  FFMA R32, R32, R15.reuse, -R4.reuse ;  /* 0x0000000f20207223 */ /* 0x180fe20000000804 */
[-CC-:B------:R-:W-:Y:S01]  /*2df60*/  FFMA R33, R33, R15.reuse, -R4.reuse ;  /* 0x0000000f21217223 */ /* 0x180fe20000000804 */
[-CC-:B------:R-:W-:Y:S01]  /*2df70*/  FFMA R36, R36, R15.reuse, -R4.reuse ;  /* 0x0000000f24247223 */ /* 0x180fe20000000804 */
[----:B------:R-:W-:Y:S01]  /*2df80*/  FFMA R37, R37, R15, -R4 ;  /* 0x0000000f25257223 */ /* 0x000fe20000000804 */
[----:B-1----:R-:W-:Y:S01]  /*2df90*/  @!P3 FMUL R34, R34, R34 ;  /* 0x000000222222b220 */ /* 0x002fe20000400000 */
[----:B--2---:R-:W-:Y:S01]  /*2dfa0*/  @!P4 FMUL R35, R35, R35 ;  /* 0x000000232323c220 */ /* 0x004fe20000400000 */
[----:B------:R-:W-:Y:S01]  /*2dfb0*/  FSETP.GEU.AND P3, PT, R32, -126, PT ;  /* 0xc2fc00002000780b */ /* 0x000fe20003f6e000 */
[----:B---3--:R-:W-:Y:S01]  /*2dfc0*/  @!P6 FMUL R38, R38, R38 ;  /* 0x000000262626e220 */ /* 0x008fe20000400000 */
[----:B------:R-:W-:-:S02]  /*2dfd0*/  FSETP.GEU.AND P4, PT, R33, -126, PT ;  /* 0xc2fc00002100780b */ /* 0x000fc40003f8e000 */
[----:B------:R-:W-:Y:S01]  /*2dfe0*/  FSETP.GEU.AND P6, PT, R36, -126, PT ;  /* 0xc2fc00002400780b */ /* 0x000fe20003fce000 */
[----:B----4-:R-:W-:Y:S01]  /*2dff0*/  @!P5 FMUL R39, R39, R39 ;  /* 0x000000272727d220 */ /* 0x010fe20000400000 */
        /* <DEDUP_REMOVED lines=9> */
[----:B-1----:R-:W-:Y:S01]  /*2e090*/  @!P3 FMUL R32, R32, R32 ;  /* 0x000000202020b220 */ /* 0x002fe20000400000 */
[----:B--2---:R-:W-:Y:S01]  /*2e0a0*/  @!P4 FMUL R33, R33, R33 ;  /* 0x000000212121c220 */ /* 0x004fe20000400000 */
[----:B------:R-:W-:Y:S01]  /*2e0b0*/  F2FP.F16.F32.PACK_AB R25, R35, R34 ;  /* 0x000000222319723e */ /* 0x000fe200000000ff */
[----:B---3--:R-:W-:Y:S01]  /*2e0c0*/  @!P6 FMUL R36, R36, R36 ;  /* 0x000000242424e220 */ /* 0x008fe20000400000 */
[----:B------:R-:W-:-:S02]  /*2e0d0*/  F2FP.F16.F32.PACK_AB R27, R39, R38 ;  /* 0x00000026271b723e */ /* 0x000fc400000000ff */
[----:B------:R-:W-:Y:S01]  /*2e0e0*/  F2FP.F16.F32.PACK_AB R24, R33, R32 ;  /* 0x000000202118723e */ /* 0x000fe200000000ff */
[----:B----4-:R-:W-:-:S05]  /*2e0f0*/  @!P5 FMUL R37, R37, R37 ;  /* 0x000000252525d220 */ /* 0x010fca0000400000 */
[----:B------:R-:W-:-:S04]  /*2e100*/  F2FP.F16.F32.PACK_AB R26, R37, R36 ;  /* 0x00000024251a723e */ /* 0x000fc800000000ff */
[----:B------:R-:W-:-:S06]  /*2e110*/  WARPGROUP.ARRIVE ;  /* 0x00000000000079c5 */ /* 0x000fcc0000000000 */
[----:B------:R-:W-:Y:S01]  /*2e120*/  HGMMA.64x256x16.F32 R40, R24, gdesc[UR4].tnspB, R40, gsb0 ;  /* 0x43e0000418287df0 */ /* 0x000fe20008000828 */
[----:B------:R-:W-:Y:S04]  /*2e130*/  STL [R1+0x113c], R34 ;  /* 0x00113c2201007387 */ /* 0x000fe80000100800 */
[----:B------:R-:W-:Y:S04]  /*2e140*/  STL [R1+0x1138], R35 ;  /* 0x0011382301007387 */ /* 0x000fe80000100800 */
[----:B------:R-:W-:Y:S04]  /*2e150*/  STL [R1+0x1144], R38 ;  /* 0x0011442601007387 */ /* 0x000fe80000100800 */
[----:B------:R-:W-:Y:S04]  /*2e160*/  STL [R1+0x1140], R39 ;  /* 0x0011402701007387 */ /* 0x000fe80000100800 */
        /* <DEDUP_REMOVED lines=91> */
[----:B------:R-:W-:Y:S01]  /*2e720*/  VIADD R6, R3, 0x2080 ;  /* 0x0000208003067836 */ /* 0x000fe20000000000 */
[----:B------:R-:W-:-:S02]  /*2e730*/  UMOV UR7, 0x40000040 ;  /* 0x4000004000077882 */ /* 0x000fc40000000000 */
[----:B------:R-:W3:Y:S02]  /*2e740*/  LDL.LU.64 R110, [R1+0x2900] ;  /* 0x00290000016e7983 */ /* 0x000ee40000300a00 */
[----:B------:R-:W-:Y:S02]  /*2e750*/  R2UR UR6, R6 ;  /* 0x00000000060672ca */ /* 0x000fe400000e0000 */
        /* <DEDUP_REMOVED lines=15> */
[----:B------:R-:W3:Y:S04]  /*2e850*/  LDL.LU.64 R46, [R1+0x2880] ;  /* 0x00288000012e7983 */ /* 0x000ee80000300a00 */
[----:B------:R-:W4:Y:S04]  /*2e860*/  LDL.LU.64 R44, [R1+0x2878] ;  /* 0x00287800012c7983 */ /* 0x000f280000300a00 */
[----:B------:R-:W3:Y:S04]  /*2e870*/  LDL.LU.64 R42, [R1+0x2870] ;  /* 0x00287000012a7983 */ /* 0x000ee80000300a00 */
[----:B------:R-:W4:Y:S01]  /*2e880*/  LDL.LU.64 R40, [R1+0x2868] ;  /* 0x0028680001287983 */ /* 0x000f220000300a00 */
        /* <DEDUP_REMOVED lines=131> */
[-CC-:B---3--:R-:W-:Y:S01]  /*2f0c0*/  FFMA R42, R42, R15.reuse, -R5.reuse ;  /* 0x0000000f2a2a7223 */ /* 0x188fe20000000805 */
[-CC-:B------:R-:W-:Y:S01]  /*2f0d0*/  FFMA R43, R43, R15.reuse, -R5.reuse ;  /* 0x0000000f2b2b7223 */ /* 0x180fe20000000805 */
[-CC-:B------:R-:W-:Y:S01]  /*2f0e0*/  FFMA R46, R46, R15.reuse, -R5.reuse ;  /* 0x0000000f2e2e7223 */ /* 0x180fe20000000805 */
        /* <DEDUP_REMOVED lines=10> */
[----:B------:R-:W3:Y:S08]  /*2f190*/  MUFU.EX2 R43, R43 ;  /* 0x0000002b002b7308 */ /* 0x000ef00000000800 */
[----:B------:R-:W3:Y:S08]  /*2f1a0*/  MUFU.EX2 R46, R46 ;  /* 0x0000002e002e7308 */ /* 0x000ef00000000800 */
[----:B------:R-:W3:Y:S01]  /*2f1b0*/  MUFU.EX2 R47, R47 ;  /* 0x0000002f002f7308 */ /* 0x000ee20000000800 */
[-CC-:B----4-:R-:W-:Y:S01]  /*2f1c0*/  FFMA R40, R40, R15.reuse, -R4.reuse ;  /* 0x0000000f28287223 */ /* 0x190fe20000000804 */
[-CC-:B------:R-:W-:Y:S01]  /*2f1d0*/  FFMA R41, R41, R15.reuse, -R4.reuse ;  /* 0x0000000f29297223 */ /* 0x180fe20000000804 */
[-CC-:B------:R-:W-:Y:S01]  /*2f1e0*/  FFMA R44, R44, R15.reuse, -R4.reuse ;  /* 0x0000000f2c2c7223 */ /* 0x180fe20000000804 */
[----:B------:R-:W-:Y:S01]  /*2f1f0*/  FFMA R45, R45, R15, -R4 ;  /* 0x0000000f2d2d7223 */ /* 0x000fe20000000804 */
[----:B-1----:R-:W-:Y:S01]  /*2f200*/  @!P3 FMUL R42, R42, R42 ;  /* 0x0000002a2a2ab220 */ /* 0x002fe20000400000 */
[----:B---3--:R-:W-:Y:S01]  /*2f210*/  @!P4 FMUL R43, R43, R43 ;  /* 0x0000002b2b2bc220 */ /* 0x008fe20000400000 */
[----:B------:R-:W-:Y:S01]  /*2f220*/  FSETP.GEU.AND P3, PT, R40, -126, PT ;  /* 0xc2fc00002800780b */ /* 0x000fe20003f6e000 */
[----:B------:R-:W-:Y:S01]  /*2f230*/  @!P6 FMUL R46, R46, R46 ;  /* 0x0000002e2e2ee220 */ /* 0x000fe20000400000 */
[----:B------:R-:W-:-:S02]  /*2f240*/  FSETP.GEU.AND P4, PT, R41, -126, PT ;  /* 0xc2fc00002900780b */ /* 0x000fc40003f8e000 */
[----:B------:R-:W-:Y:S01]  /*2f250*/  FSETP.GEU.AND P6, PT, R44, -126, PT ;  /* 0xc2fc00002c00780b */ /* 0x000fe20003fce000 */
[----:B------:R-:W-:Y:S01]  /*2f260*/  @!P5 FMUL R47, R47, R47 ;  /* 0x0000002f2f2fd220 */ /* 0x000fe20000400000 */
[----:B------:R-:W-:-:S07]  /*2f270*/  FSETP.GEU.AND P5, PT, R45, -126, PT ;  /* 0xc2fc00002d00780b */ /* 0x000fce0003fae000 */
[----:B------:R-:W-:Y:S02]  /*2f280*/  @!P3 FMUL R40, R40, 0.5 ;  /* 0x3f0000002828b820 */ /* 0x000fe40000400000 */
[----:B------:R-:W-:Y:S02]  /*2f290*/  @!P4 FMUL R41, R41, 0.5 ;  /* 0x3f0000002929c820 */ /* 0x000fe40000400000 */
[----:B------:R-:W-:Y:S02]  /*2f2a0*/  @!P6 FMUL R44, R44, 0.5 ;  /* 0x3f0000002c2ce820 */ /* 0x000fe40000400000 */
[----:B------:R-:W-:Y:S01]  /*2f2b0*/  @!P5 FMUL R45, R45, 0.5 ;  /* 0x3f0000002d2dd820 */ /* 0x000fe20000400000 */
[----:B------:R-:W1:Y:S08]  /*2f2c0*/  MUFU.EX2 R40, R40 ;  /* 0x0000002800287308 */ /* 0x000e700000000800 */
[----:B------:R-:W3:Y:S08]  /*2f2d0*/  MUFU.EX2 R41, R41 ;  /* 0x0000002900297308 */ /* 0x000ef00000000800 */
[----:B------:R-:W4:Y:S08]  /*2f2e0*/  MUFU.EX2 R44, R44 ;  /* 0x0000002c002c7308 */ /* 0x000f300000000800 */
[----:B------:R-:W4:Y:S01]  /*2f2f0*/  MUFU.EX2 R45, R45 ;  /* 0x0000002d002d7308 */ /* 0x000f220000000800 */
[----:B------:R-:W-:Y:S01]  /*2f300*/  IADD3 R6, R3, 0x100, RZ ;  /* 0x0000010003067810 */ /* 0x000fe20007ffe0ff */
[----:B-1----:R-:W-:Y:S01]  /*2f310*/  @!P3 FMUL R40, R40, R40 ;  /* 0x000000282828b220 */ /* 0x002fe20000400000 */
[----:B---3--:R-:W-:-:S02]  /*2f320*/  @!P4 FMUL R41, R41, R41 ;  /* 0x000000292929c220 */ /* 0x008fc40000400000 */
[----:B------:R-:W-:Y:S01]  /*2f330*/  R2UR UR6, R6 ;  /* 0x00000000060672ca */ /* 0x000fe200000e0000 */
[----:B----4-:R-:W-:Y:S01]  /*2f340*/  @!P6 FMUL R44, R44, R44 ;  /* 0x0000002c2c2ce220 */ /* 0x010fe20000400000 */
[----:B------:R-:W-:Y:S02]  /*2f350*/  F2FP.F16.F32.PACK_AB R25, R43, R42 ;  /* 0x0000002a2b19723e */ /* 0x000fe400000000ff */
[----:B------:R-:W-:Y:S01]  /*2f360*/  F2FP.F16.F32.PACK_AB R27, R47, R46 ;  /* 0x0000002e2f1b723e */ /* 0x000fe200000000ff */
[----:B------:R-:W-:Y:S01]  /*2f370*/  @!P5 FMUL R45, R45, R45 ;  /* 0x0000002d2d2dd220 */ /* 0x000fe20000400000 */
[----:B------:R-:W-:-:S04]  /*2f380*/  F2FP.F16.F32.PACK_AB R24, R41, R40 ;  /* 0x000000282918723e */ /* 0x000fc800000000ff */
[----:B------:R-:W-:Y:S01]  /*2f390*/  F2FP.F16.F32.PACK_AB R26, R45, R44 ;  /* 0x0000002c2d1a723e */ /* 0x000fe200000000ff */
[----:B------:R-:W-:Y:S01]  /*2f3a0*/  UMOV UR7, 0x40000040 ;  /* 0x4000004000077882 */ /* 0x000fe20000000000 */
[----:B------:R-:W-:Y:S04]  /*2f3b0*/  STL [R1+0x115c], R42 ;  /* 0x00115c2a01007387 */ /* 0x000fe80000100800 */
[----:B------:R-:W-:Y:S04]  /*2f3c0*/  STL [R1+0x1158], R43 ;  /* 0x0011582b01007387 */ /* 0x000fe80000100800 */
[----:B------:R-:W-:Y:S01]  /*2f3d0*/  STL [R1+0x1164], R46 ;  /* 0x0011642e01007387 */ /* 0x000fe20000100800 */
[----:B--2---:R-:W-:-:S06]  /*2f3e0*/  WARPGROUP.ARRIVE ;  /* 0x00000000000079c5 */ /* 0x004fcc0000000000 */
[----:B------:R-:W-:Y:S01]  /*2f3f0*/  HGMMA.64x256x16.F32 R124, R24, gdesc[UR4].tnspB, R124, gsb0 ;  /* 0x43e00004187c7df0 */ /* 0x000fe2000800087c */
[----:B------:R-:W-:Y:S04]  /*2f400*/  STL [R1+0x1160], R47 ;  /* 0x0011602f01007387 */ /* 0x000fe80000100800 */
[----:B------:R-:W-:Y:S04]  /*2f410*/  STL [R1+0x116c], R40 ;  /* 0x00116c2801007387 */ /* 0x000fe80000100800 */
[----:B------:R1:W-:Y:S04]  /*2f420*/  STL [R1+0x1168], R41 ;  /* 0x0011682901007387 */ /* 0x0003e80000100800 */
[----:B------:R-:W-:Y:S04]  /*2f430*/  STL [R1+0x1174], R44 ;  /* 0x0011742c01007387 */ /* 0x000fe80000100800 */
[----:B------:R2:W-:Y:S01]  /*2f440*/  STL [R1+0x1170], R45 ;  /* 0x0011702d01007387 */ /* 0x0005e20000100800 */
[----:B------:R-:W-:-:S03]  /*2f450*/  WARPGROUP.DEPBAR.LE gsb0, 0x0 ;  /* 0x00008000000079c5 */ /* 0x000fc60000010000 */
        /* <DEDUP_REMOVED lines=27> */
[----:B------:R3:W-:Y:S01]  /*2f610*/  STL [R1+0x338], R202 ;  /* 0x000338ca01007387 */ /* 0x0007e20000100800 */
        /* <DEDUP_REMOVED lines=36> */
[----:B-1----:R-:W-:Y:S01]  /*2f860*/  IMAD.MOV.U32 R41, RZ, RZ, R220 ;  /* 0x000000ffff297224 */ /* 0x002fe200078e00dc */
[----:B------:R-:W-:-:S02]  /*2f870*/  MOV R40, R221 ;  /* 0x000000dd00287202 */ /* 0x000fc40000000f00 */
[----:B------:R-:W4:Y:S01]  /*2f880*/  LDL.LU.64 R226, [R1+0x2800] ;  /* 0x0028000001e27983 */ /* 0x000f220000300a00 */
[----:B------:R-:W-:Y:S01]  /*2f890*/  IMAD.MOV.U32 R43, RZ, RZ, R218 ;  /* 0x000000ffff2b7224 */ /* 0x000fe200078e00da */
[----:B------:R-:W-:Y:S02]  /*2f8a0*/  MOV R42, R219 ;  /* 0x000000db002a7202 */ /* 0x000fe40000000f00 */
[----:B------:R-:W4:Y:S01]  /*2f8b0*/  LDL.LU.64 R224, [R1+0x27f8] ;  /* 0x0027f80001e07983 */ /* 0x000f220000300a00 */
[----:B--2---:R-:W-:Y:S01]  /*2f8c0*/  IMAD.MOV.U32 R45, RZ, RZ, R216 ;  /* 0x000000ffff2d7224 */ /* 0x004fe200078e00d8 */
        /* <DEDUP_REMOVED lines=24> */
[----:B---3--:R-:W4:Y:S04]  /*2fa50*/  LDL.LU.64 R202, [R1+0x27a0] ;  /* 0x0027a00001ca7983 */ /* 0x008f280000300a00 */
        /* <DEDUP_REMOVED lines=19> */
[----:B------:R-:W4:Y:S04]  /*2fb90*/  LDL.LU.64 R186, [R1+0x2760] ;  /* 0x0027600001ba7983 */ /* 0x000f280000300a00 */
[----:B------:R-:W4:Y:S04]  /*2fba0*/  LDL.LU.64 R184, [R1+0x2758] ;  /* 0x0027580001b87983 */ /* 0x000f280000300a00 */
        /* <DEDUP_REMOVED lines=57> */
[----:B------:R-:W-:-:S05]  /*2ff40*/  VIADD R6, R3, 0x2100 ;  /* 0x0000210003067836 */ /* 0x000fca0000000000 */
[----:B------:R-:W-:Y:S02]  /*2ff50*/  R2UR UR6, R6 ;  /* 0x00000000060672ca */ /* 0x000fe400000e0000 */
[----:B------:R-:W-:Y:S02]  /*2ff60*/  MOV R6, R57 ;  /* 0x0000003900067202 */ /* 0x000fe40000000f00 */
[----:B------:R-:W2:Y:S01]  /*2ff70*/  LDL.LU R57, [R1+0x2660] ;  /* 0x0026600001397983 */ /* 0x000ea20000300800 */
[----:B------:R-:W-:Y:S01]  /*2ff80*/  UMOV UR7, 0x40000040 ;  /* 0x4000004000077882 */ /* 0x000fe20000000000 */
[----:B----4-:R-:W-:-:S07]  /*2ff90*/  WARPGROUP.ARRIVE ;  /* 0x00000000000079c5 */ /* 0x010fce0000000000 */
        /* <DEDUP_REMOVED lines=92> */
[----:B------:R-:W3:Y:S04]  /*30560*/  LDL.LU R50, [R1+0x265c] ;  /* 0x00265c0001327983 */ /* 0x000ee80000300800 */
[----:B------:R-:W4:Y:S04]  /*30570*/  LDL.LU R51, [R1+0x2658] ;  /* 0x0026580001337983 */ /* 0x000f280000300800 */
[----:B------:R-:W2:Y:S04]  /*30580*/  LDL.LU R54, [R1+0x2654] ;  /* 0x0026540001367983 */ /* 0x000ea80000300800 */
[----:B------:R-:W2:Y:S01]  /*30590*/  LDL.LU R55, [R1+0x2650] ;  /* 0x0026500001377983 */ /* 0x000ea20000300800 */
[----:B------:R-:W-:Y:S01]  /*305a0*/  IMAD.MOV.U32 R139, RZ, RZ, R48 ;  /* 0x000000ffff8b7224 */ /* 0x000fe200078e0030 */
[----:B------:R-:W-:Y:S01]  /*305b0*/  MOV R140, R49 ;  /* 0x00000031008c7202 */ /* 0x000fe20000000f00 */
[----:B------:R-:W-:Y:S01]  /*305c0*/  IMAD.MOV.U32 R141, RZ, RZ, R52 ;  /* 0x000000ffff8d7224 */ /* 0x000fe200078e0034 */
[----:B------:R-:W2:Y:S01]  /*305d0*/  LDL.LU R48, [R1+0x264c] ;  /* 0x00264c0001307983 */ /* 0x000ea20000300800 */
[----:B------:R-:W-:-:S03]  /*305e0*/  MOV R142, R53 ;  /* 0x00000035008e7202 */ /* 0x000fc60000000f00 */
[----:B------:R-:W2:Y:S04]  /*305f0*/  LDL.LU R49, [R1+0x2648] ;  /* 0x0026480001317983 */ /* 0x000ea80000300800 */
[----:B------:R-:W2:Y:S04]  /*30600*/  LDL.LU R52, [R1+0x2644] ;  /* 0x0026440001347983 */ /* 0x000ea80000300800 */
[----:B------:R-:W2:Y:S01]  /*30610*/  LDL.LU R53, [R1+0x2640] ;  /* 0x0026400001357983 */ /* 0x000ea20000300800 */
[----:B------:R-:W-:Y:S02]  /*30620*/  IMAD.MOV.U32 R143, RZ, RZ, R15 ;  /* 0x000000ffff8f7224 */ /* 0x000fe400078e000f */
[----:B------:R-:W3:Y:S01]  /*30630*/  LDC R15, c[0x0][0x604] ;  /* 0x00018100ff0f7b82 */ /* 0x000ee20000000800 */
        /* <DEDUP_REMOVED lines=43> */
[-CC-:B---3--:R-:W-:Y:S01]  /*308f0*/  FFMA R50, R50, R15.reuse, -R5.reuse ;  /* 0x0000000f32327223 */ /* 0x188fe20000000805 */
[-CC-:B----4-:R-:W-:Y:S01]  /*30900*/  FFMA R51, R51, R15.reuse, -R5.reuse ;  /* 0x0000000f33337223 */ /* 0x190fe20000000805 */
[-CC-:B--2---:R-:W-:Y:S01]  /*30910*/  FFMA R54, R54, R15.reuse, -R5.reuse ;  /* 0x0000000f36367223 */ /* 0x184fe20000000805 */
        /* <DEDUP_REMOVED lines=377> */
[----:B------:R3:W-:Y:S01]  /*320b0*/  STL [R1+0x2f8], R186 ;  /* 0x0002f8ba01007387 */ /* 0x0007e20000100800 */
        /* <DEDUP_REMOVED lines=60> */
[----:B-1----:R-:W-:Y:S01]  /*32480*/  MOV R57, R204 ;  /* 0x000000cc00397202 */ /* 0x002fe20000000f00 */
[----:B------:R-:W-:Y:S02]  /*32490*/  IMAD.MOV.U32 R56, RZ, RZ, R205 ;  /* 0x000000ffff387224 */ /* 0x000fe400078e00cd */
[----:B------:R-:W4:Y:S01]  /*324a0*/  LDL.LU.64 R210, [R1+0x2428] ;  /* 0x0024280001d27983 */ /* 0x000f220000300a00 */
[----:B------:R-:W-:Y:S01]  /*324b0*/  MOV R59, R202 ;  /* 0x000000ca003b7202 */ /* 0x000fe20000000f00 */
[----:B------:R-:W-:-:S02]  /*324c0*/  IMAD.MOV.U32 R58, RZ, RZ, R203 ;  /* 0x000000ffff3a7224 */ /* 0x000fc400078e00cb */
[----:B------:R-:W4:Y:S01]  /*324d0*/  LDL.LU.64 R208, [R1+0x2420] ;  /* 0x0024200001d07983 */ /* 0x000f220000300a00 */
[----:B--2---:R-:W-:Y:S01]  /*324e0*/  MOV R61, R200 ;  /* 0x000000c8003d7202 */ /* 0x004fe20000000f00 */
[----:B------:R-:W-:Y:S02]  /*324f0*/  IMAD.MOV.U32 R60, RZ, RZ, R201 ;  /* 0x000000ffff3c7224 */ /* 0x000fe400078e00c9 */
[----:B------:R-:W4:Y:S01]  /*32500*/  LDL.LU.64 R206, [R1+0x2418] ;  /* 0x0024180001ce7983 */ /* 0x000f220000300a00 */
[----:B------:R-:W-:Y:S01]  /*32510*/  MOV R63, R198 ;  /* 0x000000c6003f7202 */ /* 0x000fe20000000f00 */
[----:B------:R-:W-:Y:S02]  /*32520*/  IMAD.MOV.U32 R62, RZ, RZ, R199 ;  /* 0x000000ffff3e7224 */ /* 0x000fe400078e00c7 */
        /* <DEDUP_REMOVED lines=19> */
[----:B------:R-:W4:Y:S04]  /*32660*/  LDL.LU.64 R188, [R1+0x23d0] ;  /* 0x0023d00001bc7983 */ /* 0x000f280000300a00 */
[----:B---3--:R-:W4:Y:S04]  /*32670*/  LDL.LU.64 R186, [R1+0x23c8] ;  /* 0x0023c80001ba7983 */ /* 0x008f280000300a00 */
        /* <DEDUP_REMOVED lines=61> */
[----:B------:R-:W-:-:S04]  /*32a50*/  IADD3 R6, R3, 0x2200, RZ ;  /* 0x0000220003067810 */ /* 0x000fc80007ffe0ff */
[----:B------:R-:W-:Y:S01]  /*32a60*/  R2UR UR6, R6 ;  /* 0x00000000060672ca */ /* 0x000fe200000e0000 */
[----:B------:R-:W-:Y:S02]  /*32a70*/  IMAD.MOV.U32 R6, RZ, RZ, R73 ;  /* 0x000000ffff067224 */ /* 0x000fe400078e0049 */
[----:B------:R-:W2:Y:S01]  /*32a80*/  LDL.LU R73, [R1+0x22c8] ;  /* 0x0022c80001497983 */ /* 0x000ea20000300800 */
[----:B------:R-:W-:Y:S01]  /*32a90*/  UMOV UR7, 0x40000040 ;  /* 0x4000004000077882 */ /* 0x000fe20000000000 */
[----:B----4-:R-:W-:-:S08]  /*32aa0*/  WARPGROUP.ARRIVE ;  /* 0x00000000000079c5 */ /* 0x010fd00000000000 */
        /* <DEDUP_REMOVED lines=88> */
[----:B------:R-:W2:Y:S04]  /*33030*/  LDL.LU R134, [R1+0x2f8] ;  /* 0x0002f80001867983 */ /* 0x000ea80000300800 */
[----:B------:R-:W3:Y:S04]  /*33040*/  LDL.LU R66, [R1+0x22c4] ;  /* 0x0022c40001427983 */ /* 0x000ee80000300800 */
[----:B------:R-:W4:Y:S04]  /*33050*/  LDL.LU R67, [R1+0x22c0] ;  /* 0x0022c00001437983 */ /* 0x000f280000300800 */
[----:B------:R-:W2:Y:S04]  /*33060*/  LDL.LU R70, [R1+0x22bc] ;  /* 0x0022bc0001467983 */ /* 0x000ea80000300800 */
[----:B------:R-:W2:Y:S01]  /*33070*/  LDL.LU R71, [R1+0x22b8] ;  /* 0x0022b80001477983 */ /* 0x000ea20000300800 */
[----:B------:R-:W-:Y:S01]  /*33080*/  MOV R139, R64 ;  /* 0x00000040008b7202 */ /* 0x000fe20000000f00 */
[----:B------:R-:W-:Y:S01]  /*33090*/  IMAD.MOV.U32 R140, RZ, RZ, R65 ;  /* 0x000000ffff8c7224 */ /* 0x000fe200078e0041 */
[----:B------:R-:W-:Y:S01]  /*330a0*/  MOV R141, R68 ;  /* 0x00000044008d7202 */ /* 0x000fe20000000f00 */
[----:B------:R-:W2:Y:S01]  /*330b0*/  LDL.LU R64, [R1+0x22b4] ;  /* 0x0022b40001407983 */ /* 0x000ea20000300800 */
[----:B------:R-:W-:-:S03]  /*330c0*/  IMAD.MOV.U32 R142, RZ, RZ, R69 ;  /* 0x000000ffff8e7224 */ /* 0x000fc600078e0045 */
[----:B------:R-:W2:Y:S04]  /*330d0*/  LDL.LU R65, [R1+0x22b0] ;  /* 0x0022b00001417983 */ /* 0x000ea80000300800 */
[----:B------:R-:W2:Y:S04]  /*330e0*/  LDL.LU R68, [R1+0x22ac] ;  /* 0x0022ac0001447983 */ /* 0x000ea80000300800 */
[----:B------:R-:W2:Y:S01]  /*330f0*/  LDL.LU R69, [R1+0x22a8] ;  /* 0x0022a80001457983 */ /* 0x000ea20000300800 */
[----:B------:R-:W-:Y:S02]  /*33100*/  MOV R143, R15 ;  /* 0x0000000f008f7202 */ /* 0x000fe40000000f00 */
[----:B------:R-:W3:Y:S01]  /*33110*/  LDC R15, c[0x0][0x604] ;  /* 0x00018100ff0f7b82 */ /* 0x000ee20000000800 */
[----:B------:R-:W-:-:S02]  /*33120*/  IMAD.MOV.U32 R144, RZ, RZ, R6 ;  /* 0x000000ffff907224 */ /* 0x000fc400078e0006 */
[----:B------:R-:W-:Y:S01]  /*33130*/  VIADD R6, R3, 0x280 ;  /* 0x0000028003067836 */ /* 0x000fe20000000000 */
        /* <DEDUP_REMOVED lines=57> */
[-CC-:B---3--:R-:W-:Y:S01]  /*334d0*/  FFMA R66, R66, R15.reuse, -R5.reuse ;  /* 0x0000000f42427223 */ /* 0x188fe20000000805 */
[-CC-:B----4-:R-:W-:Y:S01]  /*334e0*/  FFMA R67, R67, R15.reuse, -R5.reuse ;  /* 0x0000000f43437223 */ /* 0x190fe20000000805 */
[-CC-:B--2---:R-:W-:Y:S01]  /*334f0*/  FFMA R70, R70, R15.reuse, -R5.reuse ;  /* 0x0000000f46467223 */ /* 0x184fe20000000805 */
[----:B------:R-:W-:Y:S02]  /*33500*/  FFMA R71, R71, R15, -R5 ;  /* 0x0000000f47477223 */ /* 0x000fe40000000805 */
[----:B------:R-:W-:Y:S02]  /*33510*/  FSETP.GEU.AND P3, PT, R66, -126, PT ;  /* 0xc2fc00004200780b */ /* 0x000fe40003f6e000 */
[----:B------:R-:W-:Y:S02]  /*33520*/  FSETP.GEU.AND P4, PT, R67, -126, PT ;  /* 0xc2fc00004300780b */ /* 0x000fe40003f8e000 */
[----:B------:R-:W-:-:S02]  /*33530*/  FSETP.GEU.AND P6, PT, R70, -126, PT ;  /* 0xc2fc00004600780b */ /* 0x000fc40003fce000 */
        /* <DEDUP_REMOVED lines=151> */
[----:B------:R-:W-:-:S02]  /*33eb0*/  UMOV UR7, 0x40000040 ;  /* 0x4000004000077882 */ /* 0x000fc40000000000 */
[----:B------:R-:W3:Y:S01]  /*33ec0*/  LDL.LU.64 R110, [R1+0x2170] ;  /* 0x00217000016e7983 */ /* 0x000ee20000300a00 */
[----:B------:R-:W-:-:S03]  /*33ed0*/  R2UR UR6, R6 ;  /* 0x00000000060672ca */ /* 0x000fc600000e0000 */
        /* <DEDUP_REMOVED lines=178> */
[----:B------:R-:W-:-:S02]  /*34a00*/  VIADD R6, R3, 0x300 ;  /* 0x0000030003067836 */ /* 0x000fc40000000000 */
[----:B-1----:R-:W-:Y:S01]  /*34a10*/  @!P3 FMUL R72, R72, R72 ;  /* 0x000000484848b220 */ /* 0x002fe20000400000 */
[----:B---3--:R-:W-:Y:S02]  /*34a20*/  @!P4 FMUL R73, R73, R73 ;  /* 0x000000494949c220 */ /* 0x008fe40000400000 */
        /* <DEDUP_REMOVED lines=123> */
[----:B-1----:R-:W-:Y:S01]  /*351e0*/  MOV R73, R188 ;  /* 0x000000bc00497202 */ /* 0x002fe20000000f00 */
[----:B------:R-:W-:Y:S02]  /*351f0*/  IMAD.MOV.U32 R72, RZ, RZ, R189 ;  /* 0x000000ffff487224 */ /* 0x000fe400078e00bd */
[----:B------:R-:W4:Y:S01]  /*35200*/  LDL.LU.64 R194, [R1+0x2030] ;  /* 0x0020300001c27983 */ /* 0x000f220000300a00 */
[----:B------:R-:W-:Y:S01]  /*35210*/  MOV R75, R186 ;  /* 0x000000ba004b7202 */ /* 0x000fe20000000f00 */
[----:B------:R-:W-:Y:S02]  /*35220*/  IMAD.MOV.U32 R74, RZ, RZ, R187 ;  /* 0x000000ffff4a7224 */ /* 0x000fe400078e00bb */
[----:B------:R-:W4:Y:S01]  /*35230*/  LDL.LU.64 R192, [R1+0x2028] ;  /* 0x0020280001c07983 */ /* 0x000f220000300a00 */
[----:B--2---:R-:W-:Y:S01]  /*35240*/  MOV R77, R184 ;  /* 0x000000b8004d7202 */ /* 0x004fe20000000f00 */
        /* <DEDUP_REMOVED lines=1370> */
[----:B------:R-:W-:Y:S01]  /*3a7f0*/  STL [R1+0x238], R138 ;  /* 0x0002388a01007387 */ /* 0x000fe20000100800 */
        /* <DEDUP_REMOVED lines=135> */
[----:B-1----:R-:W-:Y:S01]  /*3b070*/  IMAD.MOV.U32 R105, RZ, RZ, R156 ;  /* 0x000000ffff697224 */ /* 0x002fe200078e009c */
[----:B------:R-:W-:Y:S02]  /*3b080*/  MOV R104, R157 ;  /* 0x0000009d00687202 */ /* 0x000fe40000000f00 */
[----:B------:R-:W4:Y:S01]  /*3b090*/  LDL.LU.64 R162, [R1+0x17e0] ;  /* 0x0017e00001a27983 */ /* 0x000f220000300a00 */
[----:B------:R-:W-:Y:S01]  /*3b0a0*/  IMAD.MOV.U32 R107, RZ, RZ, R154 ;  /* 0x000000ffff6b7224 */ /* 0x000fe200078e009a */
[----:B------:R-:W-:-:S02]  /*3b0b0*/  MOV R106, R155 ;  /* 0x0000009b006a7202 */ /* 0x000fc40000000f00 */
[----:B------:R-:W4:Y:S01]  /*3b0c0*/  LDL.LU.64 R160, [R1+0x17d8] ;  /* 0x0017d80001a07983 */ /* 0x000f220000300a00 */
[----:B--2---:R-:W-:Y:S01]  /*3b0d0*/  IMAD.MOV.U32 R109, RZ, RZ, R152 ;  /* 0x000000ffff6d7224 */ /* 0x004fe200078e0098 */
[----:B------:R-:W-:Y:S02]  /*3b0e0*/  MOV R108, R153 ;  /* 0x00000099006c7202 */ /* 0x000fe40000000f00 */
[----:B------:R-:W4:Y:S01]  /*3b0f0*/  LDL.LU.64 R158, [R1+0x17d0] ;  /* 0x0017d000019e7983 */ /* 0x000f220000300a00 */
[----:B------:R-:W-:Y:S01]  /*3b100*/  IMAD.MOV.U32 R111, RZ, RZ, R150 ;  /* 0x000000ffff6f7224 */ /* 0x000fe200078e0096 */
[----:B------:R-:W-:Y:S02]  /*3b110*/  MOV R110, R151 ;  /* 0x00000097006e7202 */ /* 0x000fe40000000f00 */
        /* <DEDUP_REMOVED lines=11> */
[----:B---3--:R-:W4:Y:S01]  /*3b1d0*/  LDL.LU.64 R148, [R1+0x17a8] ;  /* 0x0017a80001947983 */ /* 0x008f220000300a00 */
[----:B------:R-:W-:Y:S01]  /*3b1e0*/  MOV R115, R140 ;  /* 0x0000008c00737202 */ /* 0x000fe20000000f00 */
[----:B------:R-:W-:Y:S02]  /*3b1f0*/  IMAD.MOV.U32 R118, RZ, RZ, R141 ;  /* 0x000000ffff767224 */ /* 0x000fe400078e008d */
[----:B------:R-:W4:Y:S01]  /*3b200*/  LDL.LU.64 R146, [R1+0x17a0] ;  /* 0x0017a00001927983 */ /* 0x000f220000300a00 */
[----:B------:R-:W-:-:S03]  /*3b210*/  IMAD.MOV.U32 R114, RZ, RZ, R139 ;  /* 0x000000ffff727224 */ /* 0x000fc600078e008b */
        /* <DEDUP_REMOVED lines=11> */
[----:B------:R-:W4:Y:S04]  /*3b2d0*/  LDL.LU.64 R130, [R1+0x1760] ;  /* 0x0017600001827983 */ /* 0x000f280000300a00 */
[----:B------:R-:W4:Y:S04]  /*3b2e0*/  LDL.LU.64 R128, [R1+0x1758] ;  /* 0x0017580001807983 */ /* 0x000f280000300a00 */
[----:B------:R-:W4:Y:S04]  /*3b2f0*/  LDL.LU.64 R126, [R1+0x1750] ;  /* 0x00175000017e7983 */ /* 0x000f280000300a00 */
[----:B------:R-:W4:Y:S01]  /*3b300*/  LDL.LU.64 R124, [R1+0x1748] ;  /* 0x00174800017c7983 */ /* 0x000f220000300a00 */
[----:B------:R-:W-:-:S05]  /*3b310*/  VIADD R6, R3, 0x2500 ;  /* 0x0000250003067836 */ /* 0x000fca0000000000 */
[----:B------:R-:W-:Y:S01]  /*3b320*/  R2UR UR6, R6 ;  /* 0x00000000060672ca */ /* 0x000fe200000e0000 */
[----:B------:R-:W-:Y:S01]  /*3b330*/  UMOV UR7, 0x40000040 ;  /* 0x4000004000077882 */ /* 0x000fe20000000000 */
[----:B------:R-:W2:Y:S01]  /*3b340*/  LDL.LU R6, [R1+0x260] ;  /* 0x0002600001067983 */ /* 0x000ea20000300800 */
[----:B----4-:R-:W-:-:S10]  /*3b350*/  WARPGROUP.ARRIVE ;  /* 0x00000000000079c5 */ /* 0x010fd40000000000 */
        /* <DEDUP_REMOVED lines=64> */
[----:B-1----:R-:W-:-:S03]  /*3b760*/  MOV R135, R114 ;  /* 0x0000007200877202 */ /* 0x002fc60000000f00 */
[----:B---3--:R-:W3:Y:S04]  /*3b770*/  LDL.LU R124, [R1+0x210] ;  /* 0x00021000017c7983 */ /* 0x008ee80000300800 */
[----:B------:R-:W3:Y:S04]  /*3b780*/  LDL.LU R125, [R1+0x214] ;  /* 0x00021400017d7983 */ /* 0x000ee80000300800 */
[----:B------:R-:W3:Y:S04]  /*3b790*/  LDL.LU R126, [R1+0x218] ;  /* 0x00021800017e7983 */ /* 0x000ee80000300800 */
[----:B------:R-:W3:Y:S04]  /*3b7a0*/  LDL.LU R127, [R1+0x21c] ;  /* 0x00021c00017f7983 */ /* 0x000ee80000300800 */
[----:B------:R-:W3:Y:S04]  /*3b7b0*/  LDL.LU R128, [R1+0x220] ;  /* 0x0002200001807983 */ /* 0x000ee80000300800 */
[----:B------:R-:W3:Y:S04]  /*3b7c0*/  LDL.LU R129, [R1+0x224] ;  /* 0x0002240001817983 */ /* 0x000ee80000300800 */
[----:B------:R-:W3:Y:S04]  /*3b7d0*/  LDL.LU R130, [R1+0x228] ;  /* 0x0002280001827983 */ /* 0x000ee80000300800 */
[----:B------:R-:W3:Y:S01]  /*3b7e0*/  LDL.LU R131, [R1+0x22c] ;  /* 0x00022c0001837983 */ /* 0x000ee20000300800 */
[----:B------:R-:W-:-:S03]  /*3b7f0*/  IMAD.MOV.U32 R136, RZ, RZ, R115 ;  /* 0x000000ffff887224 */ /* 0x000fc600078e0073 */
[----:B------:R-:W3:Y:S01]  /*3b800*/  LDL.LU R132, [R1+0x230] ;  /* 0x0002300001847983 */ /* 0x000ee20000300800 */
[----:B------:R-:W-:-:S03]  /*3b810*/  MOV R137, R118 ;  /* 0x0000007600897202 */ /* 0x000fc60000000f00 */
[----:B------:R-:W3:Y:S01]  /*3b820*/  LDL.LU R133, [R1+0x234] ;  /* 0x0002340001857983 */ /* 0x000ee20000300800 */
[----:B------:R-:W-:-:S03]  /*3b830*/  IMAD.MOV.U32 R138, RZ, RZ, R119 ;  /* 0x000000ffff8a7224 */ /* 0x000fc600078e0077 */
[----:B------:R-:W3:Y:S04]  /*3b840*/  LDL.LU R134, [R1+0x238] ;  /* 0x0002380001867983 */ /* 0x000ee80000300800 */
[----:B------:R-:W4:Y:S04]  /*3b850*/  LDL.LU R114, [R1+0x1744] ;  /* 0x0017440001727983 */ /* 0x000f280000300800 */
[----:B------:R-:W3:Y:S04]  /*3b860*/  LDL.LU R115, [R1+0x1740] ;  /* 0x0017400001737983 */ /* 0x000ee80000300800 */
[----:B------:R-:W3:Y:S04]  /*3b870*/  LDL.LU R118, [R1+0x173c] ;  /* 0x00173c0001767983 */ /* 0x000ee80000300800 */
[----:B------:R-:W3:Y:S01]  /*3b880*/  LDL.LU R119, [R1+0x1738] ;  /* 0x0017380001777983 */ /* 0x000ee20000300800 */
[----:B------:R-:W-:Y:S01]  /*3b890*/  MOV R139, R112 ;  /* 0x00000070008b7202 */ /* 0x000fe20000000f00 */
[----:B------:R-:W-:Y:S01]  /*3b8a0*/  IMAD.MOV.U32 R140, RZ, RZ, R113 ;  /* 0x000000ffff8c7224 */ /* 0x000fe200078e0071 */
[----:B------:R-:W-:Y:S01]  /*3b8b0*/  MOV R141, R116 ;  /* 0x00000074008d7202 */ /* 0x000fe20000000f00 */
[----:B------:R-:W3:Y:S01]  /*3b8c0*/  LDL.LU R112, [R1+0x1734] ;  /* 0x0017340001707983 */ /* 0x000ee20000300800 */
[----:B------:R-:W-:-:S03]  /*3b8d0*/  IMAD.MOV.U32 R142, RZ, RZ, R117 ;  /* 0x000000ffff8e7224 */ /* 0x000fc600078e0075 */
[----:B------:R-:W3:Y:S04]  /*3b8e0*/  LDL.LU R113, [R1+0x1730] ;  /* 0x0017300001717983 */ /* 0x000ee80000300800 */
[----:B------:R-:W3:Y:S04]  /*3b8f0*/  LDL.LU R116, [R1+0x172c] ;  /* 0x00172c0001747983 */ /* 0x000ee80000300800 */
[----:B------:R-:W3:Y:S01]  /*3b900*/  LDL.LU R117, [R1+0x1728] ;  /* 0x0017280001757983 */ /* 0x000ee20000300800 */
[----:B------:R-:W-:Y:S02]  /*3b910*/  MOV R143, R15 ;  /* 0x0000000f008f7202 */ /* 0x000fe40000000f00 */
[----:B------:R-:W4:Y:S01]  /*3b920*/  LDC R15, c[0x0][0x604] ;  /* 0x00018100ff0f7b82 */ /* 0x000f220000000800 */
[----:B--2---:R-:W-:-:S02]  /*3b930*/  IMAD.MOV.U32 R144, RZ, RZ, R6 ;  /* 0x000000ffff907224 */ /* 0x004fc400078e0006 */
        /* <DEDUP_REMOVED lines=106> */
[-CC-:B----4-:R-:W-:Y:S01]  /*3bfe0*/  FFMA R114, R114, R15.reuse, -R5.reuse ;  /* 0x0000000f72727223 */ /* 0x190fe20000000805 */
[-CC-:B---3--:R-:W-:Y:S01]  /*3bff0*/  FFMA R115, R115, R15.reuse, -R5.reuse ;  /* 0x0000000f73737223 */ /* 0x188fe20000000805 */
[-CC-:B------:R-:W-:Y:S01]  /*3c000*/  FFMA R118, R118, R15.reuse, -R5.reuse ;  /* 0x0000000f76767223 */ /* 0x180fe20000000805 */
        /* <DEDUP_REMOVED lines=249> */
[----:B------:R-:W3:Y:S04]  /*3cfa0*/  LDL.LU.64 R124, [R1+0x1528] ;  /* 0x00152800017c7983 */ /* 0x000ee80000300a00 */
[----:B------:R-:W4:Y:S04]  /*3cfb0*/  LDL.LU.64 R122, [R1+0x1520] ;  /* 0x00152000017a7983 */ /* 0x000f280000300a00 */
[----:B------:R-:W3:Y:S01]  /*3cfc0*/  LDL.LU.64 R120, [R1+0x1518] ;  /* 0x0015180001787983 */ /* 0x000ee20000300a00 */
[-CC-:B--2---:R-:W-:Y:S01]  /*3cfd0*/  FFMA R126, R126, R15.reuse, -R5.reuse ;  /* 0x0000000f7e7e7223 */ /* 0x184fe20000000805 */
[-CC-:B------:R-:W-:Y:S01]  /*3cfe0*/  FFMA R127, R127, R15.reuse, -R5.reuse ;  /* 0x0000000f7f7f7223 */ /* 0x180fe20000000805 */
[-CC-:B----4-:R-:W-:Y:S01]  /*3cff0*/  FFMA R122, R122, R15.reuse, -R5.reuse ;  /* 0x0000000f7a7a7223 */ /* 0x190fe20000000805 */
        /* <DEDUP_REMOVED lines=8> */
[----:B------:R-:W-:Y:S02]  /*3d080*/  @!P5 FMUL R127, R127, 0.5 ;  /* 0x3f0000007f7fd820 */ /* 0x000fe40000400000 */
[----:B------:R-:W1:Y:S08]  /*3d090*/  MUFU.EX2 R122, R122 ;  /* 0x0000007a007a7308 */ /* 0x000e700000000800 */
[----:B------:R-:W2:Y:S08]  /*3d0a0*/  MUFU.EX2 R123, R123 ;  /* 0x0000007b007b7308 */ /* 0x000eb00000000800 */
[----:B------:R-:W4:Y:S08]  /*3d0b0*/  MUFU.EX2 R126, R126 ;  /* 0x0000007e007e7308 */ /* 0x000f300000000800 */
[----:B------:R-:W4:Y:S01]  /*3d0c0*/  MUFU.EX2 R127, R127 ;  /* 0x0000007f007f7308 */ /* 0x000f220000000800 */
[-CC-:B---3--:R-:W-:Y:S01]  /*3d0d0*/  FFMA R120, R120, R15.reuse, -R4.reuse ;  /* 0x0000000f78787223 */ /* 0x188fe20000000804 */
[-CC-:B------:R-:W-:Y:S01]  /*3d0e0*/  FFMA R121, R121, R15.reuse, -R4.reuse ;  /* 0x0000000f79797223 */ /* 0x180fe20000000804 */
[-CC-:B------:R-:W-:Y:S01]  /*3d0f0*/  FFMA R124, R124, R15.reuse, -R4.reuse ;  /* 0x0000000f7c7c7223 */ /* 0x180fe20000000804 */
[----:B------:R-:W-:Y:S01]  /*3d100*/  FFMA R125, R125, R15, -R4 ;  /* 0x0000000f7d7d7223 */ /* 0x000fe20000000804 */
[----:B-1----:R-:W-:Y:S01]  /*3d110*/  @!P3 FMUL R122, R122, R122 ;  /* 0x0000007a7a7ab220 */ /* 0x002fe20000400000 */
[----:B------:R-:W-:Y:S01]  /*3d120*/  FSETP.GEU.AND P3, PT, R120, -126, PT ;  /* 0xc2fc00007800780b */ /* 0x000fe20003f6e000 */
[----:B--2---:R-:W-:Y:S01]  /*3d130*/  @!P4 FMUL R123, R123, R123 ;  /* 0x0000007b7b7bc220 */ /* 0x004fe20000400000 */
[----:B------:R-:W-:Y:S01]  /*3d140*/  FSETP.GEU.AND P4, PT, R121, -126, PT ;  /* 0xc2fc00007900780b */ /* 0x000fe20003f8e000 */
[----:B----4-:R-:W-:Y:S01]  /*3d150*/  @!P6 FMUL R126, R126, R126 ;  /* 0x0000007e7e7ee220 */ /* 0x010fe20000400000 */
[----:B------:R-:W-:Y:S01]  /*3d160*/  FSETP.GEU.AND P6, PT, R124, -126, PT ;  /* 0xc2fc00007c00780b */ /* 0x000fe20003fce000 */
[----:B------:R-:W-:Y:S01]  /*3d170*/  VIADD R6, R3, 0x600 ;  /* 0x0000060003067836 */ /* 0x000fe20000000000 */
[----:B------:R-:W-:Y:S01]  /*3d180*/  UMOV UR7, 0x40000040 ;  /* 0x4000004000077882 */ /* 0x000fe20000000000 */
[----:B------:R-:W1:Y:S01]  /*3d190*/  LDC R15, c[0x0][0x604] ;  /* 0x00018100ff0f7b82 */ /* 0x000e620000000800 */
[----:B------:R-:W-:Y:S01]  /*3d1a0*/  @!P5 FMUL R127, R127, R127 ;  /* 0x0000007f7f7fd220 */ /* 0x000fe20000400000 */
[----:B------:R-:W-:-:S04]  /*3d1b0*/  FSETP.GEU.AND P5, PT, R125, -126, PT ;  /* 0xc2fc00007d00780b */ /* 0x000fc80003fae000 */
[----:B------:R-:W-:Y:S02]  /*3d1c0*/  @!P3 FMUL R120, R120, 0.5 ;  /* 0x3f0000007878b820 */ /* 0x000fe40000400000 */
[----:B------:R-:W-:Y:S02]  /*3d1d0*/  @!P4 FMUL R121, R121, 0.5 ;  /* 0x3f0000007979c820 */ /* 0x000fe40000400000 */
[----:B------:R-:W-:Y:S02]  /*3d1e0*/  @!P6 FMUL R124, R124, 0.5 ;  /* 0x3f0000007c7ce820 */ /* 0x000fe40000400000 */
[----:B------:R-:W2:Y:S03]  /*3d1f0*/  MUFU.EX2 R120, R120 ;  /* 0x0000007800787308 */ /* 0x000ea60000000800 */
[----:B------:R-:W-:-:S05]  /*3d200*/  @!P5 FMUL R125, R125, 0.5 ;  /* 0x3f0000007d7dd820 */ /* 0x000fca0000400000 */
[----:B------:R-:W3:Y:S08]  /*3d210*/  MUFU.EX2 R121, R121 ;  /* 0x0000007900797308 */ /* 0x000ef00000000800 */
[----:B------:R-:W4:Y:S08]  /*3d220*/  MUFU.EX2 R124, R124 ;  /* 0x0000007c007c7308 */ /* 0x000f300000000800 */
[----:B------:R-:W1:Y:S01]  /*3d230*/  MUFU.EX2 R125, R125 ;  /* 0x0000007d007d7308 */ /* 0x000e620000000800 */
[----:B--2---:R-:W-:Y:S01]  /*3d240*/  @!P3 FMUL R120, R120, R120 ;  /* 0x000000787878b220 */ /* 0x004fe20000400000 */
[----:B---3--:R-:W-:Y:S01]  /*3d250*/  @!P4 FMUL R121, R121, R121 ;  /* 0x000000797979c220 */ /* 0x008fe20000400000 */
[----:B------:R-:W-:Y:S04]  /*3d260*/  STL [R1+0x129c], R122 ;  /* 0x00129c7a01007387 */ /* 0x000fe80000100800 */
[----:B------:R-:W-:Y:S01]  /*3d270*/  STL [R1+0x1298], R123 ;  /* 0x0012987b01007387 */ /* 0x000fe20000100800 */
[----:B----4-:R-:W-:-:S03]  /*3d280*/  @!P6 FMUL R124, R124, R124 ;  /* 0x0000007c7c7ce220 */ /* 0x010fc60000400000 */
[----:B------:R-:W-:Y:S01]  /*3d290*/  STL [R1+0x12a4], R120 ;  /* 0x0012a47801007387 */ /* 0x000fe20000100800 */
[----:B-1----:R-:W-:-:S03]  /*3d2a0*/  @!P5 FMUL R125, R125, R125 ;  /* 0x0000007d7d7dd220 */ /* 0x002fc60000400000 */
[----:B------:R-:W-:Y:S01]  /*3d2b0*/  STL [R1+0x12a0], R121 ;  /* 0x0012a07901007387 */ /* 0x000fe20000100800 */
[----:B------:R-:W-:-:S03]  /*3d2c0*/  F2FP.F16.F32.PACK_AB R27, R127, R126 ;  /* 0x0000007e7f1b723e */ /* 0x000fc600000000ff */
[----:B------:R-:W-:Y:S01]  /*3d2d0*/  STL.64 [R1+0x1320], R126 ;  /* 0x0013207e01007387 */ /* 0x000fe20000100a00 */
[----:B------:R-:W-:-:S03]  /*3d2e0*/  F2FP.F16.F32.PACK_AB R26, R125, R124 ;  /* 0x0000007c7d1a723e */ /* 0x000fc600000000ff */
        /* <DEDUP_REMOVED lines=62> */
[----:B------:R-:W3:Y:S01]  /*3d6d0*/  LDL.LU.64 R246, [R1+0x1e8] ;  /* 0x0001e80001f67983 */ /* 0x000ee20000300a00 */
[----:B------:R-:W-:-:S02]  /*3d6e0*/  F2FP.F16.F32.PACK_AB R24, R121, R120 ;  /* 0x000000787918723e */ /* 0x000fc400000000ff */
[----:B------:R-:W-:Y:S01]  /*3d6f0*/  F2FP.F16.F32.PACK_AB R25, R123, R122 ;  /* 0x0000007a7b19723e */ /* 0x000fe200000000ff */
        /* <DEDUP_REMOVED lines=126> */
[----:B------:R-:W-:-:S03]  /*3dee0*/  R2UR UR6, R6 ;  /* 0x00000000060672ca */ /* 0x000fc600000e0000 */
[----:B------:R-:W3:Y:S04]  /*3def0*/  LDL.LU.64 R248, [R1+0x1f0] ;  /* 0x0001f00001f87983 */ /* 0x000ee80000300a00 */
[----:B------:R-:W3:Y:S01]  /*3df00*/  LDL.LU.64 R250, [R1+0x1f8] ;  /* 0x0001f80001fa7983 */ /* 0x000ee20000300a00 */
        /* <DEDUP_REMOVED lines=20> */
[----:B------:R-:W3:Y:S01]  /*3e050*/  LDL.LU.64 R246, [R1+0x1510] ;  /* 0x0015100001f67983 */ /* 0x000ee20000300a00 */
[----:B------:R-:W-:Y:S01]  /*3e060*/  IMAD.MOV.U32 R14, RZ, RZ, R238 ;  /* 0x000000ffff0e7224 */ /* 0x000fe200078e00ee */
[----:B------:R-:W-:Y:S02]  /*3e070*/  MOV R13, R239 ;  /* 0x000000ef000d7202 */ /* 0x000fe40000000f00 */
[----:B------:R-:W3:Y:S01]  /*3e080*/  LDL.LU.64 R244, [R1+0x1508] ;  /* 0x0015080001f47983 */ /* 0x000ee20000300a00 */
[----:B------:R-:W-:Y:S01]  /*3e090*/  IMAD.MOV.U32 R17, RZ, RZ, R236 ;  /* 0x000000ffff117224 */ /* 0x000fe200078e00ec */
[----:B------:R-:W-:Y:S02]  /*3e0a0*/  MOV R16, R237 ;  /* 0x000000ed00107202 */ /* 0x000fe40000000f00 */
[----:B------:R-:W3:Y:S01]  /*3e0b0*/  LDL.LU.64 R242, [R1+0x1500] ;  /* 0x0015000001f27983 */ /* 0x000ee20000300a00 */
        /* <DEDUP_REMOVED lines=147> */
[----:B------:R-:W-:-:S03]  /*3e9f0*/  MOV R116, R137 ;  /* 0x0000008900747202 */ /* 0x000fc60000000f00 */
[----:B------:R-:W3:Y:S04]  /*3ea00*/  LDL.LU.64 R142, [R1+0x1370] ;  /* 0x00137000018e7983 */ /* 0x000ee80000300a00 */
[----:B------:R-:W3:Y:S04]  /*3ea10*/  LDL.LU.64 R140, [R1+0x1368] ;  /* 0x00136800018c7983 */ /* 0x000ee80000300a00 */
[----:B------:R-:W3:Y:S04]  /*3ea20*/  LDL.LU.64 R138, [R1+0x1360] ;  /* 0x00136000018a7983 */ /* 0x000ee80000300a00 */
[----:B-1----:R-:W3:Y:S04]  /*3ea30*/  LDL.LU.64 R136, [R1+0x1358] ;  /* 0x0013580001887983 */ /* 0x002ee80000300a00 */
        /* <DEDUP_REMOVED lines=26> */
[----:B------:R2:W-:Y:S04]  /*3ebe0*/  STL.64 [R1+0x80], R156 ;  /* 0x0000809c01007387 */ /* 0x0005e80000100a00 */
        /* <DEDUP_REMOVED lines=47> */
[----:B-1----:R-:W4:Y:S04]  /*3eee0*/  LDL.LU.64 R126, [R1+0x1320] ;  /* 0x00132000017e7983 */ /* 0x002f280000300a00 */
[----:B------:R-:W4:Y:S04]  /*3eef0*/  LDL.LU.64 R124, [R1+0x1318] ;  /* 0x00131800017c7983 */ /* 0x000f280000300a00 */
[----:B--2---:R-:W2:Y:S04]  /*3ef00*/  LDL.LU R156, [R1+0x80] ;  /* 0x00008000019c7983 */ /* 0x004ea80000300800 */
[----:B------:R-:W2:Y:S04]  /*3ef10*/  LDL.LU R157, [R1+0x84] ;  /* 0x00008400019d7983 */ /* 0x000ea80000300800 */
        /* <DEDUP_REMOVED lines=68> */
[----:B------:R-:W2:Y:S04]  /*3f360*/  LDL.LU R131, [R1+0x1310] ;  /* 0x0013100001837983 */ /* 0x000ea80000300800 */
        /* <DEDUP_REMOVED lines=12> */
[----:B------:R-:W-:Y:S01]  /*3f430*/  IMAD.MOV.U32 R123, RZ, RZ, R154 ;  /* 0x000000ffff7b7224 */ /* 0x000fe200078e009a */
[----:B------:R-:W-:-:S02]  /*3f440*/  MOV R251, R155 ;  /* 0x0000009b00fb7202 */ /* 0x000fc40000000f00 */
        /* <DEDUP_REMOVED lines=44> */
[-CC-:B---3--:R-:W-:Y:S01]  /*3f710*/  FFMA R130, R130, R15.reuse, -R5.reuse ;  /* 0x0000000f82827223 */ /* 0x188fe20000000805 */
[----:B--2---:R-:W-:-:S04]  /*3f720*/  FFMA R131, R131, R15, -R5 ;  /* 0x0000000f83837223 */ /* 0x004fc80000000805 */
[----:B------:R-:W-:Y:S01]  /*3f730*/  FSETP.GEU.AND P3, PT, R130, -126, PT ;  /* 0xc2fc00008200780b */ /* 0x000fe20003f6e000 */
[-CC-:B----4-:R-:W-:Y:S01]  /*3f740*/  FFMA R134, R134, R15.reuse, -R5.reuse ;  /* 0x0000000f86867223 */ /* 0x190fe20000000805 */
[----:B------:R-:W-:Y:S01]  /*3f750*/  FSETP.GEU.AND P4, PT, R131, -126, PT ;  /* 0xc2fc00008300780b */ /* 0x000fe20003f8e000 */
[----:B------:R-:W-:-:S03]  /*3f760*/  FFMA R135, R135, R15, -R5 ;  /* 0x0000000f87877223 */ /* 0x000fc60000000805 */
[----:B------:R-:W-:Y:S02]  /*3f770*/  FSETP.GEU.AND P6, PT, R134, -126, PT ;  /* 0xc2fc00008600780b */ /* 0x000fe40003fce000 */
[----:B------:R-:W-:-:S05]  /*3f780*/  FSETP.GEU.AND P5, PT, R135, -126, PT ;  /* 0xc2fc00008700780b */ /* 0x000fca0003fae000 */
[----:B------:R-:W-:Y:S02]  /*3f790*/  @!P3 FMUL R130, R130, 0.5 ;  /* 0x3f0000008282b820 */ /* 0x000fe40000400000 */
[----:B------:R-:W-:-:S04]  /*3f7a0*/  @!P4 FMUL R131, R131, 0.5 ;  /* 0x3f0000008383c820 */ /* 0x000fc80000400000 */
[----:B------:R-:W-:Y:S02]  /*3f7b0*/  @!P6 FMUL R134, R134, 0.5 ;  /* 0x3f0000008686e820 */ /* 0x000fe40000400000 */
[----:B------:R-:W-:-:S04]  /*3f7c0*/  @!P5 FMUL R135, R135, 0.5 ;  /* 0x3f0000008787d820 */ /* 0x000fc80000400000 */
        /* <DEDUP_REMOVED lines=10> */
[----:B------:R-:W-:-:S02]  /*3f870*/  FSETP.GEU.AND P6, PT, R132, -126, PT ;  /* 0xc2fc00008400780b */ /* 0x000fc40003fce000 */
[----:B------:R-:W-:Y:S01]  /*3f880*/  FSETP.GEU.AND P5, PT, R133, -126, PT ;  /* 0xc2fc00008500780b */ /* 0x000fe20003fae000 */
[----:B---3--:R-:W-:Y:S01]  /*3f890*/  @!P3 FMUL R130, R130, R130 ;  /* 0x000000828282b220 */ /* 0x008fe20000400000 */
[----:B------:R-:W-:Y:S01]  /*3f8a0*/  FSETP.GEU.AND P3, PT, R128, -126, PT ;  /* 0xc2fc00008000780b */ /* 0x000fe20003f6e000 */
[----:B----4-:R-:W-:Y:S01]  /*3f8b0*/  @!P4 FMUL R131, R131, R131 ;  /* 0x000000838383c220 */ /* 0x010fe20000400000 */
[----:B------:R-:W-:-:S07]  /*3f8c0*/  FSETP.GEU.AND P4, PT, R129, -126, PT ;  /* 0xc2fc00008100780b */ /* 0x000fce0003f8e000 */
[----:B------:R-:W-:Y:S02]  /*3f8d0*/  @!P6 FMUL R132, R132, 0.5 ;  /* 0x3f0000008484e820 */ /* 0x000fe40000400000 */
[----:B------:R-:W-:Y:S02]  /*3f8e0*/  @!P5 FMUL R133, R133, 0.5 ;  /* 0x3f0000008585d820 */ /* 0x000fe40000400000 */
[----:B------:R-:W-:Y:S02]  /*3f8f0*/  @!P3 FMUL R128, R128, 0.5 ;  /* 0x3f0000008080b820 */ /* 0x000fe40000400000 */
[----:B------:R-:W1:Y:S01]  /*3f900*/  MUFU.EX2 R132, R132 ;  /* 0x0000008400847308 */ /* 0x000e620000000800 */
[----:B------:R-:W-:-:S07]  /*3f910*/  @!P4 FMUL R129, R129, 0.5 ;  /* 0x3f0000008181c820 */ /* 0x000fce0000400000 */
[----:B------:R-:W2:Y:S08]  /*3f920*/  MUFU.EX2 R133, R133 ;  /* 0x0000008500857308 */ /* 0x000eb00000000800 */
[----:B------:R-:W3:Y:S08]  /*3f930*/  MUFU.EX2 R128, R128 ;  /* 0x0000008000807308 */ /* 0x000ef00000000800 */
[----:B------:R-:W4:Y:S01]  /*3f940*/  MUFU.EX2 R129, R129 ;  /* 0x0000008100817308 */ /* 0x000f220000000800 */
[----:B------:R-:W-:Y:S04]  /*3f950*/  STL.64 [R1+0xf20], R154 ;  /* 0x000f209a01007387 */ /* 0x000fe80000100a00 */
[----:B------:R-:W-:Y:S04]  /*3f960*/  STL.64 [R1+0xf18], R152 ;  /* 0x000f189801007387 */ /* 0x000fe80000100a00 */
[----:B------:R-:W-:Y:S01]  /*3f970*/  STL.64 [R1+0xf10], R150 ;  /* 0x000f109601007387 */ /* 0x000fe20000100a00 */
[----:B-1----:R-:W-:-:S03]  /*3f980*/  @!P6 FMUL R132, R132, R132 ;  /* 0x000000848484e220 */ /* 0x002fc60000400000 */
[----:B------:R-:W-:Y:S01]  /*3f990*/  STL.64 [R1+0xf08], R148 ;  /* 0x000f089401007387 */ /* 0x000fe20000100a00 */
[----:B--2---:R-:W-:-:S03]  /*3f9a0*/  @!P5 FMUL R133, R133, R133 ;  /* 0x000000858585d220 */ /* 0x004fc60000400000 */
[----:B------:R-:W-:Y:S01]  /*3f9b0*/  STL.64 [R1+0xf00], R146 ;  /* 0x000f009201007387 */ /* 0x000fe20000100a00 */
[----:B---3--:R-:W-:Y:S01]  /*3f9c0*/  @!P3 FMUL R128, R128, R128 ;  /* 0x000000808080b220 */ /* 0x008fe20000400000 */
[----:B----4-:R-:W-:Y:S02]  /*3f9d0*/  @!P4 FMUL R129, R129, R129 ;  /* 0x000000818181c220 */ /* 0x010fe40000400000 */
[----:B------:R-:W-:Y:S03]  /*3f9e0*/  STL.64 [R1+0xef8], R144 ;  /* 0x000ef89001007387 */ /* 0x000fe60000100a00 */
[----:B------:R-:W-:Y:S01]  /*3f9f0*/  F2FP.F16.F32.PACK_AB R24, R129, R128 ;  /* 0x000000808118723e */ /* 0x000fe200000000ff */
[----:B------:R-:W-:Y:S01]  /*3fa00*/  STL.64 [R1+0xef0], R142 ;  /* 0x000ef08e01007387 */ /* 0x000fe20000100a00 */
[----:B------:R-:W-:-:S03]  /*3fa10*/  F2FP.F16.F32.PACK_AB R25, R131, R130 ;  /* 0x000000828319723e */ /* 0x000fc600000000ff */
[----:B------:R-:W-:Y:S01]  /*3fa20*/  STL.64 [R1+0xee8], R140 ;  /* 0x000ee88c01007387 */ /* 0x000fe20000100a00 */
[----:B------:R-:W-:-:S03]  /*3fa30*/  F2FP.F16.F32.PACK_AB R26, R133, R132 ;  /* 0x00000084851a723e */ /* 0x000fc600000000ff */
        /* <DEDUP_REMOVED lines=8> */
[----:B------:R-:W-:-:S03]  /*3fac0*/  F2FP.F16.F32.PACK_AB R27, R135, R134 ;  /* 0x00000086871b723e */ /* 0x000fc600000000ff */
[----:B-1----:R-:W2:Y:S04]  /*3fad0*/  LDL.LU R124, [R1] ;  /* 0x00000000017c7983 */ /* 0x002ea80000300800 */
        /* <DEDUP_REMOVED lines=25> */
[----:B------:R-:W3:Y:S01]  /*3fc70*/  LDL.LU R150, [R1+0x68] ;  /* 0x0000680001967983 */ /* 0x000ee20000300800 */
[----:B------:R-:W-:Y:S01]  /*3fc80*/  IMAD.MOV.U32 R155, RZ, RZ, R251 ;  /* 0x000000ffff9b7224 */ /* 0x000fe200078e00fb */
[----:B------:R-:W-:Y:S01]  /*3fc90*/  MOV R251, R6 ;  /* 0x0000000600fb7202 */ /* 0x000fe20000000f00 */
[----:B------:R-:W-:Y:S01]  /*3fca0*/  IMAD.MOV.U32 R151, RZ, RZ, R120 ;  /* 0x000000ffff977224 */ /* 0x000fe200078e0078 */
[----:B------:R-:W-:Y:S01]  /*3fcb0*/  MOV R152, R121 ;  /* 0x0000007900987202 */ /* 0x000fe20000000f00 */
[----:B------:R-:W4:Y:S01]  /*3fcc0*/  LDL.LU R120, [R1+0x12a4] ;  /* 0x0012a40001787983 */ /* 0x000f220000300800 */
[----:B------:R-:W-:Y:S01]  /*3fcd0*/  IMAD.MOV.U32 R153, RZ, RZ, R122 ;  /* 0x000000ffff997224 */ /* 0x000fe200078e007a */
[----:B------:R-:W-:-:S02]  /*3fce0*/  MOV R154, R123 ;  /* 0x0000007b009a7202 */ /* 0x000fc40000000f00 */
[----:B------:R-:W4:Y:S04]  /*3fcf0*/  LDL.LU R121, [R1+0x12a0] ;  /* 0x0012a00001797983 */ /* 0x000f280000300800 */
        /* <DEDUP_REMOVED lines=83> */
[----:B------:R-:W-:Y:S01]  /*40230*/  IMAD.MOV.U32 R141, RZ, RZ, R116 ;  /* 0x000000ffff8d7224 */ /* 0x000fe200078e0074 */
[----:B------:R-:W-:Y:S01]  /*40240*/  MOV R142, R117 ;  /* 0x00000075008e7202 */ /* 0x000fe20000000f00 */
[----:B------:R-:W-:Y:S01]  /*40250*/  IMAD.MOV.U32 R143, RZ, RZ, R112 ;  /* 0x000000ffff8f7224 */ /* 0x000fe200078e0070 */
[----:B------:R-:W3:Y:S01]  /*40260*/  LDL.LU R116, [R1+0x1294] ;  /* 0x0012940001747983 */ /* 0x000ee20000300800 */
[----:B------:R-:W-:Y:S01]  /*40270*/  MOV R144, R113 ;  /* 0x0000007100907202 */ /* 0x000fe20000000f00 */
[----:B------:R-:W-:-:S02]  /*40280*/  IMAD.MOV.U32 R145, RZ, RZ, R118 ;  /* 0x000000ffff917224 */ /* 0x000fc400078e0076 */
        /* <DEDUP_REMOVED lines=199> */
[----:B------:R-:W-:-:S05]  /*40f00*/  UMOV UR7, 0x40000040 ;  /* 0x4000004000077882 */ /* 0x000fca0000000000 */
[----:B--2---:R-:W-:-:S06]  /*40f10*/  WARPGROUP.ARRIVE ;  /* 0x00000000000079c5 */ /* 0x004fcc0000000000 */
[----:B------:R-:W-:Y:S01]  /*40f20*/  HGMMA.64x256x16.F32 R124, R24, gdesc[UR4].tnspB, R124, gsb0 ;  /* 0x43e00004187c7df0 */ /* 0x000fe2000800087c */
[----:B------:R-:W-:Y:S04]  /*40f30*/  STL.64 [R1+0xea0], R122 ;  /* 0x000ea07a01007387 */ /* 0x000fe80000100a00 */
[----:B------:R-:W-:Y:S04]  /*40f40*/  STL.64 [R1+0xe98], R120 ;  /* 0x000e987801007387 */ /* 0x000fe80000100a00 */
[----:B---3--:R-:W-:Y:S04]  /*40f50*/  STL.64 [R1+0xe90], R118 ;  /* 0x000e907601007387 */ /* 0x008fe80000100a00 */
        /* <DEDUP_REMOVED lines=247> */
[----:B------:R-:W4:Y:S04]  /*41ed0*/  LDL.LU.64 R148, [R1+0xf08] ;  /* 0x000f080001947983 */ /* 0x000f280000300a00 */
[----:B------:R-:W4:Y:S04]  /*41ee0*/  LDL.LU.64 R146, [R1+0xf00] ;  /* 0x000f000001927983 */ /* 0x000f280000300a00 */
[----:B------:R-:W4:Y:S04]  /*41ef0*/  LDL.LU.64 R144, [R1+0xef8] ;  /* 0x000ef80001907983 */ /* 0x000f280000300a00 */
[----:B------:R-:W2:Y:S04]  /*41f00*/  LDL.LU.64 R142, [R1+0xef0] ;  /* 0x000ef000018e7983 */ /* 0x000ea80000300a00 */
[----:B------:R-:W3:Y:S04]  /*41f10*/  LDL.LU.64 R140, [R1+0xee8] ;  /* 0x000ee800018c7983 */ /* 0x000ee80000300a00 */
[----:B------:R-:W4:Y:S04]  /*41f20*/  LDL.LU.64 R138, [R1+0xee0] ;  /* 0x000ee000018a7983 */ /* 0x000f280000300a00 */
        /* <DEDUP_REMOVED lines=55> */
[-CC-:B--2---:R-:W-:Y:S01]  /*422a0*/  FFMA R142, R142, R15.reuse, -R5.reuse ;  /* 0x0000000f8e8e7223 */ /* 0x184fe20000000805 */
[----:B------:R-:W-:-:S04]  /*422b0*/  FFMA R143, R143, R15, -R5 ;  /* 0x0000000f8f8f7223 */ /* 0x000fc80000000805 */
[----:B------:R-:W-:Y:S01]  /*422c0*/  FSETP.GEU.AND P6, PT, R142, -126, PT ;  /* 0xc2fc00008e00780b */ /* 0x000fe20003fce000 */
[-CC-:B----4-:R-:W-:Y:S01]  /*422d0*/  FFMA R138, R138, R15.reuse, -R5.reuse ;  /* 0x0000000f8a8a7223 */ /* 0x190fe20000000805 */
[----:B------:R-:W-:Y:S01]  /*422e0*/  FFMA R139, R139, R15, -R5 ;  /* 0x0000000f8b8b7223 */ /* 0x000fe20000000805 */
[----:B------:R-:W-:-:S03]  /*422f0*/  FSETP.GEU.AND P5, PT, R143, -126, PT ;  /* 0xc2fc00008f00780b */ /* 0x000fc60003fae000 */
[----:B------:R-:W-:Y:S02]  /*42300*/  FSETP.GEU.AND P3, PT, R138, -126, PT ;  /* 0xc2fc00008a00780b */ /* 0x000fe40003f6e000 */
[----:B------:R-:W-:-:S05]  /*42310*/  FSETP.GEU.AND P4, PT, R139, -126, PT ;  /* 0xc2fc00008b00780b */ /* 0x000fca0003f8e000 */
[----:B------:R-:W-:-:S03]  /*42320*/  @!P6 FMUL R142, R142, 0.5 ;  /* 0x3f0000008e8ee820 */ /* 0x000fc60000400000 */
[----:B------:R-:W-:-:S03]  /*42330*/  @!P5 FMUL R143, R143, 0.5 ;  /* 0x3f0000008f8fd820 */ /* 0x000fc60000400000 */
[----:B------:R-:W-:Y:S02]  /*42340*/  @!P3 FMUL R138, R138, 0.5 ;  /* 0x3f0000008a8ab820 */ /* 0x000fe40000400000 */
[----:B------:R-:W-:Y:S01]  /*42350*/  @!P4 FMUL R139, R139, 0.5 ;  /* 0x3f0000008b8bc820 */ /* 0x000fe20000400000 */
        /* <DEDUP_REMOVED lines=9> */
[----:B--2---:R-:W-:Y:S01]  /*423f0*/  @!P5 FMUL R143, R143, R143 ;  /* 0x0000008f8f8fd220 */ /* 0x004fe20000400000 */
[----:B------:R-:W-:-:S02]  /*42400*/  FSETP.GEU.AND P6, PT, R140, -126, PT ;  /* 0xc2fc00008c00780b */ /* 0x000fc40003fce000 */
[----:B------:R-:W-:Y:S01]  /*42410*/  FSETP.GEU.AND P5, PT, R141, -126, PT ;  /* 0xc2fc00008d00780b */ /* 0x000fe20003fae000 */
[----:B----4-:R-:W-:Y:S01]  /*42420*/  @!P3 FMUL R138, R138, R138 ;  /* 0x0000008a8a8ab220 */ /* 0x010fe20000400000 */
[----:B------:R-:W-:Y:S01]  /*42430*/  FSETP.GEU.AND P3, PT, R136, -126, PT ;  /* 0xc2fc00008800780b */ /* 0x000fe20003f6e000 */
[----:B------:R-:W-:Y:S01]  /*42440*/  @!P4 FMUL R139, R139, R139 ;  /* 0x0000008b8b8bc220 */ /* 0x000fe20000400000 */
        /* <DEDUP_REMOVED lines=9> */
[----:B------:R-:W-:Y:S01]  /*424e0*/  STL.64 [R1+0xb20], R154 ;  /* 0x000b209a01007387 */ /* 0x000fe20000100a00 */
[----:B-1----:R-:W-:Y:S01]  /*424f0*/  @!P6 FMUL R140, R140, R140 ;  /* 0x0000008c8c8ce220 */ /* 0x002fe20000400000 */
[----:B--2---:R-:W-:-:S02]  /*42500*/  @!P5 FMUL R141, R141, R141 ;  /* 0x0000008d8d8dd220 */ /* 0x004fc40000400000 */
[----:B------:R-:W-:Y:S04]  /*42510*/  STL.64 [R1+0xb18], R152 ;  /* 0x000b189801007387 */ /* 0x000fe80000100a00 */
[----:B------:R-:W-:Y:S01]  /*42520*/  STL.64 [R1+0xb10], R150 ;  /* 0x000b109601007387 */ /* 0x000fe20000100a00 */
[----:B---3--:R-:W-:-:S03]  /*42530*/  @!P3 FMUL R136, R136, R136 ;  /* 0x000000888888b220 */ /* 0x008fc60000400000 */
[----:B------:R-:W-:Y:S01]  /*42540*/  STL.64 [R1+0xb08], R148 ;  /* 0x000b089401007387 */ /* 0x000fe20000100a00 */
[----:B----4-:R-:W-:-:S03]  /*42550*/  @!P4 FMUL R137, R137, R137 ;  /* 0x000000898989c220 */ /* 0x010fc60000400000 */
        /* <DEDUP_REMOVED lines=110> */
[----:B------:R-:W-:-:S03]  /*42c40*/  F2FP.F16.F32.PACK_AB R24, R137, R136 ;  /* 0x000000888918723e */ /* 0x000fc600000000ff */
[----:B------:R-:W4:Y:S01]  /*42c50*/  LDL.LU.64 R128, [R1+0x190] ;  /* 0x0001900001807983 */ /* 0x000f220000300a00 */
[----:B------:R-:W-:-:S03]  /*42c60*/  F2FP.F16.F32.PACK_AB R25, R139, R138 ;  /* 0x0000008a8b19723e */ /* 0x000fc600000000ff */
[----:B------:R-:W2:Y:S01]  /*42c70*/  LDL.LU.64 R130, [R1+0x198] ;  /* 0x0001980001827983 */ /* 0x000ea20000300a00 */
[----:B------:R-:W-:-:S03]  /*42c80*/  F2FP.F16.F32.PACK_AB R26, R141, R140 ;  /* 0x0000008c8d1a723e */ /* 0x000fc600000000ff */
[----:B------:R-:W3:Y:S01]  /*42c90*/  LDL.LU.64 R132, [R1+0x1a0] ;  /* 0x0001a00001847983 */ /* 0x000ee20000300a00 */
[----:B------:R-:W-:-:S03]  /*42ca0*/  F2FP.F16.F32.PACK_AB R27, R143, R142 ;  /* 0x0000008e8f1b723e */ /* 0x000fc600000000ff */
        /* <DEDUP_REMOVED lines=161> */
[----:B------:R-:W2:Y:S01]  /*436c0*/  LDL.LU.64 R154, [R1+0xd20] ;  /* 0x000d2000019a7983 */ /* 0x000ea20000300a00 */
[----:B------:R-:W-:Y:S01]  /*436d0*/  MOV R162, R146 ;  /* 0x0000009200a27202 */ /* 0x000fe20000000f00 */
[----:B------:R-:W-:Y:S02]  /*436e0*/  IMAD.MOV.U32 R161, RZ, RZ, R147 ;  /* 0x000000ffffa17224 */ /* 0x000fe400078e0093 */
[----:B------:R-:W2:Y:S01]  /*436f0*/  LDL.LU.64 R152, [R1+0xd18] ;  /* 0x000d180001987983 */ /* 0x000ea20000300a00 */
[----:B------:R-:W-:Y:S01]  /*43700*/  MOV R164, R144 ;  /* 0x0000009000a47202 */ /* 0x000fe20000000f00 */
[----:B------:R-:W-:Y:S02]  /*43710*/  IMAD.MOV.U32 R163, RZ, RZ, R145 ;  /* 0x000000ffffa37224 */ /* 0x000fe400078e0091 */
[----:B------:R-:W2:Y:S01]  /*43720*/  LDL.LU.64 R150, [R1+0xd10] ;  /* 0x000d100001967983 */ /* 0x000ea20000300a00 */
        /* <DEDUP_REMOVED lines=150> */
[----:B------:R-:W-:-:S03]  /*44090*/  IMAD.MOV.U32 R0, RZ, RZ, R43 ;  /* 0x000000ffff007224 */ /* 0x000fc600078e002b */
        /* <DEDUP_REMOVED lines=80> */
[----:B------:R1:W-:Y:S04]  /*445a0*/  STL.64 [R1+0x1f0], R152 ;  /* 0x0001f09801007387 */ /* 0x0003e80000100a00 */
[----:B------:R-:W2:Y:S04]  /*445b0*/  LDL.LU.64 R154, [R1+0xb20] ;  /* 0x000b2000019a7983 */ /* 0x000ea80000300a00 */
[----:B-1----:R-:W3:Y:S04]  /*445c0*/  LDL.LU.64 R152, [R1+0xb18] ;  /* 0x000b180001987983 */ /* 0x002ee80000300a00 */
[----:B------:R-:W4:Y:S04]  /*445d0*/  LDL.LU.64 R150, [R1+0xb10] ;  /* 0x000b100001967983 */ /* 0x000f280000300a00 */
[----:B------:R-:W3:Y:S04]  /*445e0*/  LDL.LU.64 R148, [R1+0xb08] ;  /* 0x000b080001947983 */ /* 0x000ee80000300a00 */
[----:B------:R-:W2:Y:S01]  /*445f0*/  LDL.LU.64 R146, [R1+0xb00] ;  /* 0x000b000001927983 */ /* 0x000ea20000300a00 */
[----:B------:R-:W-:Y:S01]  /*44600*/  IMAD.MOV.U32 R8, RZ, RZ, R144 ;  /* 0x000000ffff087224 */ /* 0x000fe200078e0090 */
[----:B------:R-:W-:-:S02]  /*44610*/  MOV R6, R145 ;  /* 0x0000009100067202 */ /* 0x000fc40000000f00 */
        /* <DEDUP_REMOVED lines=59> */
[-CC-:B----4-:R-:W-:Y:S01]  /*449d0*/  FFMA R150, R150, R15.reuse, -R5.reuse ;  /* 0x0000000f96967223 */ /* 0x190fe20000000805 */
[-CC-:B--2---:R-:W-:Y:S01]  /*449e0*/  FFMA R146, R146, R15.reuse, -R5.reuse ;  /* 0x0000000f92927223 */ /* 0x184fe20000000805 */
[----:B------:R-:W-:-:S03]  /*449f0*/  FFMA R147, R147, R15, -R5 ;  /* 0x0000000f93937223 */ /* 0x000fc60000000805 */
[----:B------:R-:W-:Y:S02]  /*44a00*/  FSETP.GEU.AND P6, PT, R150, -126, PT ;  /* 0xc2fc00009600780b */ /* 0x000fe40003fce000 */
[----:B------:R-:W-:Y:S02]  /*44a10*/  FSETP.GEU.AND P3, PT, R146, -126, PT ;  /* 0xc2fc00009200780b */ /* 0x000fe40003f6e000 */
[----:B------:R-:W-:-:S09]  /*44a20*/  FSETP.GEU.AND P4, PT, R147, -126, PT ;  /* 0xc2fc00009300780b */ /* 0x000fd20003f8e000 */
[----:B------:R-:W-:Y:S02]  /*44a30*/  @!P6 FMUL R150, R150, 0.5 ;  /* 0x3f0000009696e820 */ /* 0x000fe40000400000 */
[----:B------:R-:W-:Y:S02]  /*44a40*/  @!P3 FMUL R146, R146, 0.5 ;  /* 0x3f0000009292b820 */ /* 0x000fe40000400000 */
[----:B------:R-:W-:Y:S02]  /*44a50*/  @!P4 FMUL R147, R147, 0.5 ;  /* 0x3f0000009393c820 */ /* 0x000fe40000400000 */
[----:B------:R-:W1:Y:S08]  /*44a60*/  MUFU.EX2 R150, R150 ;  /* 0x0000009600967308 */ /* 0x000e700000000800 */
[----:B------:R-:W2:Y:S08]  /*44a70*/  MUFU.EX2 R146, R146 ;  /* 0x0000009200927308 */ /* 0x000eb00000000800 */
[----:B------:R-:W4:Y:S01]  /*44a80*/  MUFU.EX2 R147, R147 ;  /* 0x0000009300937308 */ /* 0x000f220000000800 */
[----:B-1----:R-:W-:Y:S01]  /*44a90*/  @!P6 FMUL R150, R150, R150 ;  /* 0x000000969696e220 */ /* 0x002fe20000400000 */
[----:B------:R-:W-:Y:S04]  /*44aa0*/  STL.64 [R1+0x630], R154 ;  /* 0x0006309a01007387 */ /* 0x000fe80000100a00 */
[----:B---3--:R-:W-:Y:S01]  /*44ab0*/  STL.64 [R1+0x628], R152 ;  /* 0x0006289801007387 */ /* 0x008fe20000100a00 */
[----:B--2---:R-:W-:-:S03]  /*44ac0*/  @!P3 FMUL R146, R146, R146 ;  /* 0x000000929292b220 */ /* 0x004fc60000400000 */
[----:B------:R-:W-:Y:S01]  /*44ad0*/  STL [R1+0x620], R150 ;  /* 0x0006209601007387 */ /* 0x000fe20000100800 */
[----:B----4-:R-:W-:-:S05]  /*44ae0*/  @!P4 FMUL R147, R147, R147 ;  /* 0x000000939393c220 */ /* 0x010fca0000400000 */
        /* <DEDUP_REMOVED lines=128> */
[----:B------:R-:W3:Y:S01]  /*452f0*/  LDL.LU R97, [R1+0x114] ;  /* 0x0001140001617983 */ /* 0x000ee20000300800 */
[----:B------:R-:W-:-:S03]  /*45300*/  FFMA R5, R151, R15, -R5 ;  /* 0x0000000f97057223 */ /* 0x000fc60000000805 */
[----:B------:R-:W4:Y:S04]  /*45310*/  LDL.LU R98, [R1+0x118] ;  /* 0x0001180001627983 */ /* 0x000f280000300800 */
[----:B------:R-:W4:Y:S04]  /*45320*/  LDL.LU R99, [R1+0x11c] ;  /* 0x00011c0001637983 */ /* 0x000f280000300800 */
[----:B------:R-:W2:Y:S04]  /*45330*/  LDL.LU R100, [R1+0x120] ;  /* 0x0001200001647983 */ /* 0x000ea80000300800 */
[----:B------:R-:W2:Y:S04]  /*45340*/  LDL.LU R101, [R1+0x124] ;  /* 0x0001240001657983 */ /* 0x000ea80000300800 */
[----:B------:R-:W3:Y:S01]  /*45350*/  LDL.LU R102, [R1+0x128] ;  /* 0x0001280001667983 */ /* 0x000ee20000300800 */
[----:B------:R-:W-:-:S03]  /*45360*/  FSETP.GEU.AND P5, PT, R5, -126, PT ;  /* 0xc2fc00000500780b */ /* 0x000fc60003fae000 */
        /* <DEDUP_REMOVED lines=13> */
[----:B------:R-:W-:-:S03]  /*45440*/  @!P5 FMUL R5, R5, 0.5 ;  /* 0x3f0000000505d820 */ /* 0x000fc60000400000 */
[----:B------:R-:W4:Y:S04]  /*45450*/  LDL.LU R116, [R1+0x160] ;  /* 0x0001600001747983 */ /* 0x000f280000300800 */
[----:B------:R-:W4:Y:S04]  /*45460*/  LDL.LU R117, [R1+0x164] ;  /* 0x0001640001757983 */ /* 0x000f280000300800 */
[----:B------:R-:W2:Y:S04]  /*45470*/  LDL.LU R118, [R1+0x168] ;  /* 0x0001680001767983 */ /* 0x000ea80000300800 */
[----:B------:R-:W2:Y:S04]  /*45480*/  LDL.LU R119, [R1+0x16c] ;  /* 0x00016c0001777983 */ /* 0x000ea80000300800 */
[----:B------:R-:W3:Y:S04]  /*45490*/  LDL.LU R120, [R1+0x170] ;  /* 0x0001700001787983 */ /* 0x000ee80000300800 */
[----:B------:R-:W3:Y:S01]  /*454a0*/  LDL.LU R121, [R1+0x174] ;  /* 0x0001740001797983 */ /* 0x000ee20000300800 */
[----:B------:R-:W1:Y:S03]  /*454b0*/  MUFU.EX2 R5, R5 ;  /* 0x0000000500057308 */ /* 0x000e660000000800 */
        /* <DEDUP_REMOVED lines=15> */
[----:B------:R-:W2:Y:S01]  /*455b0*/  LDL.LU R137, [R1+0x1b4] ;  /* 0x0001b40001897983 */ /* 0x000ea20000300800 */
[----:B------:R-:W-:-:S03]  /*455c0*/  FFMA R9, R144, R15, -R4 ;  /* 0x0000000f90097223 */ /* 0x000fc60000000804 */
[----:B------:R-:W3:Y:S01]  /*455d0*/  LDL.LU R138, [R1+0x1b8] ;  /* 0x0001b800018a7983 */ /* 0x000ee20000300800 */
[----:B------:R-:W-:-:S03]  /*455e0*/  IMAD.MOV.U32 R144, RZ, RZ, R8 ;  /* 0x000000ffff907224 */ /* 0x000fc600078e0008 */
[----:B------:R-:W3:Y:S01]  /*455f0*/  LDL.LU R139, [R1+0x1bc] ;  /* 0x0001bc00018b7983 */ /* 0x000ee20000300800 */
[----:B-1----:R-:W-:-:S03]  /*45600*/  @!P5 FMUL R5, R5, R5 ;  /* 0x000000050505d220 */ /* 0x002fc60000400000 */
[----:B------:R-:W4:Y:S01]  /*45610*/  LDL.LU R140, [R1+0x1c0] ;  /* 0x0001c000018c7983 */ /* 0x000f220000300800 */
[----:B------:R-:W-:Y:S01]  /*45620*/  FFMA R8, R145, R15, -R4 ;  /* 0x0000000f91087223 */ /* 0x000fe20000000804 */
[----:B------:R-:W-:Y:S02]  /*45630*/  F2FP.F16.F32.PACK_AB R25, R147, R146 ;  /* 0x000000929319723e */ /* 0x000fe400000000ff */
[----:B------:R-:W4:Y:S01]  /*45640*/  LDL.LU R141, [R1+0x1c4] ;  /* 0x0001c400018d7983 */ /* 0x000f220000300800 */
[----:B------:R-:W-:-:S03]  /*45650*/  MOV R145, R6 ;  /* 0x0000000600917202 */ /* 0x000fc60000000f00 */
[----:B------:R-:W2:Y:S01]  /*45660*/  LDL.LU R142, [R1+0x1c8] ;  /* 0x0001c800018e7983 */ /* 0x000ea20000300800 */
[----:B------:R-:W-:-:S03]  /*45670*/  FFMA R6, R148, R15, -R4 ;  /* 0x0000000f94067223 */ /* 0x000fc60000000804 */
[----:B------:R-:W2:Y:S01]  /*45680*/  LDL.LU R143, [R1+0x1cc] ;  /* 0x0001cc00018f7983 */ /* 0x000ea20000300800 */
[----:B------:R-:W-:-:S03]  /*45690*/  FFMA R4, R149, R15, -R4 ;  /* 0x0000000f95047223 */ /* 0x000fc60000000804 */
[----:B------:R-:W3:Y:S01]  /*456a0*/  LDL.LU R146, [R1+0x1d8] ;  /* 0x0001d80001927983 */ /* 0x000ee20000300800 */
[----:B------:R-:W-:-:S03]  /*456b0*/  F2FP.F16.F32.PACK_AB R27, R5, R150 ;  /* 0x00000096051b723e */ /* 0x000fc600000000ff */
        /* <DEDUP_REMOVED lines=88> */
[----:B------:R-:W-:-:S02]  /*45c40*/  FSETP.GEU.AND P3, PT, R9, -126, PT ;  /* 0xc2fc00000900780b */ /* 0x000fc40003f6e000 */
        /* <DEDUP_REMOVED lines=13> */
[----:B---3--:R-:W-:Y:S01]  /*45d20*/  @!P4 FMUL R8, R8, R8 ;  /* 0x000000080808c220 */ /* 0x008fe20000400000 */
[----:B------:R-:W-:Y:S01]  /*45d30*/  MOV R43, R0 ;  /* 0x00000000002b7202 */ /* 0x000fe20000000f00 */
[----:B------:R-:W-:Y:S01]  /*45d40*/  IMAD.MOV.U32 R44, RZ, RZ, R2 ;  /* 0x000000ffff2c7224 */ /* 0x000fe200078e0002 */
[----:B------:R-:W-:Y:S01]  /*45d50*/  R2UR UR6, R15 ;  /* 0x000000000f0672ca */ /* 0x000fe200000e0000 */
[----:B------:R-:W-:Y:S02]  /*45d60*/  IMAD.MOV.U32 R46, RZ, RZ, R10 ;  /* 0x000000ffff2e7224 */ /* 0x000fe400078e000a */
[----:B----4-:R-:W-:Y:S01]  /*45d70*/  @!P6 FMUL R4, R4, R4 ;  /* 0x000000040404e220 */ /* 0x010fe20000400000 */
[----:B------:R-:W-:Y:S01]  /*45d80*/  MOV R45, R11 ;  /* 0x0000000b002d7202 */ /* 0x000fe20000000f00 */
[----:B------:R-:W-:Y:S01]  /*45d90*/  IMAD.MOV.U32 R48, RZ, RZ, R12 ;  /* 0x000000ffff307224 */ /* 0x000fe200078e000c */
[----:B------:R-:W-:Y:S01]  /*45da0*/  MOV R47, R13 ;  /* 0x0000000d002f7202 */ /* 0x000fe20000000f00 */
[----:B------:R-:W-:Y:S01]  /*45db0*/  IMAD.MOV.U32 R50, RZ, RZ, R216 ;  /* 0x000000ffff327224 */ /* 0x000fe200078e00d8 */
[----:B------:R-:W-:Y:S01]  /*45dc0*/  MOV R49, R14 ;  /* 0x0000000e00317202 */ /* 0x000fe20000000f00 */
[----:B------:R-:W-:-:S02]  /*45dd0*/  IMAD.MOV.U32 R52, RZ, RZ, R210 ;  /* 0x000000ffff347224 */ /* 0x000fc400078e00d2 */
        /* <DEDUP_REMOVED lines=106> */
[----:B------:R-:W3:Y:S01]  /*46480*/  LDL.LU R0, [R1+0x924] ;  /* 0x0009240001007983 */ /* 0x000ee20000300800 */
[----:B------:R-:W-:-:S02]  /*46490*/  F2FP.F16.F32.PACK_AB R24, R8, R9 ;  /* 0x000000090818723e */ /* 0x000fc400000000ff */
[----:B------:R-:W-:Y:S01]  /*464a0*/  F2FP.F16.F32.PACK_AB R26, R4, R6 ;  /* 0x00000006041a723e */ /* 0x000fe200000000ff */
[----:B------:R-:W4:Y:S04]  /*464b0*/  LDL.LU R2, [R1+0x920] ;  /* 0x0009200001027983 */ /* 0x000f280000300800 */
[----:B------:R-:W4:Y:S04]  /*464c0*/  LDL.LU R11, [R1+0x91c] ;  /* 0x00091c00010b7983 */ /* 0x000f280000300800 */
[----:B------:R-:W3:Y:S04]  /*464d0*/  LDL.LU R10, [R1+0x918] ;  /* 0x00091800010a7983 */ /* 0x000ee80000300800 */
[----:B------:R-:W3:Y:S04]  /*464e0*/  LDL.LU R13, [R1+0x914] ;  /* 0x00091400010d7983 */ /* 0x000ee80000300800 */
[----:B------:R-:W3:Y:S04]  /*464f0*/  LDL.LU R12, [R1+0x910] ;  /* 0x00091000010c7983 */ /* 0x000ee80000300800 */
[----:B------:R-:W3:Y:S04]  /*46500*/  LDL.LU R14, [R1+0x90c] ;  /* 0x00090c00010e7983 */ /* 0x000ee80000300800 */
[----:B------:R1:W5:Y:S04]  /*46510*/  LDL.LU R216, [R1+0x908] ;  /* 0x0009080001d87983 */ /* 0x0003680000300800 */
[----:B------:R-:W3:Y:S04]  /*46520*/  LDL.LU R209, [R1+0x904] ;  /* 0x0009040001d17983 */ /* 0x000ee80000300800 */
[----:B------:R-:W4:Y:S04]  /*46530*/  LDL.LU R210, [R1+0x900] ;  /* 0x0009000001d27983 */ /* 0x000f280000300800 */
[----:B------:R-:W3:Y:S04]  /*46540*/  LDL.LU R205, [R1+0x8fc] ;  /* 0x0008fc0001cd7983 */ /* 0x000ee80000300800 */
[----:B------:R-:W3:Y:S04]  /*46550*/  LDL.LU R252, [R1+0x8f8] ;  /* 0x0008f80001fc7983 */ /* 0x000ee80000300800 */
[----:B------:R-:W3:Y:S04]  /*46560*/  LDL.LU R16, [R1+0x8f4] ;  /* 0x0008f40001107983 */ /* 0x000ee80000300800 */
        /* <DEDUP_REMOVED lines=20> */
[----:B--2---:R-:W-:-:S03]  /*466b0*/  WARPGROUP.ARRIVE ;  /* 0x00000000000079c5 */ /* 0x004fc60000000000 */
[----:B------:R1:W5:Y:S04]  /*466c0*/  LDL.LU R231, [R1+0x8a0] ;  /* 0x0008a00001e77983 */ /* 0x0003680000300800 */
[----:B------:R1:W5:Y:S01]  /*466d0*/  LDL.LU R230, [R1+0x89c] ;  /* 0x00089c0001e67983 */ /* 0x0003620000300800 */
[----:B------:R-:W-:Y:S03]  /*466e0*/  HGMMA.64x256x16.F32 R28, R24, gdesc[UR4].tnspB, R28, gsb0 ;  /* 0x43e00004181c7df0 */ /* 0x000fe6000800081c */
        /* <DEDUP_REMOVED lines=224> */
[----:B--2---:R1:W5:Y:S04]  /*474f0*/  LDL.LU.64 R154, [R1+0x630] ;  /* 0x00063000019a7983 */ /* 0x0043680000300a00 */
[----:B------:R1:W5:Y:S04]  /*47500*/  LDL.LU.64 R152, [R1+0x628] ;  /* 0x0006280001987983 */ /* 0x0003680000300a00 */
        /* <DEDUP_REMOVED lines=60> */
[----:B----4-:R-:W-:Y:S01]  /*478d0*/  FFMA R3, R2, R210, R11 ;  /* 0x000000d202037223 */ /* 0x010fe2000000000b */
[----:B---3--:R-:W-:-:S03]  /*478e0*/  FFMA R0, R0, R209, R13 ;  /* 0x000000d100007223 */ /* 0x008fc6000000000d */
[----:B------:R-:W-:Y:S01]  /*478f0*/  FADD R3, R3, R10 ;  /* 0x0000000a03037221 */ /* 0x000fe20000000000 */
[----:B------:R-:W-:Y:S01]  /*47900*/  FADD R12, R0, R12 ;  /* 0x0000000c000c7221 */ /* 0x000fe20000000000 */
[----:B------:R-:W-:Y:S01]  /*47910*/  IADD3 R0, R205, 0x1, RZ ;  /* 0x00000001cd007810 */ /* 0x000fe20007ffe0ff */
[----:B------:R-:W-:-:S03]  /*47920*/  VIADD R15, R252, 0x110020 ;  /* 0x00110020fc0f7836 */ /* 0x000fc60000000000 */
[----:B------:R-:W-:-:S04]  /*47930*/  ISETP.NE.AND P3, PT, R0, 0x4, PT ;  /* 0x000000040000780c */ /* 0x000fc80003f65270 */
[----:B------:R-:W-:-:S04]  /*47940*/  SEL R0, R0, RZ, P3 ;  /* 0x000000ff00007207 */ /* 0x000fc80001800000 */
[----:B------:R-:W-:-:S04]  /*47950*/  LEA R2, R0, R15, 0x3 ;  /* 0x0000000f00027211 */ /* 0x000fc800078e18ff */
[----:B------:R-:W-:-:S04]  /*47960*/  PRMT R2, RZ, 0x654, R2 ;  /* 0x00000654ff027816 */ /* 0x000fc80000000002 */
[----:B------:R3:W-:Y:S01]  /*47970*/  SYNCS.ARRIVE.TRANS64.RED.A1T0 RZ, [R2+URZ], RZ ;  /* 0x000000ff02ff79a7 */ /* 0x0007e2000810043f */
[----:B------:R-:W-:Y:S01]  /*47980*/  IADD3 R0, R0, 0x1, RZ ;  /* 0x0000000100007810 */ /* 0x000fe20007ffe0ff */
[----:B---3--:R-:W-:-:S03]  /*47990*/  VIADD R2, R14, 0x1 ;  /* 0x000000010e027836 */ /* 0x008fc60000000000 */
[----:B------:R-:W-:Y:S02]  /*479a0*/  ISETP.NE.AND P3, PT, R0, 0x4, PT ;  /* 0x000000040000780c */ /* 0x000fe40003f65270 */
[----:B------:R-:W-:Y:S02]  /*479b0*/  ISETP.NE.AND P4, PT, R2, 0x4, PT ;  /* 0x000000040200780c */ /* 0x000fe40003f85270 */
[----:B------:R-:W-:Y:S01]  /*479c0*/  SEL R205, R0, RZ, P3 ;  /* 0x000000ff00cd7207 */ /* 0x000fe20001800000 */
[----:B--2---:R-:W-:Y:S01]  /*479d0*/  FADD R30, R12, R30 ;  /* 0x0000001e0c1e7221 */ /* 0x004fe20000000000 */
[----:B------:R-:W-:-:S03]  /*479e0*/  FADD R3, R3, R28 ;  /* 0x0000001c03037221 */ /* 0x000fc60000000000 */
[----:B------:R-:W-:Y:S01]  /*479f0*/  FADD R31, R30, R31 ;  /* 0x0000001f1e1f7221 */ /* 0x000fe20000000000 */
        /* <DEDUP_REMOVED lines=118> */
[----:B------:R-:W-:Y:S01]  /*48160*/  SEL R8, RZ, 0x1, P4 ;  /* 0x00000001ff087807 */ /* 0x000fe20002000000 */
[----:B------:R-:W-:Y:S02]  /*48170*/  FADD R6, R3, R6 ;  /* 0x0000000603067221 */ /* 0x000fe40000000000 */
[----:B------:R-:W-:Y:S01]  /*48180*/  FADD R209, R150, R5 ;  /* 0x0000000596d17221 */ /* 0x000fe20000000000 */
[----:B------:R-:W-:Y:S01]  /*48190*/  LOP3.LUT R8, R16, R8, RZ, 0x3c, !PT ;  /* 0x0000000810087212 */ /* 0x000fe200078e3cff */
[----:B------:R-:W-:Y:S01]  /*481a0*/  FADD R210, R6, R4 ;  /* 0x0000000406d27221 */ /* 0x000fe20000000000 */
[----:B------:R-:W-:Y:S01]  /*481b0*/  SEL R6, R2, RZ, P4 ;  /* 0x000000ff02067207 */ /* 0x000fe20002000000 */
[----:B-1----:R-:W-:Y:S06]  /*481c0*/  @P1 BRA `(.L_x_31) ;  /* 0x0000000400181947 */ /* 0x002fec0003800000 */
[----:B-----5:R-:W-:Y:S01]  /*481d0*/  ISETP.LT.OR P1, PT, R153, 0x1, !P0 ;  /* 0x000000019900780c */ /* 0x020fe20004721670 */
[----:B------:R-:W-:-:S12]  /*481e0*/  BSSY B0, `(.L_x_32) ;  /* 0x0000043000007945 */ /* 0x000fd80003800000 */
[----:B------:R-:W-:Y:S05]  /*481f0*/  @P1 BRA `(.L_x_33) ;  /* 0x0000000400041947 */ /* 0x000fea0003800000 */
[----:B------:R-:W-:Y:S01]  /*48200*/  IMAD R0, R152, 0x8, R252 ;  /* 0x0000000898007824 */ /* 0x000fe200078e02fc */
[----:B------:R-:W-:Y:S02]  /*48210*/  SHF.L.U32 R2, R154, 0x1f, RZ ;  /* 0x0000001f9a027819 */ /* 0x000fe400000006ff */
[----:B------:R-:W-:Y:S02]  /*48220*/  ISETP.NE.AND P3, PT, R206, RZ, PT ;  /* 0x000000ffce00720c */ /* 0x000fe40003f65270 */
[----:B------:R-:W1:Y:S02]  /*48230*/  SYNCS.PHASECHK.TRANS64.TRYWAIT P1, [R0+URZ+0x110020], R2 ;  /* 0x11002002000075a7 */ /* 0x000e64000802017f */
[----:B-1----:R-:W-:Y:S09]  /*48240*/  @!P1 BRA `(.L_x_34) ;  /* 0x0000032400689947 */ /* 0x002ff20003800000 */
.L_x_111:
[----:B------:R-:W-:Y:S05]  /*48250*/  @P3 BRA `(.L_x_35) ;  /* 0x0000000000183947 */ /* 0x000fea0003800000 */
[----:B------:R-:W2:Y:S01]  /*48260*/  S2R R3, SR_TID.X ;  /* 0x0000000000037919 */ /* 0x000ea20000002100 */
[----:B-1----:R-:W-:-:S04]  /*48270*/  MOV R2, 0x40000 ;  /* 0x0004000000027802 */ /* 0x002fc80000000f00 */
[----:B------:R3:W-:Y:S01]  /*48280*/  SYNCS.ARRIVE.TRANS64 RZ, [R0+URZ+0x110000], R2 ;  /* 0x1100000200ff79a7 */ /* 0x0007e2000800003f */
[----:B--2---:R-:W-:-:S13]  /*48290*/  LOP3.LUT P1, RZ, R3, 0x1f, RZ, 0xc0, !PT ;  /* 0x0000001f03ff7812 */ /* 0x004fda000782c0ff */
[----:B---3--:R-:W-:Y:S05]  /*482a0*/  @!P1 BRA `(.L_x_35) ;  /* 0x0000000000049947 */ /* 0x008fea0003800000 */
[----:B------:R-:W-:Y:S01]  /*482b0*/  BPT.TRAP 0x1 ;  /* 0x000000040000795c */ /* 0x000fe20000300000 */
.L_x_35:
[C---:B------:R-:W-:Y:S01]  /*482c0*/  R2UR UR6, R167.reuse ;  /* 0x00000000a70672ca */ /* 0x040fe200000e0000 */
[----:B------:R-:W-:Y:S01]  /*482d0*/  UMOV UR18, URZ ;  /* 0x0000003f00127c82 */ /* 0x000fe20008000000 */
[----:B------:R-:W-:Y:S01]  /*482e0*/  R2UR UR7, R0 ;  /* 0x00000000000772ca */ /* 0x000fe200000e0000 */
[----:B-1----:R-:W-:Y:S01]  /*482f0*/  IMAD R0, R152, 0x40000, R252 ;  /* 0x0004000098007824 */ /* 0x002fe200078e02fc */
[----:B------:R-:W-:Y:S01]  /*48300*/  UMOV UR20, UR36 ;  /* 0x0000002400147c82 */ /* 0x000fe20008000000 */
[----:B------:R-:W-:Y:S01]  /*48310*/  UMOV UR21, UR37 ;  /* 0x0000002500157c82 */ /* 0x000fe20008000000 */
[----:B------:R-:W-:Y:S01]  /*48320*/  UMOV UR22, 0x0 ;  /* 0x0000000000167882 */ /* 0x000fe20000000000 */
[----:B------:R-:W-:Y:S01]  /*48330*/  UMOV UR23, 0x10000000 ;  /* 0x1000000000177882 */ /* 0x000fe20000000000 */
[----:B------:R-:W-:Y:S01]  /*48340*/  R2UR UR14, R0 ;  /* 0x00000000000e72ca */ /* 0x000fe200000e0000 */
[----:B------:R-:W-:Y:S01]  /*48350*/  UMOV UR10, 0x40 ;  /* 0x00000040000a7882 */ /* 0x000fe20000000000 */
[----:B------:R-:W-:Y:S01]  /*48360*/  IADD3 R0, P1, R18, 0x2f0, RZ ;  /* 0x000002f012007810 */ /* 0x000fe20007f3e0ff */
[----:B------:R-:W-:Y:S01]  /*48370*/  UMOV UR12, UR36 ;  /* 0x00000024000c7c82 */ /* 0x000fe20008000000 */
[----:B------:R-:W-:Y:S01]  /*48380*/  UMOV UR13, UR37 ;  /* 0x00000025000d7c82 */ /* 0x000fe20008000000 */
[----:B------:R-:W-:Y:S01]  /*48390*/  USHF.L.U32 UR19, UR6, 0x8, URZ ;  /* 0x0000000806137899 */ /* 0x000fe2000800063f */
[----:B------:R-:W-:Y:S01]  /*483a0*/  R2UR UR6, R0 ;  /* 0x00000000000672ca */ /* 0x000fe200000e0000 */
[----:B------:R-:W-:Y:S01]  /*483b0*/  UIADD3 UR17, UR7, 0x110000, URZ ;  /* 0x0011000007117890 */ /* 0x000fe2000fffe03f */
[----:B------:R-:W-:Y:S01]  /*483c0*/  IADD3.X R0, RZ, R19, RZ, P1, !PT ;  /* 0x00000013ff007210 */ /* 0x000fe20000ffe4ff */
[----:B------:R-:W-:Y:S01]  /*483d0*/  UMOV UR26, 0x80 ;  /* 0x00000080001a7882 */ /* 0x000fe20000000000 */
[----:B------:R-:W-:Y:S01]  /*483e0*/  UMOV UR28, UR36 ;  /* 0x00000024001c7c82 */ /* 0x000fe20008000000 */
[----:B------:R-:W-:Y:S01]  /*483f0*/  UMOV UR29, UR37 ;  /* 0x00000025001d7c82 */ /* 0x000fe20008000000 */
[----:B------:R-:W-:Y:S01]  /*48400*/  R2UR UR7, R0 ;  /* 0x00000000000772ca */ /* 0x000fe200000e0000 */
[----:B------:R-:W-:Y:S01]  /*48410*/  UIADD3 UR16, UR14, 0x10000, URZ ;  /* 0x000100000e107890 */ /* 0x000fe2000fffe03f */
[----:B------:R-:W-:Y:S01]  /*48420*/  VIADD R152, R152, 0x1 ;  /* 0x0000000198987836 */ /* 0x000fe20000000000 */
[----:B------:R-:W-:Y:S01]  /*48430*/  UIADD3 UR8, UR14, 0x18000, URZ ;  /* 0x000180000e087890 */ /* 0x000fe2000fffe03f */
[----:B------:R-:W-:Y:S01]  /*48440*/  IADD3 R167, R167, 0x1, RZ ;  /* 0x00000001a7a77810 */ /* 0x000fe20007ffe0ff */
[----:B------:R-:W-:Y:S01]  /*48450*/  UMOV UR9, UR17 ;  /* 0x0000001100097c82 */ /* 0x000fe20008000000 */
[----:B------:R-:W-:Y:S01]  /*48460*/  UMOV UR11, UR19 ;  /* 0x00000013000b7c82 */ /* 0x000fe20008000000 */
[----:B------:R-:W-:Y:S01]  /*48470*/  UIADD3 UR24, UR14, 0x20000, URZ ;  /* 0x000200000e187890 */ /* 0x000fe2000fffe03f */
[----:B------:R-:W-:Y:S01]  /*48480*/  ISETP.NE.AND P1, PT, R152, 0x4, PT ;  /* 0x000000049800780c */ /* 0x000fe20003f25270 */
[----:B------:R-:W-:Y:S01]  /*48490*/  UMOV UR25, UR17 ;  /* 0x0000001100197c82 */ /* 0x000fe20008000000 */
[----:B------:R-:W-:-:S02]  /*484a0*/  UMOV UR27, UR19 ;  /* 0x00000013001b7c82 */ /* 0x000fc40008000000 */
[----:B------:R-:W-:Y:S01]  /*484b0*/  SEL R0, RZ, 0x1, P1 ;  /* 0x00000001ff007807 */ /* 0x000fe20000800000 */
[----:B------:R1:W-:Y:S01]  /*484c0*/  UTMALDG.4D [UR16], [UR6], desc[UR22] ;  /* 0x00001610060075b4 */ /* 0x0003e20008019000 */
[----:B------:R-:W-:Y:S02]  /*484d0*/  SEL R152, R152, RZ, P1 ;  /* 0x000000ff98987207 */ /* 0x000fe40000800000 */
        /* <DEDUP_REMOVED lines=13> */
[----:B------:R-:W-:Y:S01]  /*485b0*/  UMOV UR18, 0x180 ;  /* 0x0000018000127882 */ /* 0x000fe20000000000 */
[----:B--2---:R-:W-:-:S07]  /*485c0*/  UIADD3 UR8, UR14, 0x48000, URZ ;  /* 0x000480000e087890 */ /* 0x004fce000fffe03f */
[----:B------:R3:W-:Y:S01]  /*485d0*/  UTMALDG.4D [UR16], [UR6], desc[UR22] ;  /* 0x00001610060075b4 */ /* 0x0007e20008019000 */
[----:B------:R-:W-:Y:S02]  /*485e0*/  UMOV UR10, 0x1c0 ;  /* 0x000001c0000a7882 */ /* 0x000fe40000000000 */
[----:B------:R3:W-:Y:S02]  /*485f0*/  UTMALDG.4D [UR8], [UR6], desc[UR22] ;  /* 0x00001608060075b4 */ /* 0x0007e40008019000 */
[----:B---3--:R-:W-:Y:S01]  /*48600*/  NOP ;  /* 0x0000000000007918 */ /* 0x008fe20000000000 */
.L_x_33:
[----:B------:R-:W-:Y:S05]  /*48610*/  BSYNC B0 ;  /* 0x0000000000007941 */ /* 0x000fea0003800000 */
.L_x_32:
[----:B------:R-:W-:-:S07]  /*48620*/  VIADD R153, R153, 0xffffffff ;  /* 0xffffffff99997836 */ /* 0x000fce0000000000 */
.L_x_31:
[----:B-----5:R-:W-:Y:S01]  /*48630*/  IADD3 R7, R7, 0x100, RZ ;  /* 0x0000010007077810 */ /* 0x020fe20007ffe0ff */
[----:B------:R-:W-:Y:S01]  /*48640*/  IMAD.MOV.U32 R3, RZ, RZ, R156 ;  /* 0x000000ffff037224 */ /* 0x000fe200078e009c */
[----:B------:R-:W-:Y:S01]  /*48650*/  MOV R2, R155 ;  /* 0x0000009b00027202 */ /* 0x000fe20000000f00 */
[----:B------:R-:W-:Y:S06]  /*48660*/  @P2 BRA `(.L_x_36) ;  /* 0xfffffde8001c2947 */ /* 0x000fec000383ffff */
[----:B------:R-:W-:-:S07]  /*48670*/  IMAD.MOV.U32 R207, RZ, RZ, R17 ;  /* 0x000000ffffcf7224 */ /* 0x000fce00078e0011 */
.L_x_24:
[----:B------:R-:W-:-:S13]  /*48680*/  ISETP.GE.AND P1, PT, R207, 0x1, PT ;  /* 0x00000001cf00780c */ /* 0x000fda0003f26270 */
[----:B------:R-:W-:Y:S05]  /*48690*/  @!P1 BRA `(.L_x_37) ;  /* 0x000002bc00249947 */ /* 0x000fea0003800000 */
[----:B------:R-:W-:Y:S01]  /*486a0*/  MOV R12, R156 ;  /* 0x0000009c000c7202 */ /* 0x000fe20000000f00 */
[----:B-----5:R-:W-:-:S07]  /*486b0*/  IMAD.MOV.U32 R13, RZ, RZ, R155 ;  /* 0x000000ffff0d7224 */ /* 0x020fce00078e009b */
.L_x_50:
[----:B------:R-:W-:Y:S01]  /*486c0*/  LEA R0, R6, R252, 0x3 ;  /* 0x000000fc06007211 */ /* 0x000fe200078e18ff */
[----:B------:R-:W-:Y:S05]  /*486d0*/  YIELD ;  /* 0x0000000000007946 */ /* 0x000fea0003800000 */
[----:B-1----:R-:W-:-:S04]  /*486e0*/  SHF.L.U32 R2, R8, 0x1f, RZ ;  /* 0x0000001f08027819 */ /* 0x002fc800000006ff */
[----:B------:R-:W1:Y:S02]  /*486f0*/  SYNCS.PHASECHK.TRANS64.TRYWAIT P1, [R0+URZ+0x110000], R2 ;  /* 0x11000002000075a7 */ /* 0x000e64000802017f */
[----:B-1----:R-:W-:Y:S05]  /*48700*/  @!P1 BRA `(.L_x_38) ;  /* 0x00000320004c9947 */ /* 0x002fea0003800000 */
.L_x_112:
[----:B------:R-:W-:Y:S05]  /*48710*/  WARPSYNC.ALL ;  /* 0x0000000000007948 */ /* 0x000fea0003800000 */
[----:B------:R-:W2:Y:S04]  /*48720*/  LDL.64 R10, [R1+0x430] ;  /* 0x00043000010a7983 */ /* 0x000ea80000100a00 */
[----:B------:R-:W3:Y:S01]  /*48730*/  LDL.64 R22, [R1+0x428] ;  /* 0x0004280001167983 */ /* 0x000ee20000100a00 */
[----:B-1----:R-:W-:-:S02]  /*48740*/  IMAD R2, R6, 0x4000, R211 ;  /* 0x0000400006027824 */ /* 0x002fc400078e02d3 */
[----:B------:R-:W-:Y:S01]  /*48750*/  IMAD.MOV.U32 R3, RZ, RZ, 0x40000040 ;  /* 0x40000040ff037424 */ /* 0x000fe200078e00ff */
[----:B------:R-:W4:Y:S02]  /*48760*/  LDL.64 R20, [R1+0x420] ;  /* 0x0004200001147983 */ /* 0x000f240000100a00 */
[C---:B------:R-:W-:Y:S02]  /*48770*/  R2UR UR10, R2.reuse ;  /* 0x00000000020a72ca */ /* 0x040fe400000e0000 */
[----:B------:R-:W-:Y:S01]  /*48780*/  R2UR UR11, R3 ;  /* 0x00000000030b72ca */ /* 0x000fe200000e0000 */
[----:B------:R-:W-:Y:S01]  /*48790*/  WARPGROUP.ARRIVE ;  /* 0x00000000000079c5 */ /* 0x000fe20000000000 */
[----:B------:R-:W-:Y:S01]  /*487a0*/  IADD3 R4, R2, 0x2, RZ ;  /* 0x0000000202047810 */ /* 0x000fe20007ffe0ff */
[----:B------:R-:W5:Y:S01]  /*487b0*/  LDL.64 R18, [R1+0x418] ;  /* 0x0004180001127983 */ /* 0x000f620000100a00 */
[----:B------:R-:W-:Y:S02]  /*487c0*/  MOV R5, 0x40000040 ;  /* 0x4000004000057802 */ /* 0x000fe40000000f00 */
[----:B------:R-:W-:Y:S01]  /*487d0*/  R2UR UR14, R4 ;  /* 0x00000000040e72ca */ /* 0x000fe200000e0000 */
[----:B------:R-:W5:Y:S01]  /*487e0*/  LDL.64 R16, [R1+0x410] ;  /* 0x0004100001107983 */ /* 0x000f620000100a00 */
[----:B------:R-:W-:-:S03]  /*487f0*/  R2UR UR15, R5 ;  /* 0x00000000050f72ca */ /* 0x000fc600000e0000 */
[----:B------:R-:W5:Y:S01]  /*48800*/  LDL.64 R14, [R1+0x408] ;  /* 0x00040800010e7983 */ /* 0x000f620000100a00 */
[----:B--2---:R-:W-:Y:S02]  /*48810*/  R2UR UR8, R10 ;  /* 0x000000000a0872ca */ /* 0x004fe400000e0000 */
[----:B------:R-:W-:Y:S02]  /*48820*/  R2UR UR9, R11 ;  /* 0x000000000b0972ca */ /* 0x000fe400000e0000 */
[----:B---3--:R-:W-:Y:S02]  /*48830*/  R2UR UR12, R22 ;  /* 0x00000000160c72ca */ /* 0x008fe400000e0000 */
[----:B------:R-:W-:Y:S01]  /*48840*/  R2UR UR13, R23 ;  /* 0x00000000170d72ca */ /* 0x000fe200000e0000 */
[----:B------:R-:W-:Y:S01]  /*48850*/  VIADD R4, R2, 0x4 ;  /* 0x0000000402047836 */ /* 0x000fe20000000000 */
[----:B------:R-:W-:Y:S01]  /*48860*/  MOV R5, 0x40000040 ;  /* 0x4000004000057802 */ /* 0x000fe20000000f00 */
[----:B------:R-:W2:Y:S01]  /*48870*/  LDL.64 R10, [R1+0x400] ;  /* 0x00040000010a7983 */ /* 0x000ea20000100a00 */
[----:B------:R-:W-:-:S02]  /*48880*/  MOV R3, 0x40000040 ;  /* 0x4000004000037802 */ /* 0x000fc40000000f00 */
[----:B------:R-:W-:Y:S02]  /*48890*/  ISETP.NE.AND P1, PT, R217, RZ, PT ;  /* 0x000000ffd900720c */ /* 0x000fe40003f25270 */
[----:B------:R-:W-:Y:S01]  /*488a0*/  R2UR UR7, R3 ;  /* 0x00000000030772ca */ /* 0x000fe200000e0000 */
[----:B------:R-:W-:Y:S01]  /*488b0*/  HGMMA.64x256x16.F32 R24, gdesc[UR8], RZ, !UPT, gsb0 ;  /* 0x03e00000081879f0 */ /* 0x000fe2000c0008ff */
[----:B------:R-:W-:Y:S01]  /*488c0*/  R2UR UR10, R4 ;  /* 0x00000000040a72ca */ /* 0x000fe200000e0000 */
[----:B------:R-:W-:Y:S01]  /*488d0*/  VIADD R4, R2, 0x6 ;  /* 0x0000000602047836 */ /* 0x000fe20000000000 */
[----:B------:R-:W-:Y:S02]  /*488e0*/  R2UR UR11, R5 ;  /* 0x00000000050b72ca */ /* 0x000fe400000e0000 */
[----:B----4-:R-:W-:Y:S02]  /*488f0*/  R2UR UR8, R20 ;  /* 0x00000000140872ca */ /* 0x010fe400000e0000 */
[----:B------:R-:W-:-:S02]  /*48900*/  R2UR UR9, R21 ;  /* 0x00000000150972ca */ /* 0x000fc400000e0000 */
[----:B------:R-:W-:Y:S01]  /*48910*/  MOV R5, 0x40000040 ;  /* 0x4000004000057802 */ /* 0x000fe20000000f00 */
[----:B------:R-:W-:Y:S02]  /*48920*/  WARPGROUP.DEPBAR.LE gsb0, 0x0 ;  /* 0x00008000000079c5 */ /* 0x000fe40000010000 */
[----:B------:R-:W-:-:S15]  /*48930*/  WARPGROUP.ARRIVE ;  /* 0x00000000000079c5 */ /* 0x000fde0000000000 */
[----:B------:R-:W-:-:S01]  /*48940*/  NOP ;  /* 0x0000000000007918 */ /* 0x000fc20000000000 */
[----:B------:R-:W-:Y:S03]  /*48950*/  HGMMA.64x256x16.F32 R24, gdesc[UR12], R24, gsb0 ;  /* 0x03e000000c1879f0 */ /* 0x000fe60008000818 */
[----:B------:R-:W-:Y:S02]  /*48960*/  WARPGROUP.DEPBAR.LE gsb0, 0x0 ;  /* 0x00008000000079c5 */ /* 0x000fe40000010000 */
[----:B------:R-:W-:-:S15]  /*48970*/  WARPGROUP.ARRIVE ;  /* 0x00000000000079c5 */ /* 0x000fde0000000000 */
[----:B------:R-:W-:-:S08]  /*48980*/  NOP ;  /* 0x0000000000007918 */ /* 0x000fd00000000000 */
[----:B------:R-:W-:Y:S01]  /*48990*/  HGMMA.64x256x16.F32 R24, gdesc[UR8], R24, gsb0 ;  /* 0x03e00000081879f0 */ /* 0x000fe20008000818 */
[----:B------:R-:W-:Y:S01]  /*489a0*/  R2UR UR10, R4 ;  /* 0x00000000040a72ca */ /* 0x000fe200000e0000 */
[----:B------:R-:W-:Y:S01]  /*489b0*/  VIADD R4, R2, 0x800 ;  /* 0x0000080002047836 */ /* 0x000fe20000000000 */
[----:B------:R-:W-:Y:S02]  /*489c0*/  R2UR UR11, R5 ;  /* 0x00000000050b72ca */ /* 0x000fe400000e0000 */
[----:B-----5:R-:W-:Y:S02]  /*489d0*/  R2UR UR8, R18 ;  /* 0x00000000120872ca */ /* 0x020fe400000e0000 */
[----:B------:R-:W-:Y:S02]  /*489e0*/  R2UR UR9, R19 ;  /* 0x00000000130972ca */ /* 0x000fe400000e0000 */
[----:B------:R-:W-:Y:S01]  /*489f0*/  MOV R5, 0x40000040 ;  /* 0x4000004000057802 */ /* 0x000fe20000000f00 */
[----:B------:R-:W-:-:S02]  /*48a00*/  WARPGROUP.DEPBAR.LE gsb0, 0x0 ;  /* 0x00008000000079c5 */ /* 0x000fc40000010000 */
[----:B------:R-:W-:-:S15]  /*48a10*/  WARPGROUP.ARRIVE ;  /* 0x00000000000079c5 */ /* 0x000fde0000000000 */
[----:B------:R-:W-:-:S01]  /*48a20*/  NOP ;  /* 0x0000000000007918 */ /* 0x000fc20000000000 */
[----:B------:R-:W-:Y:S01]  /*48a30*/  HGMMA.64x256x16.F32 R24, gdesc[UR8], R24, gsb0 ;  /* 0x03e00000081879f0 */ /* 0x000fe20008000818 */
[----:B------:R-:W-:Y:S01]  /*48a40*/  R2UR UR10, R4 ;  /* 0x00000000040a72ca */ /* 0x000fe200000e0000 */
[----:B------:R-:W-:Y:S01]  /*48a50*/  VIADD R4, R2, 0x802 ;  /* 0x0000080202047836 */ /* 0x000fe20000000000 */
[----:B------:R-:W-:Y:S02]  /*48a60*/  R2UR UR11, R5 ;  /* 0x00000000050b72ca */ /* 0x000fe400000e0000 */
[----:B------:R-:W-:Y:S02]  /*48a70*/  R2UR UR8, R16 ;  /* 0x00000000100872ca */ /* 0x000fe400000e0000 */
        /* <DEDUP_REMOVED lines=19> */
[----:B--2---:R-:W-:Y:S02]  /*48bb0*/  R2UR UR8, R10 ;  /* 0x000000000a0872ca */ /* 0x004fe400000e0000 */
        /* <DEDUP_REMOVED lines=197> */
[----:B------:R-:W-:Y:S01]  /*49810*/  UMOV UR8, UR56 ;  /* 0x0000003800087c82 */ /* 0x000fe20008000000 */
[----:B------:R-:W-:Y:S01]  /*49820*/  R2UR UR11, R5 ;  /* 0x00000000050b72ca */ /* 0x000fe200000e0000 */
[----:B------:R-:W-:Y:S01]  /*49830*/  UMOV UR9, UR57 ;  /* 0x0000003900097c82 */ /* 0x000fe20008000000 */
[----:B------:R-:W-:Y:S01]  /*49840*/  VIADD R4, R2, 0x3006 ;  /* 0x0000300602047836 */ /* 0x000fe20000000000 */
[----:B------:R-:W-:Y:S01]  /*49850*/  MOV R5, 0x40000040 ;  /* 0x4000004000057802 */ /* 0x000fe20000000f00 */
[----:B------:R-:W-:Y:S02]  /*49860*/  WARPGROUP.DEPBAR.LE gsb0, 0x0 ;  /* 0x00008000000079c5 */ /* 0x000fe40000010000 */
[----:B------:R-:W-:-:S15]  /*49870*/  WARPGROUP.ARRIVE ;  /* 0x00000000000079c5 */ /* 0x000fde0000000000 */
[----:B------:R-:W-:-:S04]  /*49880*/  NOP ;  /* 0x0000000000007918 */ /* 0x000fc80000000000 */
        /* <DEDUP_REMOVED lines=25> */
[C---:B------:R-:W-:Y:S01]  /*49a20*/  VIADD R4, R2.reuse, 0x3804 ;  /* 0x0000380402047836 */ /* 0x040fe20000000000 */
[----:B------:R-:W-:Y:S01]  /*49a30*/  MOV R5, 0x40000040 ;  /* 0x4000004000057802 */ /* 0x000fe20000000f00 */
[----:B------:R-:W-:-:S05]  /*49a40*/  VIADD R2, R2, 0x3806 ;  /* 0x0000380602027836 */ /* 0x000fca0000000000 */
[----:B------:R-:W-:Y:S01]  /*49a50*/  R2UR UR6, R2 ;  /* 0x00000000020672ca */ /* 0x000fe200000e0000 */
[----:B------:R-:W-:Y:S02]  /*49a60*/  WARPGROUP.DEPBAR.LE gsb0, 0x0 ;  /* 0x00008000000079c5 */ /* 0x000fe40000010000 */
[----:B------:R-:W-:-:S13]  /*49a70*/  WARPGROUP.ARRIVE ;  /* 0x00000000000079c5 */ /* 0x000fda0000000000 */
[----:B------:R-:W-:Y:S01]  /*49a80*/  HGMMA.64x256x16.F32 R24, gdesc[UR8], R24, gsb0 ;  /* 0x03e00000081879f0 */ /* 0x000fe20008000818 */
[----:B------:R-:W-:Y:S01]  /*49a90*/  R2UR UR10, R4 ;  /* 0x00000000040a72ca */ /* 0x000fe200000e0000 */
[----:B------:R-:W-:Y:S01]  /*49aa0*/  UMOV UR8, UR40 ;  /* 0x0000002800087c82 */ /* 0x000fe20008000000 */
[----:B------:R-:W-:Y:S01]  /*49ab0*/  R2UR UR11, R5 ;  /* 0x00000000050b72ca */ /* 0x000fe200000e0000 */
[----:B------:R-:W-:Y:S01]  /*49ac0*/  UMOV UR9, UR41 ;  /* 0x0000002900097c82 */ /* 0x000fe20008000000 */
[----:B------:R-:W-:Y:S02]  /*49ad0*/  WARPGROUP.DEPBAR.LE gsb0, 0x0 ;  /* 0x00008000000079c5 */ /* 0x000fe40000010000 */
[----:B------:R-:W-:-:S15]  /*49ae0*/  WARPGROUP.ARRIVE ;  /* 0x00000000000079c5 */ /* 0x000fde0000000000 */
[----:B------:R-:W-:-:S06]  /*49af0*/  NOP ;  /* 0x0000000000007918 */ /* 0x000fcc0000000000 */
        /* <DEDUP_REMOVED lines=14> */
.L_x_113:
[----:B------:R-:W-:Y:S05]  /*49be0*/  @P3 BRA `(.L_x_42) ;  /* 0x00000000001c3947 */ /* 0x000fea0003800000 */
[----:B------:R-:W2:Y:S01]  /*49bf0*/  S2R R3, SR_TID.X ;  /* 0x0000000000037919 */ /* 0x000ea20000002100 */
[----:B-1----:R-:W-:-:S04]  /*49c00*/  MOV R2, 0x40000 ;  /* 0x0004000000027802 */ /* 0x002fc80000000f00 */
[----:B------:R3:W-:Y:S01]  /*49c10*/  SYNCS.ARRIVE.TRANS64 RZ, [R0+URZ+0x110000], R2 ;  /* 0x1100000200ff79a7 */ /* 0x0007e2000800003f */
[----:B--2---:R-:W-:-:S04]  /*49c20*/  LOP3.LUT R3, R3, 0x1f, RZ, 0xc0, !PT ;  /* 0x0000001f03037812 */ /* 0x004fc800078ec0ff */
[----:B------:R-:W-:-:S13]  /*49c30*/  ISETP.NE.AND P2, PT, R3, RZ, PT ;  /* 0x000000ff0300720c */ /* 0x000fda0003f45270 */
[----:B---3--:R-:W-:Y:S05]  /*49c40*/  @!P2 BRA `(.L_x_42) ;  /* 0x000000000004a947 */ /* 0x008fea0003800000 */
[----:B------:R-:W-:Y:S01]  /*49c50*/  BPT.TRAP 0x1 ;  /* 0x000000040000795c */ /* 0x000fe20000300000 */
.L_x_42:
[----:B-1----:R-:W1:Y:S01]  /*49c60*/  LDC.64 R2, c[0x0][0x198] ;  /* 0x00006600ff027b82 */ /* 0x002e620000000a00 */
[----:B------:R-:W-:Y:S01]  /*49c70*/  R2UR UR6, R167 ;  /* 0x00000000a70672ca */ /* 0x000fe200000e0000 */
[----:B------:R-:W-:Y:S01]  /*49c80*/  UMOV UR18, URZ ;  /* 0x0000003f00127c82 */ /* 0x000fe20008000000 */
[----:B------:R-:W-:Y:S01]  /*49c90*/  R2UR UR7, R0 ;  /* 0x00000000000772ca */ /* 0x000fe200000e0000 */
[----:B------:R-:W-:Y:S01]  /*49ca0*/  IMAD R0, R152, 0x40000, R252 ;  /* 0x0004000098007824 */ /* 0x000fe200078e02fc */
[----:B------:R-:W-:Y:S01]  /*49cb0*/  UMOV UR20, UR36 ;  /* 0x0000002400147c82 */ /* 0x000fe20008000000 */
[----:B------:R-:W-:Y:S01]  /*49cc0*/  UMOV UR21, UR37 ;  /* 0x0000002500157c82 */ /* 0x000fe20008000000 */
[----:B------:R-:W-:Y:S01]  /*49cd0*/  UMOV UR22, 0x0 ;  /* 0x0000000000167882 */ /* 0x000fe20000000000 */
[----:B------:R-:W-:Y:S01]  /*49ce0*/  UMOV UR23, 0x10000000 ;  /* 0x1000000000177882 */ /* 0x000fe20000000000 */
[----:B------:R-:W-:Y:S01]  /*49cf0*/  R2UR UR14, R0 ;  /* 0x00000000000e72ca */ /* 0x000fe200000e0000 */
[----:B------:R-:W-:Y:S01]  /*49d00*/  UMOV UR10, 0x40 ;  /* 0x00000040000a7882 */ /* 0x000fe20000000000 */
[----:B------:R-:W-:Y:S01]  /*49d10*/  UMOV UR12, UR36 ;  /* 0x00000024000c7c82 */ /* 0x000fe20008000000 */
[----:B------:R-:W-:Y:S01]  /*49d20*/  UMOV UR13, UR37 ;  /* 0x00000025000d7c82 */ /* 0x000fe20008000000 */
[----:B------:R-:W-:Y:S01]  /*49d30*/  UMOV UR26, 0x80 ;  /* 0x00000080001a7882 */ /* 0x000fe20000000000 */
[----:B------:R-:W-:Y:S01]  /*49d40*/  USHF.L.U32 UR19, UR6, 0x8, URZ ;  /* 0x0000000806137899 */ /* 0x000fe2000800063f */
[----:B------:R-:W-:Y:S01]  /*49d50*/  VIADD R152, R152, 0x1 ;  /* 0x0000000198987836 */ /* 0x000fe20000000000 */
[----:B------:R-:W-:Y:S01]  /*49d60*/  UIADD3 UR17, UR7, 0x110000, URZ ;  /* 0x0011000007117890 */ /* 0x000fe2000fffe03f */
[----:B------:R-:W-:Y:S01]  /*49d70*/  UMOV UR28, UR36 ;  /* 0x00000024001c7c82 */ /* 0x000fe20008000000 */
[----:B------:R-:W-:-:S03]  /*49d80*/  UMOV UR29, UR37 ;  /* 0x00000025001d7c82 */ /* 0x000fc60008000000 */
[----:B------:R-:W-:Y:S01]  /*49d90*/  UMOV UR11, UR19 ;  /* 0x00000013000b7c82 */ /* 0x000fe20008000000 */
[----:B------:R-:W-:Y:S01]  /*49da0*/  UIADD3 UR16, UR14, 0x10000, URZ ;  /* 0x000100000e107890 */ /* 0x000fe2000fffe03f */
[----:B-1----:R-:W-:Y:S01]  /*49db0*/  IADD3 R0, P2, R2, 0x1f0, RZ ;  /* 0x000001f002007810 */ /* 0x002fe20007f5e0ff */
[----:B------:R-:W-:Y:S01]  /*49dc0*/  UIADD3 UR8, UR14, 0x18000, URZ ;  /* 0x000180000e087890 */ /* 0x000fe2000fffe03f */
[----:B------:R-:W-:Y:S02]  /*49dd0*/  UMOV UR9, UR17 ;  /* 0x0000001100097c82 */ /* 0x000fe40008000000 */
[----:B------:R-:W-:Y:S01]  /*49de0*/  R2UR UR6, R0 ;  /* 0x00000000000672ca */ /* 0x000fe200000e0000 */
[----:B------:R-:W-:Y:S01]  /*49df0*/  UIADD3 UR24, UR14, 0x20000, URZ ;  /* 0x000200000e187890 */ /* 0x000fe2000fffe03f */
[----:B------:R-:W-:Y:S01]  /*49e00*/  IADD3.X R0, RZ, R3, RZ, P2, !PT ;  /* 0x00000003ff007210 */ /* 0x000fe200017fe4ff */
[----:B------:R-:W-:Y:S01]  /*49e10*/  UMOV UR25, UR17 ;  /* 0x0000001100197c82 */ /* 0x000fe20008000000 */
[----:B------:R-:W-:Y:S01]  /*49e20*/  UMOV UR27, UR19 ;  /* 0x00000013001b7c82 */ /* 0x000fe20008000000 */
[----:B------:R-:W-:-:S02]  /*49e30*/  ISETP.NE.AND P2, PT, R152, 0x4, PT ;  /* 0x000000049800780c */ /* 0x000fc40003f45270 */
[----:B------:R-:W-:Y:S02]  /*49e40*/  R2UR UR7, R0 ;  /* 0x00000000000772ca */ /* 0x000fe400000e0000 */
[----:B------:R-:W-:Y:S02]  /*49e50*/  SEL R0, RZ, 0x1, P2 ;  /* 0x00000001ff007807 */ /* 0x000fe40001000000 */
[----:B------:R-:W-:Y:S02]  /*49e60*/  SEL R152, R152, RZ, P2 ;  /* 0x000000ff98987207 */ /* 0x000fe40001000000 */
[----:B------:R-:W-:-:S07]  /*49e70*/  LOP3.LUT R154, R154, R0, RZ, 0x3c, !PT ;  /* 0x000000009a9a7212 */ /* 0x000fce00078e3cff */
[----:B------:R1:W-:Y:S01]  /*49e80*/  UTMALDG.4D [UR16], [UR6], desc[UR22] ;  /* 0x00001610060075b4 */ /* 0x0003e20008019000 */
        /* <DEDUP_REMOVED lines=18> */
.L_x_40:
[----:B------:R-:W-:-:S07]  /*49fb0*/  IADD3 R153, R153, -0x1, RZ ;  /* 0xffffffff99997810 */ /* 0x000fce0007ffe0ff */
.L_x_39:
[----:B------:R-:W-:Y:S01]  /*49fc0*/  VIADD R6, R6, 0x1 ;  /* 0x0000000106067836 */ /* 0x000fe20000000000 */
[----:B------:R-:W-:Y:S05]  /*49fd0*/  WARPSYNC.ALL ;  /* 0x0000000000007948 */ /* 0x000fea0003800000 */
[----:B------:R-:W-:-:S04]  /*49fe0*/  ISETP.NE.AND P2, PT, R6, 0x4, PT ;  /* 0x000000040600780c */ /* 0x000fc80003f45270 */
[----:B------:R-:W-:Y:S02]  /*49ff0*/  SEL R0, RZ, 0x1, P2 ;  /* 0x00000001ff007807 */ /* 0x000fe40001000000 */
[----:B------:R-:W-:Y:S02]  /*4a000*/  SEL R204, R6, RZ, P2 ;  /* 0x000000ff06cc7207 */ /* 0x000fe40001000000 */
[----:B------:R-:W-:Y:S01]  /*4a010*/  LOP3.LUT R208, R8, R0, RZ, 0x3c, !PT ;  /* 0x0000000008d07212 */ /* 0x000fe200078e3cff */
[----:B------:R-:W1:Y:S01]  /*4a020*/  LDC R3, c[0x0][0x28c] ;  /* 0x0000a300ff037b82 */ /* 0x000e620000000800 */
[C---:B------:R-:W-:Y:S01]  /*4a030*/  IADD3 R0, R7.reuse, 0x1, RZ ;  /* 0x0000000107007810 */ /* 0x040fe20007ffe0ff */
[----:B------:R-:W-:Y:S01]  /*4a040*/  VIADD R4, R252, 0x110020 ;  /* 0x00110020fc047836 */ /* 0x000fe20000000000 */
[----:B------:R-:W-:Y:S01]  /*4a050*/  SHF.L.U32 R8, R208, 0x1f, RZ ;  /* 0x0000001fd0087819 */ /* 0x000fe200000006ff */
[----:B------:R-:W-:Y:S01]  /*4a060*/  IMAD R6, R204, 0x8, R252 ;  /* 0x00000008cc067824 */ /* 0x000fe200078e02fc */
[----:B------:R-:W-:Y:S01]  /*4a070*/  BSSY B0, `(.L_x_43) ;  /* 0x000018d000007945 */ /* 0x000fe20003800000 */
[-C--:B-1----:R-:W-:Y:S01]  /*4a080*/  ISETP.GE.AND P2, PT, R0, R3.reuse, PT ;  /* 0x000000030000720c */ /* 0x082fe20003f46270 */
[C---:B------:R-:W-:Y:S01]  /*4a090*/  VIADD R0, R7.reuse, 0x8 ;  /* 0x0000000807007836 */ /* 0x040fe20000000000 */
[----:B------:R-:W-:-:S02]  /*4a0a0*/  ISETP.GE.AND P5, PT, R7, R3, PT ;  /* 0x000000030700720c */ /* 0x000fc40003fa6270 */
[----:B------:R-:W-:Y:S02]  /*4a0b0*/  FSEL R25, R25, -INF , !P2 ;  /* 0xff80000019197808 */ /* 0x000fe40005000000 */
[-C--:B------:R-:W-:Y:S02]  /*4a0c0*/  ISETP.GE.AND P4, PT, R0, R3.reuse, PT ;  /* 0x000000030000720c */ /* 0x080fe40003f86270 */
[C---:B------:R-:W-:Y:S02]  /*4a0d0*/  IADD3 R0, R7.reuse, 0x9, RZ ;  /* 0x0000000907007810 */ /* 0x040fe40007ffe0ff */
[----:B------:R-:W-:Y:S02]  /*4a0e0*/  FSEL R9, R24, -INF , !P5 ;  /* 0xff80000018097808 */ /* 0x000fe40006800000 */
[----:B------:R-:W-:Y:S01]  /*4a0f0*/  ISETP.GE.AND P3, PT, R0, R3, PT ;  /* 0x000000030000720c */ /* 0x000fe20003f66270 */
[----:B------:R-:W-:Y:S01]  /*4a100*/  VIADD R0, R7, 0x10 ;  /* 0x0000001007007836 */ /* 0x000fe20000000000 */
[----:B------:R-:W-:-:S02]  /*4a110*/  FSEL R26, R26, -INF , !P5 ;  /* 0xff8000001a1a7808 */ /* 0x000fc40006800000 */
        /* <DEDUP_REMOVED lines=9> */
[----:B------:R-:W-:Y:S02]  /*4a1b0*/  IADD3 R0, R7, 0x19, RZ ;  /* 0x0000001907007810 */ /* 0x000fe40007ffe0ff */
        /* <DEDUP_REMOVED lines=222> */
[----:B------:R-:W-:Y:S02]  /*4afa0*/  FSEL R142, R142, -INF , !P3 ;  /* 0xff8000008e8e7808 */ /* 0x000fe40005800000 */
[----:B------:R-:W-:-:S02]  /*4afb0*/  ISETP.GE.AND P3, PT, R0, R3, PT ;  /* 0x000000030000720c */ /* 0x000fc40003f66270 */
[----:B------:R-:W-:Y:S02]  /*4afc0*/  FMNMX R0, R9, R12, !PT ;  /* 0x0000000c09007209 */ /* 0x000fe40007800000 */
[----:B------:R-:W-:Y:S02]  /*4afd0*/  FSEL R14, R141, -INF , !P6 ;  /* 0xff8000008d0e7808 */ /* 0x000fe40007000000 */
[----:B------:R-:W-:Y:S01]  /*4afe0*/  FMNMX R0, R25, R0, !PT ;  /* 0x0000000019007209 */ /* 0x000fe20007800000 */
[----:B------:R-:W1:Y:S01]  /*4aff0*/  LDC R141, c[0x0][0x604] ;  /* 0x00018100ff8d7b82 */ /* 0x000e620000000800 */
[----:B------:R-:W-:Y:S02]  /*4b000*/  FSEL R144, R144, -INF , !P5 ;  /* 0xff80000090907808 */ /* 0x000fe40006800000 */
[----:B------:R-:W-:Y:S02]  /*4b010*/  FMNMX R0, R28, R0, !PT ;  /* 0x000000001c007209 */ /* 0x000fe40007800000 */
[----:B------:R-:W-:-:S02]  /*4b020*/  FSEL R145, R145, -INF , !P2 ;  /* 0xff80000091917808 */ /* 0x000fc40005000000 */
[----:B------:R-:W-:Y:S02]  /*4b030*/  FMNMX R0, R29, R0, !PT ;  /* 0x000000001d007209 */ /* 0x000fe40007800000 */
[----:B------:R-:W-:Y:S02]  /*4b040*/  FSEL R148, R148, -INF , !P4 ;  /* 0xff80000094947808 */ /* 0x000fe40006000000 */
[----:B------:R-:W-:Y:S02]  /*4b050*/  FMNMX R0, R32, R0, !PT ;  /* 0x0000000020007209 */ /* 0x000fe40007800000 */
[----:B------:R-:W-:Y:S02]  /*4b060*/  FSEL R149, R149, -INF , !P3 ;  /* 0xff80000095957808 */ /* 0x000fe40005800000 */
[----:B------:R-:W-:Y:S02]  /*4b070*/  FMNMX R0, R33, R0, !PT ;  /* 0x0000000021007209 */ /* 0x000fe40007800000 */
[----:B------:R-:W-:-:S02]  /*4b080*/  FSEL R143, R143, -INF , !P6 ;  /* 0xff8000008f8f7808 */ /* 0x000fc40007000000 */
        /* <DEDUP_REMOVED lines=116> */
[----:B------:R-:W-:Y:S01]  /*4b7d0*/  FSEL R146, R146, -INF , !P5 ;  /* 0xff80000092927808 */ /* 0x000fe20006800000 */
[----:B------:R-:W2:Y:S01]  /*4b7e0*/  SHFL.BFLY PT, R3, R2, 0x1, 0x1f ;  /* 0x0c201f0002037f89 */ /* 0x000ea200000e0000 */
[----:B------:R-:W-:Y:S02]  /*4b7f0*/  FMNMX R0, R142, R0, !PT ;  /* 0x000000008e007209 */ /* 0x000fe40007800000 */
[----:B------:R-:W-:Y:S02]  /*4b800*/  FSEL R147, R147, -INF , !P2 ;  /* 0xff80000093937808 */ /* 0x000fe40005000000 */
[----:B------:R-:W-:-:S02]  /*4b810*/  FMNMX R0, R143, R0, !PT ;  /* 0x000000008f007209 */ /* 0x000fc40007800000 */
[----:B------:R-:W-:Y:S02]  /*4b820*/  FSEL R150, R150, -INF , !P4 ;  /* 0xff80000096967808 */ /* 0x000fe40006000000 */
[----:B------:R-:W-:Y:S02]  /*4b830*/  FMNMX R0, R146, R0, !PT ;  /* 0x0000000092007209 */ /* 0x000fe40007800000 */
[----:B------:R-:W-:Y:S02]  /*4b840*/  FSEL R151, R151, -INF , !P3 ;  /* 0xff80000097977808 */ /* 0x000fe40005800000 */
[----:B------:R-:W-:-:S04]  /*4b850*/  FMNMX R0, R147, R0, !PT ;  /* 0x0000000093007209 */ /* 0x000fc80007800000 */
[----:B------:R-:W-:-:S04]  /*4b860*/  FMNMX R0, R150, R0, !PT ;  /* 0x0000000096007209 */ /* 0x000fc80007800000 */
[----:B------:R-:W-:Y:S02]  /*4b870*/  FMNMX R0, R151, R0, !PT ;  /* 0x0000000097007209 */ /* 0x000fe40007800000 */
[----:B--2---:R-:W-:-:S03]  /*4b880*/  FMNMX R2, R2, R3, !PT ;  /* 0x0000000302027209 */ /* 0x004fc60007800000 */
[----:B------:R-:W2:Y:S01]  /*4b890*/  SHFL.BFLY PT, R5, R0, 0x1, 0x1f ;  /* 0x0c201f0000057f89 */ /* 0x000ea200000e0000 */
[----:B------:R-:W-:-:S03]  /*4b8a0*/  LEA R3, R205, R4, 0x3 ;  /* 0x00000004cd037211 */ /* 0x000fc600078e18ff */
[----:B------:R-:W3:Y:S01]  /*4b8b0*/  SHFL.BFLY PT, R4, R2, 0x2, 0x1f ;  /* 0x0c401f0002047f89 */ /* 0x000ee200000e0000 */
[----:B------:R-:W-:-:S04]  /*4b8c0*/  PRMT R3, RZ, 0x654, R3 ;  /* 0x00000654ff037816 */ /* 0x000fc80000000003 */
[----:B------:R4:W-:Y:S01]  /*4b8d0*/  SYNCS.ARRIVE.TRANS64.RED.A1T0 RZ, [R3+URZ], RZ ;  /* 0x000000ff03ff79a7 */ /* 0x0009e2000810043f */
[----:B------:R-:W5:Y:S01]  /*4b8e0*/  SYNCS.PHASECHK.TRANS64.TRYWAIT P2, [R6+URZ+0x110000], R8 ;  /* 0x11000008060075a7 */ /* 0x000f62000804017f */
[----:B--2---:R-:W-:Y:S02]  /*4b8f0*/  FMNMX R0, R0, R5, !PT ;  /* 0x0000000500007209 */ /* 0x004fe40007800000 */
[----:B---3--:R-:W-:-:S03]  /*4b900*/  FMNMX R156, R2, R4, !PT ;  /* 0x00000004029c7209 */ /* 0x008fc60007800000 */
[----:B----4-:R-:W2:Y:S02]  /*4b910*/  SHFL.BFLY PT, R3, R0, 0x2, 0x1f ;  /* 0x0c401f0000037f89 */ /* 0x010ea400000e0000 */
[----:B--2---:R-:W-:Y:S01]  /*4b920*/  FMNMX R155, R0, R3, !PT ;  /* 0x00000003009b7209 */ /* 0x004fe20007800000 */
[----:B-1---5:R-:W-:Y:S06]  /*4b930*/  @!P2 BRA `(.L_x_44) ;  /* 0x000002ec00e8a947 */ /* 0x022fec0003800000 */
.L_x_114:
[----:B------:R-:W-:Y:S05]  /*4b940*/  BSYNC B0 ;  /* 0x0000000000007941 */ /* 0x000fea0003800000 */
.L_x_43:
[----:B------:R-:W2:Y:S04]  /*4b950*/  LDL.LU R131, [R1+0x278] ;  /* 0x0002780001837983 */ /* 0x000ea80000300800 */
        /* <DEDUP_REMOVED lines=204> */
[----:B-1----:R-:W3:Y:S01]  /*4c620*/  LDL.LU R171, [R1+0x200] ;  /* 0x0002000001ab7983 */ /* 0x002ee20000300800 */
[C---:B------:R-:W-:Y:S01]  /*4c630*/  FSETP.NEU.AND P2, PT, R156.reuse, -INF , PT ;  /* 0xff8000009c00780b */ /* 0x040fe20003f4d000 */
[----:B------:R-:W-:Y:S05]  /*4c640*/  WARPSYNC.ALL ;  /* 0x0000000000007948 */ /* 0x000fea0003800000 */
[----:B------:R-:W-:Y:S01]  /*4c650*/  STL [R1+0x1e7c], R168 ;  /* 0x001e7ca801007387 */ /* 0x000fe20000100800 */
[----:B------:R-:W-:-:S02]  /*4c660*/  FSEL R6, R156, RZ, P2 ;  /* 0x000000ff9c067208 */ /* 0x000fc40001000000 */
[C---:B------:R-:W-:Y:S01]  /*4c670*/  FSETP.NEU.AND P2, PT, R155.reuse, -INF , PT ;  /* 0xff8000009b00780b */ /* 0x040fe20003f4d000 */
[----:B------:R-:W-:Y:S02]  /*4c680*/  STL [R1+0x1e78], R169 ;  /* 0x001e78a901007387 */ /* 0x000fe40000100800 */
[C---:B------:R-:W-:Y:S01]  /*4c690*/  FADD R2, -R6.reuse, R12 ;  /* 0x0000000c06027221 */ /* 0x040fe20000000100 */
[----:B------:R-:W-:Y:S01]  /*4c6a0*/  FSEL R3, R155, RZ, P2 ;  /* 0x000000ff9b037208 */ /* 0x000fe20001000000 */
[----:B------:R-:W-:Y:S01]  /*4c6b0*/  STL [R1+0x17fc], R180 ;  /* 0x0017fcb401007387 */ /* 0x000fe20000100800 */
[-C--:B------:R-:W-:Y:S01]  /*4c6c0*/  FMUL R6, R6, R141.reuse ;  /* 0x0000008d06067220 */ /* 0x080fe20000400000 */
[-C--:B------:R-:W-:Y:S02]  /*4c6d0*/  FMUL R2, R2, R141.reuse ;  /* 0x0000008d02027220 */ /* 0x080fe40000400000 */
[----:B------:R-:W-:Y:S01]  /*4c6e0*/  STL [R1+0x17f8], R176 ;  /* 0x0017f8b001007387 */ /* 0x000fe20000100800 */
[C---:B------:R-:W-:Y:S01]  /*4c6f0*/  FADD R0, -R3.reuse, R13 ;  /* 0x0000000d03007221 */ /* 0x040fe20000000100 */
[-C--:B------:R-:W-:Y:S01]  /*4c700*/  FMUL R3, R3, R141.reuse ;  /* 0x0000008d03037220 */ /* 0x080fe20000400000 */
[----:B------:R-:W-:Y:S01]  /*4c710*/  FSETP.GEU.AND P2, PT, R2, -126, PT ;  /* 0xc2fc00000200780b */ /* 0x000fe20003f4e000 */
[----:B------:R-:W-:Y:S01]  /*4c720*/  STL [R1+0x17f4], R182 ;  /* 0x0017f4b601007387 */ /* 0x000fe20000100800 */
[-C--:B------:R-:W-:Y:S01]  /*4c730*/  FMUL R0, R0, R141.reuse ;  /* 0x0000008d00007220 */ /* 0x080fe20000400000 */
[-CC-:B------:R-:W-:Y:S01]  /*4c740*/  FFMA R4, R26, R141.reuse, -R3.reuse ;  /* 0x0000008d1a047223 */ /* 0x180fe20000000803 */
[-CC-:B------:R-:W-:Y:S01]  /*4c750*/  FFMA R8, R27, R141.reuse, -R3.reuse ;  /* 0x0000008d1b087223 */ /* 0x180fe20000000803 */
[----:B------:R-:W-:Y:S01]  /*4c760*/  STL [R1+0x17f0], R179 ;  /* 0x0017f0b301007387 */ /* 0x000fe20000100800 */
[-C--:B------:R-:W-:Y:S01]  /*4c770*/  FFMA R5, R30, R141.reuse, -R3 ;  /* 0x0000008d1e057223 */ /* 0x080fe20000000803 */
[----:B------:R-:W-:Y:S01]  /*4c780*/  FSETP.GEU.AND P4, PT, R0, -126, PT ;  /* 0xc2fc00000000780b */ /* 0x000fe20003f8e000 */
[----:B------:R-:W-:Y:S01]  /*4c790*/  FFMA R9, R9, R141, -R6 ;  /* 0x0000008d09097223 */ /* 0x000fe20000000806 */
[----:B------:R-:W-:Y:S01]  /*4c7a0*/  STL [R1+0x17ec], R178 ;  /* 0x0017ecb201007387 */ /* 0x000fe20000100800 */
[----:B------:R-:W-:-:S02]  /*4c7b0*/  FSETP.GEU.AND P6, PT, R4, -126, PT ;  /* 0xc2fc00000400780b */ /* 0x000fc40003fce000 */
[----:B------:R-:W-:Y:S01]  /*4c7c0*/  FSETP.GEU.AND P5, PT, R8, -126, PT ;  /* 0xc2fc00000800780b */ /* 0x000fe20003fae000 */
[----:B------:R-:W-:Y:S01]  /*4c7d0*/  STL [R1+0x17e8], R177 ;  /* 0x0017e8b101007387 */ /* 0x000fe20000100800 */
[----:B------:R-:W-:Y:S01]  /*4c7e0*/  @!P2 FMUL R2, R2, 0.5 ;  /* 0x3f0000000202a820 */ /* 0x000fe20000400000 */
[----:B------:R-:W-:Y:S02]  /*4c7f0*/  FSETP.GEU.AND P3, PT, R5, -126, PT ;  /* 0xc2fc00000500780b */ /* 0x000fe40003f6e000 */
[----:B------:R-:W-:Y:S03]  /*4c800*/  STL [R1+0x17e4], R183 ;  /* 0x0017e4b701007387 */ /* 0x000fe60000100800 */
[----:B------:R-:W1:Y:S01]  /*4c810*/  MUFU.EX2 R2, R2 ;  /* 0x0000000200027308 */ /* 0x000e620000000800 */
[----:B------:R-:W-:Y:S01]  /*4c820*/  STL [R1+0x17e0], R181 ;  /* 0x0017e0b501007387 */ /* 0x000fe20000100800 */
[----:B------:R-:W-:Y:S01]  /*4c830*/  @!P4 FMUL R0, R0, 0.5 ;  /* 0x3f0000000000c820 */ /* 0x000fe20000400000 */
[----:B------:R-:W-:-:S02]  /*4c840*/  @!P6 FMUL R4, R4, 0.5 ;  /* 0x3f0000000404e820 */ /* 0x000fc40000400000 */
[----:B------:R-:W-:Y:S01]  /*4c850*/  STL [R1+0x17dc], R188 ;  /* 0x0017dcbc01007387 */ /* 0x000fe20000100800 */
[----:B------:R-:W-:Y:S02]  /*4c860*/  @!P5 FMUL R8, R8, 0.5 ;  /* 0x3f0000000808d820 */ /* 0x000fe40000400000 */
[----:B------:R-:W3:Y:S01]  /*4c870*/  MUFU.EX2 R0, R0 ;  /* 0x0000000000007308 */ /* 0x000ee20000000800 */
[----:B------:R-:W-:Y:S01]  /*4c880*/  STL [R1+0x17d8], R184 ;  /* 0x0017d8b801007387 */ /* 0x000fe20000100800 */
[----:B------:R-:W-:-:S03]  /*4c890*/  @!P3 FMUL R5, R5, 0.5 ;  /* 0x3f0000000505b820 */ /* 0x000fc60000400000 */
[----:B------:R-:W-:Y:S03]  /*4c8a0*/  STL [R1+0x17d4], R190 ;  /* 0x0017d4be01007387 */ /* 0x000fe60000100800 */
[----:B------:R3:W3:Y:S01]  /*4c8b0*/  MUFU.EX2 R139, R4 ;  /* 0x00000004008b7308 */ /* 0x0006e20000000800 */
[----:B------:R-:W-:Y:S01]  /*4c8c0*/  STL [R1+0x17d0], R187 ;  /* 0x0017d0bb01007387 */ /* 0x000fe20000100800 */
[----:B-1----:R-:W-:-:S03]  /*4c8d0*/  @!P2 FMUL R2, R2, R2 ;  /* 0x000000020202a220 */ /* 0x002fc60000400000 */
[----:B------:R-:W-:Y:S01]  /*4c8e0*/  STL [R1+0x17cc], R186 ;  /* 0x0017ccba01007387 */ /* 0x000fe20000100800 */
[-C--:B--2---:R-:W-:Y:S01]  /*4c8f0*/  FMUL R23, R23, R2.reuse ;  /* 0x0000000217177220 */ /* 0x084fe20000400000 */
[-C--:B----4-:R-:W-:Y:S01]  /*4c900*/  FMUL R20, R20, R2.reuse ;  /* 0x0000000214147220 */ /* 0x090fe20000400000 */
[-C--:B---3--:R-:W-:Y:S01]  /*4c910*/  FMUL R35, R35, R2.reuse ;  /* 0x0000000223237220 */ /* 0x088fe20000400000 */
        /* <DEDUP_REMOVED lines=78> */
[-C--:B------:R-:W-:Y:S01]  /*4ce00*/  FFMA R4, R31, R141.reuse, -R3 ;  /* 0x0000008d1f047223 */ /* 0x080fe20000000803 */
[----:B------:R-:W-:Y:S01]  /*4ce10*/  FMUL R165, R165, R2 ;  /* 0x00000002a5a57220 */ /* 0x000fe20000400000 */
[----:B------:R-:W-:Y:S01]  /*4ce20*/  STL [R1+0x938], R145 ;  /* 0x0009389101007387 */ /* 0x000fe20000100800 */
[-C--:B------:R-:W-:Y:S01]  /*4ce30*/  FMUL R37, R37, R0.reuse ;  /* 0x0000000025257220 */ /* 0x080fe20000400000 */
[-C--:B------:R-:W-:Y:S01]  /*4ce40*/  FMUL R11, R11, R0.reuse ;  /* 0x000000000b0b7220 */ /* 0x080fe20000400000 */
[-C--:B------:R-:W-:Y:S01]  /*4ce50*/  FMUL R10, R10, R0.reuse ;  /* 0x000000000a0a7220 */ /* 0x080fe20000400000 */
[----:B------:R-:W-:Y:S01]  /*4ce60*/  STL [R1+0x934], R146 ;  /* 0x0009349201007387 */ /* 0x000fe20000100800 */
[-C--:B------:R-:W-:Y:S01]  /*4ce70*/  FMUL R34, R34, R0.reuse ;  /* 0x0000000022227220 */ /* 0x080fe20000400000 */
[-C--:B------:R-:W-:Y:S01]  /*4ce80*/  FMUL R33, R33, R0.reuse ;  /* 0x0000000021217220 */ /* 0x080fe20000400000 */
[----:B------:R-:W-:Y:S01]  /*4ce90*/  FSETP.GEU.AND P2, PT, R4, -126, PT ;  /* 0xc2fc00000400780b */ /* 0x000fe20003f4e000 */
        /* <DEDUP_REMOVED lines=9> */
[----:B------:R1:W2:Y:S01]  /*4cf30*/  MUFU.EX2 R138, R8 ;  /* 0x00000008008a7308 */ /* 0x0002a20000000800 */
[-C--:B------:R-:W-:Y:S01]  /*4cf40*/  FMUL R127, R127, R0.reuse ;  /* 0x000000007f7f7220 */ /* 0x080fe20000400000 */
[-C--:B------:R-:W-:Y:S01]  /*4cf50*/  FMUL R126, R126, R0.reuse ;  /* 0x000000007e7e7220 */ /* 0x080fe20000400000 */
[----:B------:R-:W-:Y:S01]  /*4cf60*/  STL [R1+0x924], R150 ;  /* 0x0009249601007387 */ /* 0x000fe20000100800 */
[-C--:B------:R-:W-:Y:S01]  /*4cf70*/  FMUL R125, R125, R0.reuse ;  /* 0x000000007d7d7220 */ /* 0x080fe20000400000 */
[-C--:B------:R-:W-:Y:S01]  /*4cf80*/  FMUL R124, R124, R0.reuse ;  /* 0x000000007c7c7220 */ /* 0x080fe20000400000 */
[-C--:B------:R-:W-:Y:S01]  /*4cf90*/  FMUL R123, R123, R0.reuse ;  /* 0x000000007b7b7220 */ /* 0x080fe20000400000 */
[----:B------:R-:W-:Y:S01]  /*4cfa0*/  STL [R1+0x920], R151 ;  /* 0x0009209701007387 */ /* 0x000fe20000100800 */
[----:B------:R3:W4:Y:S01]  /*4cfb0*/  MUFU.EX2 R137, R5 ;  /* 0x0000000500897308 */ /* 0x0007220000000800 */
[----:B------:R-:W-:Y:S01]  /*4cfc0*/  FMUL R122, R122, R0 ;  /* 0x000000007a7a7220 */ /* 0x000fe20000400000 */
[----:B------:R-:W-:Y:S01]  /*4cfd0*/  FMUL R161, R161, R2 ;  /* 0x00000002a1a17220 */ /* 0x000fe20000400000 */
[----:B------:R-:W-:Y:S01]  /*4cfe0*/  STL [R1+0x91c], R154 ;  /* 0x00091c9a01007387 */ /* 0x000fe20000100800 */
[-C--:B------:R-:W-:Y:S01]  /*4cff0*/  FMUL R121, R121, R0.reuse ;  /* 0x0000000079797220 */ /* 0x080fe20000400000 */
[-C--:B------:R-:W-:Y:S01]  /*4d000*/  FMUL R120, R120, R0.reuse ;  /* 0x0000000078787220 */ /* 0x080fe20000400000 */
[----:B------:R-:W-:Y:S01]  /*4d010*/  @!P2 FMUL R4, R4, 0.5 ;  /* 0x3f0000000404a820 */ /* 0x000fe20000400000 */
[----:B------:R-:W-:Y:S01]  /*4d020*/  STL [R1+0x918], R152 ;  /* 0x0009189801007387 */ /* 0x000fe20000100800 */
[-C--:B------:R-:W-:Y:S01]  /*4d030*/  FMUL R119, R119, R0.reuse ;  /* 0x0000000077777220 */ /* 0x080fe20000400000 */
[-C--:B------:R-:W-:Y:S01]  /*4d040*/  FMUL R118, R118, R0.reuse ;  /* 0x0000000076767220 */ /* 0x080fe20000400000 */
[-C--:B------:R-:W-:Y:S01]  /*4d050*/  FMUL R117, R117, R0.reuse ;  /* 0x0000000075757220 */ /* 0x080fe20000400000 */
[----:B------:R-:W-:Y:S01]  /*4d060*/  STL [R1+0x914], R153 ;  /* 0x0009149901007387 */ /* 0x000fe20000100800 */
[----:B------:R-:W-:Y:S01]  /*4d070*/  FMUL R116, R116, R0 ;  /* 0x0000000074747220 */ /* 0x000fe20000400000 */
[-CC-:B-1----:R-:W-:Y:S01]  /*4d080*/  FFMA R8, R25, R141.reuse, -R6.reuse ;  /* 0x0000008d19087223 */ /* 0x182fe20000000806 */
[----:B------:R1:W4:Y:S01]  /*4d090*/  MUFU.EX2 R136, R4 ;  /* 0x0000000400887308 */ /* 0x0003220000000800 */
[----:B------:R-:W-:Y:S01]  /*4d0a0*/  STL [R1+0x8d8], R209 ;  /* 0x0008d8d101007387 */ /* 0x000fe20000100800 */
[----:B------:R-:W-:Y:S01]  /*4d0b0*/  FMUL R160, R160, R2 ;  /* 0x00000002a0a07220 */ /* 0x000fe20000400000 */
[-C--:B------:R-:W-:Y:S01]  /*4d0c0*/  FMUL R115, R115, R0.reuse ;  /* 0x0000000073737220 */ /* 0x080fe20000400000 */
[-CC-:B---3--:R-:W-:Y:S01]  /*4d0d0*/  FFMA R5, R28, R141.reuse, -R6.reuse ;  /* 0x0000008d1c057223 */ /* 0x188fe20000000806 */
[----:B------:R-:W-:Y:S01]  /*4d0e0*/  STL [R1+0x8d4], R210 ;  /* 0x0008d4d201007387 */ /* 0x000fe20000100800 */
[-C--:B------:R-:W-:Y:S01]  /*4d0f0*/  FMUL R114, R114, R0.reuse ;  /* 0x0000000072727220 */ /* 0x080fe20000400000 */
[-C--:B------:R-:W-:Y:S01]  /*4d100*/  FMUL R113, R113, R0.reuse ;  /* 0x0000000071717220 */ /* 0x080fe20000400000 */
[-C--:B------:R-:W-:Y:S01]  /*4d110*/  FMUL R112, R112, R0.reuse ;  /* 0x0000000070707220 */ /* 0x080fe20000400000 */
[----:B------:R-:W-:Y:S01]  /*4d120*/  STL [R1+0x8d0], R205 ;  /* 0x0008d0cd01007387 */ /* 0x000fe20000100800 */
[----:B-1----:R-:W-:Y:S01]  /*4d130*/  FFMA R4, R29, R141, -R6 ;  /* 0x0000008d1d047223 */ /* 0x002fe20000000806 */
[----:B------:R-:W-:Y:S01]  /*4d140*/  @!P6 FMUL R139, R139, R139 ;  /* 0x0000008b8b8be220 */ /* 0x000fe20000400000 */
[----:B------:R-:W-:Y:S01]  /*4d150*/  FMUL R111, R111, R0 ;  /* 0x000000006f6f7220 */ /* 0x000fe20000400000 */
[----:B------:R-:W-:Y:S01]  /*4d160*/  STL [R1+0x8cc], R252 ;  /* 0x0008ccfc01007387 */ /* 0x000fe20000100800 */
[----:B------:R-:W-:Y:S01]  /*4d170*/  FSETP.GEU.AND P4, PT, R9, -126, PT ;  /* 0xc2fc00000900780b */ /* 0x000fe20003f8e000 */
[----:B--2---:R-:W-:Y:S01]  /*4d180*/  @!P5 FMUL R138, R138, R138 ;  /* 0x0000008a8a8ad220 */ /* 0x004fe20000400000 */
[----:B------:R-:W-:Y:S01]  /*4d190*/  FMUL R166, R166, R2 ;  /* 0x00000002a6a67220 */ /* 0x000fe20000400000 */
[----:B------:R-:W-:Y:S01]  /*4d1a0*/  STL [R1+0x8c8], R251 ;  /* 0x0008c8fb01007387 */ /* 0x000fe20000100800 */
[----:B------:R-:W-:Y:S01]  /*4d1b0*/  FSETP.GEU.AND P6, PT, R8, -126, PT ;  /* 0xc2fc00000800780b */ /* 0x000fe20003fce000 */
[----:B----4-:R-:W-:Y:S01]  /*4d1c0*/  @!P3 FMUL R137, R137, R137 ;  /* 0x000000898989b220 */ /* 0x010fe20000400000 */
[-C--:B------:R-:W-:Y:S01]  /*4d1d0*/  FMUL R110, R110, R0.reuse ;  /* 0x000000006e6e7220 */ /* 0x080fe20000400000 */
[----:B------:R-:W-:Y:S01]  /*4d1e0*/  STL [R1+0x8c4], R250 ;  /* 0x0008c4fa01007387 */ /* 0x000fe20000100800 */
[----:B------:R-:W-:Y:S01]  /*4d1f0*/  FSETP.GEU.AND P5, PT, R5, -126, PT ;  /* 0xc2fc00000500780b */ /* 0x000fe20003fae000 */
        /* <DEDUP_REMOVED lines=19> */
[----:B------:R-:W-:Y:S01]  /*4d330*/  @!P4 FMUL R9, R9, 0.5 ;  /* 0x3f0000000909c820 */ /* 0x000fe20000400000 */
[----:B------:R-:W-:Y:S01]  /*4d340*/  @!P6 FMUL R8, R8, 0.5 ;  /* 0x3f0000000808e820 */ /* 0x000fe20000400000 */
[----:B------:R-:W-:Y:S01]  /*4d350*/  FMUL R174, R174, R2 ;  /* 0x00000002aeae7220 */ /* 0x000fe20000400000 */
[----:B------:R-:W-:Y:S01]  /*4d360*/  STL [R1+0x8ac], R244 ;  /* 0x0008acf401007387 */ /* 0x000fe20000100800 */
[-C--:B------:R-:W-:Y:S01]  /*4d370*/  FMUL R97, R97, R0.reuse ;  /* 0x0000000061617220 */ /* 0x080fe20000400000 */
[----:B------:R-:W-:Y:S01]  /*4d380*/  @!P5 FMUL R5, R5, 0.5 ;  /* 0x3f0000000505d820 */ /* 0x000fe20000400000 */
[----:B------:R-:W-:Y:S01]  /*4d390*/  @!P3 FMUL R4, R4, 0.5 ;  /* 0x3f0000000404b820 */ /* 0x000fe20000400000 */
[----:B------:R-:W-:Y:S01]  /*4d3a0*/  STL [R1+0x8a8], R243 ;  /* 0x0008a8f301007387 */ /* 0x000fe20000100800 */
[-C--:B------:R-:W-:Y:S01]  /*4d3b0*/  FMUL R96, R96, R0.reuse ;  /* 0x0000000060607220 */ /* 0x080fe20000400000 */
[-C--:B------:R-:W-:Y:S01]  /*4d3c0*/  FMUL R95, R95, R0.reuse ;  /* 0x000000005f5f7220 */ /* 0x080fe20000400000 */
[-C--:B------:R-:W-:Y:S01]  /*4d3d0*/  FMUL R94, R94, R0.reuse ;  /* 0x000000005e5e7220 */ /* 0x080fe20000400000 */
[----:B------:R-:W-:Y:S01]  /*4d3e0*/  STL [R1+0x8a4], R242 ;  /* 0x0008a4f201007387 */ /* 0x000fe20000100800 */
[----:B------:R-:W1:Y:S01]  /*4d3f0*/  MUFU.EX2 R135, R9 ;  /* 0x0000000900877308 */ /* 0x000e620000000800 */
[-C--:B------:R-:W-:Y:S01]  /*4d400*/  FMUL R93, R93, R0.reuse ;  /* 0x000000005d5d7220 */ /* 0x080fe20000400000 */
[----:B------:R-:W-:Y:S01]  /*4d410*/  FMUL R92, R92, R0 ;  /* 0x000000005c5c7220 */ /* 0x000fe20000400000 */
[----:B------:R-:W-:Y:S01]  /*4d420*/  STL [R1+0x8a0], R241 ;  /* 0x0008a0f101007387 */ /* 0x000fe20000100800 */
[----:B------:R-:W-:Y:S01]  /*4d430*/  FMUL R175, R175, R2 ;  /* 0x00000002afaf7220 */ /* 0x000fe20000400000 */
[-C--:B------:R-:W-:Y:S01]  /*4d440*/  FMUL R91, R91, R0.reuse ;  /* 0x000000005b5b7220 */ /* 0x080fe20000400000 */
[-C--:B------:R-:W-:Y:S01]  /*4d450*/  FMUL R90, R90, R0.reuse ;  /* 0x000000005a5a7220 */ /* 0x080fe20000400000 */
[----:B------:R-:W-:Y:S01]  /*4d460*/  STL [R1+0x89c], R240 ;  /* 0x00089cf001007387 */ /* 0x000fe20000100800 */
[----:B------:R-:W2:Y:S01]  /*4d470*/  MUFU.EX2 R134, R8 ;  /* 0x0000000800867308 */ /* 0x000ea20000000800 */
[-C--:B------:R-:W-:Y:S01]  /*4d480*/  FMUL R89, R89, R0.reuse ;  /* 0x0000000059597220 */ /* 0x080fe20000400000 */
[-C--:B------:R-:W-:Y:S01]  /*4d490*/  FMUL R88, R88, R0.reuse ;  /* 0x0000000058587220 */ /* 0x080fe20000400000 */
[----:B------:R-:W-:Y:S01]  /*4d4a0*/  STL [R1+0x898], R239 ;  /* 0x000898ef01007387 */ /* 0x000fe20000100800 */
[-C--:B------:R-:W-:Y:S01]  /*4d4b0*/  FMUL R87, R87, R0.reuse ;  /* 0x0000000057577220 */ /* 0x080fe20000400000 */
[-C--:B------:R-:W-:Y:S01]  /*4d4c0*/  FMUL R86, R86, R0.reuse ;  /* 0x0000000056567220 */ /* 0x080fe20000400000 */
[-C--:B------:R-:W-:Y:S01]  /*4d4d0*/  FMUL R85, R85, R0.reuse ;  /* 0x0000000055557220 */ /* 0x080fe20000400000 */
[----:B------:R-:W-:Y:S01]  /*4d4e0*/  STL [R1+0x894], R238 ;  /* 0x000894ee01007387 */ /* 0x000fe20000100800 */
[----:B------:R-:W3:Y:S01]  /*4d4f0*/  MUFU.EX2 R133, R5 ;  /* 0x0000000500857308 */ /* 0x000ee20000000800 */
[----:B------:R-:W-:Y:S01]  /*4d500*/  FMUL R84, R84, R0 ;  /* 0x0000000054547220 */ /* 0x000fe20000400000 */
[----:B------:R-:W-:Y:S01]  /*4d510*/  FMUL R172, R172, R2 ;  /* 0x00000002acac7220 */ /* 0x000fe20000400000 */
[----:B------:R-:W-:Y:S01]  /*4d520*/  STL [R1+0x890], R237 ;  /* 0x000890ed01007387 */ /* 0x000fe20000100800 */
[-C--:B------:R-:W-:Y:S01]  /*4d530*/  FMUL R83, R83, R0.reuse ;  /* 0x0000000053537220 */ /* 0x080fe20000400000 */
[----:B------:R-:W-:Y:S01]  /*4d540*/  FMUL R24, R24, R0 ;  /* 0x0000000018187220 */ /* 0x000fe20000400000 */
[----:B------:R-:W-:Y:S01]  /*4d550*/  @!P2 FMUL R136, R136, R136 ;  /* 0x000000888888a220 */ /* 0x000fe20000400000 */
[----:B------:R-:W-:Y:S01]  /*4d560*/  STL [R1+0x88c], R236 ;  /* 0x00088cec01007387 */ /* 0x000fe20000100800 */
[----:B------:R-:W4:Y:S01]  /*4d570*/  MUFU.EX2 R132, R4 ;  /* 0x0000000400847308 */ /* 0x000f220000000800 */
[----:B-1----:R-:W-:Y:S01]  /*4d580*/  @!P4 FMUL R135, R135, R135 ;  /* 0x000000878787c220 */ /* 0x002fe20000400000 */
[----:B--2---:R-:W-:Y:S01]  /*4d590*/  @!P6 FMUL R134, R134, R134 ;  /* 0x000000868686e220 */ /* 0x004fe20000400000 */
[----:B------:R-:W-:Y:S01]  /*4d5a0*/  STL [R1+0x888], R235 ;  /* 0x000888eb01007387 */ /* 0x000fe20000100800 */
[----:B------:R-:W-:-:S02]  /*4d5b0*/  F2FP.F16.F32.PACK_AB R27, R136, R137 ;  /* 0x00000089881b723e */ /* 0x000fc400000000ff */
[----:B------:R-:W-:Y:S01]  /*4d5c0*/  F2FP.F16.F32.PACK_AB R25, R138, R139 ;  /* 0x0000008b8a19723e */ /* 0x000fe200000000ff */
[----:B------:R-:W-:Y:S01]  /*4d5d0*/  STL [R1+0x884], R234 ;  /* 0x000884ea01007387 */ /* 0x000fe20000100800 */
[-C--:B------:R-:W-:Y:S01]  /*4d5e0*/  FMUL R173, R173, R2.reuse ;  /* 0x00000002adad7220 */ /* 0x080fe20000400000 */
[----:B---3--:R-:W-:Y:S01]  /*4d5f0*/  @!P5 FMUL R133, R133, R133 ;  /* 0x000000858585d220 */ /* 0x008fe20000400000 */
[----:B------:R-:W-:Y:S01]  /*4d600*/  FMUL R170, R170, R2 ;  /* 0x00000002aaaa7220 */ /* 0x000fe20000400000 */
[----:B------:R-:W-:Y:S01]  /*4d610*/  STL [R1+0x880], R233 ;  /* 0x000880e901007387 */ /* 0x000fe20000100800 */
[----:B----4-:R-:W-:Y:S01]  /*4d620*/  @!P3 FMUL R132, R132, R132 ;  /* 0x000000848484b220 */ /* 0x010fe20000400000 */
[----:B------:R-:W-:Y:S02]  /*4d630*/  FMUL R171, R171, R2 ;  /* 0x00000002abab7220 */ /* 0x000fe40000400000 */
[----:B------:R-:W-:Y:S02]  /*4d640*/  STL [R1+0x87c], R232 ;  /* 0x00087ce801007387 */ /* 0x000fe40000100800 */
[----:B------:R-:W-:Y:S01]  /*4d650*/  F2FP.F16.F32.PACK_AB R26, R132, R133 ;  /* 0x00000085841a723e */ /* 0x000fe200000000ff */
[----:B------:R-:W-:Y:S01]  /*4d660*/  IMAD.MOV.U32 R5, RZ, RZ, 0x40000040 ;  /* 0x40000040ff057424 */ /* 0x000fe200078e00ff */
[----:B------:R-:W-:Y:S01]  /*4d670*/  LEA R4, R204, R216, 0xe ;  /* 0x000000d8cc047211 */ /* 0x000fe200078e70ff */
        /* <DEDUP_REMOVED lines=157> */
[----:B------:R-:W-:Y:S01]  /*4e050*/  STL.64 [R1+0x2fb8], R138 ;  /* 0x002fb88a01007387 */ /* 0x000fe20000100a00 */
[----:B-1----:R-:W-:-:S03]  /*4e060*/  F2FP.F16.F32.PACK_AB R24, R134, R135 ;  /* 0x000000878618723e */ /* 0x002fc600000000ff */
        /* <DEDUP_REMOVED lines=67> */
[----:B------:R-:W-:-:S02]  /*4e4a0*/  R2UR UR6, R4 ;  /* 0x00000000040672ca */ /* 0x000fc400000e0000 */
[----:B------:R-:W-:Y:S01]  /*4e4b0*/  R2UR UR7, R5 ;  /* 0x00000000050772ca */ /* 0x000fe200000e0000 */
[----:B--2---:R-:W-:-:S12]  /*4e4c0*/  WARPGROUP.ARRIVE ;  /* 0x00000000000079c5 */ /* 0x004fd80000000000 */
[----:B------:R-:W-:Y:S03]  /*4e4d0*/  HGMMA.64x256x16.F32 R52, R24, gdesc[UR4].tnspB, R52, gsb0 ;  /* 0x43e0000418347df0 */ /* 0x000fe60008000834 */
[----:B------:R-:W-:Y:S02]  /*4e4e0*/  WARPGROUP.DEPBAR.LE gsb0, 0x0 ;  /* 0x00008000000079c5 */ /* 0x000fe40000010000 */
[----:B------:R-:W-:Y:S01]  /*4e4f0*/  STL [R1+0x200], R52 ;  /* 0x0002003401007387 */ /* 0x000fe20000100800 */
[----:B------:R-:W-:Y:S01]  /*4e500*/  IMAD.MOV.U32 R8, RZ, RZ, R54 ;  /* 0x000000ffff087224 */ /* 0x000fe200078e0036 */
[----:B------:R-:W-:Y:S02]  /*4e510*/  MOV R9, 0x40000040 ;  /* 0x4000004000097802 */ /* 0x000fe40000000f00 */
        /* <DEDUP_REMOVED lines=38> */
[----:B------:R-:W-:Y:S01]  /*4e780*/  STL.64 [R1+0x338], R130 ;  /* 0x0003388201007387 */ /* 0x000fe20000100a00 */
[----:B-1----:R-:W-:-:S03]  /*4e790*/  MOV R125, R53 ;  /* 0x00000035007d7202 */ /* 0x002fc60000000f00 */
        /* <DEDUP_REMOVED lines=24> */
[----:B-1----:R-:W4:Y:S04]  /*4e920*/  LDL.LU R155, [R1+0x2fc0] ;  /* 0x002fc000019b7983 */ /* 0x002f280000300800 */
        /* <DEDUP_REMOVED lines=33> */
[----:B--2---:R-:W2:Y:S04]  /*4eb40*/  LDL.LU R176, [R1+0x2d0] ;  /* 0x0002d00001b07983 */ /* 0x004ea80000300800 */
[----:B------:R-:W2:Y:S04]  /*4eb50*/  LDL.LU R177, [R1+0x2d4] ;  /* 0x0002d40001b17983 */ /* 0x000ea80000300800 */
[----:B---3--:R-:W3:Y:S04]  /*4eb60*/  LDL.LU R178, [R1+0x2d8] ;  /* 0x0002d80001b27983 */ /* 0x008ee80000300800 */
[----:B------:R-:W3:Y:S04]  /*4eb70*/  LDL.LU R179, [R1+0x2dc] ;  /* 0x0002dc0001b37983 */ /* 0x000ee80000300800 */
[----:B------:R-:W2:Y:S04]  /*4eb80*/  LDL.LU R180, [R1+0x2e0] ;  /* 0x0002e00001b47983 */ /* 0x000ea80000300800 */
[----:B------:R-:W2:Y:S04]  /*4eb90*/  LDL.LU R181, [R1+0x2e4] ;  /* 0x0002e40001b57983 */ /* 0x000ea80000300800 */
[----:B------:R-:W3:Y:S04]  /*4eba0*/  LDL.LU R182, [R1+0x2e8] ;  /* 0x0002e80001b67983 */ /* 0x000ee80000300800 */
        /* <DEDUP_REMOVED lines=50> */
[----:B------:R-:W3:Y:S04]  /*4eed0*/  LDL.LU R36, [R1+0x3b4] ;  /* 0x0003b40001247983 */ /* 0x000ee80000300800 */
        /* <DEDUP_REMOVED lines=26> */
[----:B----4-:R-:W-:Y:S04]  /*4f080*/  STL [R1+0x2e34], R245 ;  /* 0x002e34f501007387 */ /* 0x010fe80000100800 */
        /* <DEDUP_REMOVED lines=111> */
[----:B------:R-:W-:-:S03]  /*4f780*/  R2UR UR7, R9 ;  /* 0x00000000090772ca */ /* 0x000fc600000e0000 */
        /* <DEDUP_REMOVED lines=138> */
[-C--:B------:R-:W-:Y:S01]  /*50030*/  FMUL R250, R250, R0.reuse ;  /* 0x00000000fafa7220 */ /* 0x080fe20000400000 */
[----:B------:R-:W-:Y:S01]  /*50040*/  FMUL R251, R251, R0 ;  /* 0x00000000fbfb7220 */ /* 0x000fe20000400000 */
[----:B------:R-:W-:Y:S01]  /*50050*/  MOV R0, R8 ;  /* 0x0000000800007202 */ /* 0x000fe20000000f00 */
[----:B------:R-:W-:-:S04]  /*50060*/  VIADD R8, R4, 0x2000 ;  /* 0x0000200004087836 */ /* 0x000fc80000000000 */
[----:B------:R-:W-:Y:S01]  /*50070*/  WARPGROUP.ARRIVE ;  /* 0x00000000000079c5 */ /* 0x000fe20000000000 */
[----:B------:R-:W-:-:S13]  /*50080*/  R2UR UR6, R8 ;  /* 0x00000000080672ca */ /* 0x000fda00000e0000 */
[----:B------:R-:W-:Y:S03]  /*50090*/  HGMMA.64x256x16.F32 R124, R24, gdesc[UR4].tnspB, R124, gsb0 ;  /* 0x43e00004187c7df0 */ /* 0x000fe6000800087c */
[----:B------:R-:W-:Y:S02]  /*500a0*/  WARPGROUP.DEPBAR.LE gsb0, 0x0 ;  /* 0x00008000000079c5 */ /* 0x000fe40000010000 */
[----:B------:R-:W-:Y:S01]  /*500b0*/  STL [R1+0x134], R201 ;  /* 0x000134c901007387 */ /* 0x000fe20000100800 */
        /* <DEDUP_REMOVED lines=87> */
[----:B------:R1:W-:Y:S01]  /*50630*/  STL.64 [R1+0x1e0], R244 ;  /* 0x0001e0f401007387 */ /* 0x0003e20000100a00 */
[----:B------:R-:W-:Y:S01]  /*50640*/  MOV R95, R171 ;  /* 0x000000ab005f7202 */ /* 0x000fe20000000f00 */
[----:B------:R-:W-:Y:S01]  /*50650*/  IMAD.MOV.U32 R96, RZ, RZ, R172 ;  /* 0x000000ffff607224 */ /* 0x000fe200078e00ac */
[----:B------:R-:W-:Y:S01]  /*50660*/  MOV R97, R173 ;  /* 0x000000ad00617202 */ /* 0x000fe20000000f00 */
[----:B------:R2:W-:Y:S01]  /*50670*/  STL.64 [R1+0x1e8], R246 ;  /* 0x0001e8f601007387 */ /* 0x0005e20000100a00 */
[----:B------:R-:W-:Y:S01]  /*50680*/  IMAD.MOV.U32 R98, RZ, RZ, R174 ;  /* 0x000000ffff627224 */ /* 0x000fe200078e00ae */
[----:B------:R-:W-:Y:S01]  /*50690*/  MOV R99, R175 ;  /* 0x000000af00637202 */ /* 0x000fe20000000f00 */
[----:B------:R-:W-:Y:S01]  /*506a0*/  IMAD.MOV.U32 R54, RZ, RZ, R130 ;  /* 0x000000ffff367224 */ /* 0x000fe200078e0082 */
[----:B------:R3:W-:Y:S01]  /*506b0*/  STL.64 [R1+0x1f0], R248 ;  /* 0x0001f0f801007387 */ /* 0x0007e20000100a00 */
[----:B------:R-:W-:Y:S01]  /*506c0*/  MOV R65, R141 ;  /* 0x0000008d00417202 */ /* 0x000fe20000000f00 */
[----:B------:R-:W-:Y:S01]  /*506d0*/  IMAD.MOV.U32 R52, RZ, RZ, R128 ;  /* 0x000000ffff347224 */ /* 0x000fe200078e0080 */
[----:B------:R-:W4:Y:S01]  /*506e0*/  LDC R141, c[0x0][0x604] ;  /* 0x00018100ff8d7b82 */ /* 0x000f220000000800 */
[----:B------:R3:W-:Y:S01]  /*506f0*/  STL.64 [R1+0x1f8], R250 ;  /* 0x0001f8fa01007387 */ /* 0x0007e20000100a00 */
[----:B-1----:R-:W-:Y:S01]  /*50700*/  IMAD.MOV.U32 R245, RZ, RZ, R200 ;  /* 0x000000fffff57224 */ /* 0x002fe200078e00c8 */
[----:B------:R-:W-:Y:S01]  /*50710*/  MOV R55, R131 ;  /* 0x0000008300377202 */ /* 0x000fe20000000f00 */
[----:B------:R-:W-:Y:S01]  /*50720*/  IMAD.MOV.U32 R50, RZ, RZ, R126 ;  /* 0x000000ffff327224 */ /* 0x000fe200078e007e */
[----:B------:R-:W4:Y:S01]  /*50730*/  LDL.LU R244, [R1+0x2f78] ;  /* 0x002f780001f47983 */ /* 0x000f220000300800 */
[----:B------:R-:W-:-:S02]  /*50740*/  MOV R53, R129 ;  /* 0x0000008100357202 */ /* 0x000fc40000000f00 */
[----:B------:R-:W-:Y:S01]  /*50750*/  MOV R51, R127 ;  /* 0x0000007f00337202 */ /* 0x000fe20000000f00 */
        /* <DEDUP_REMOVED lines=40> */
[----:B--2---:R-:W2:Y:S04]  /*509e0*/  LDL.LU R246, [R1+0x134] ;  /* 0x0001340001f67983 */ /* 0x004ea80000300800 */
[----:B------:R-:W2:Y:S04]  /*509f0*/  LDL.LU R247, [R1+0x138] ;  /* 0x0001380001f77983 */ /* 0x000ea80000300800 */
[----:B---3--:R-:W3:Y:S04]  /*50a00*/  LDL.LU R248, [R1+0x13c] ;  /* 0x00013c0001f87983 */ /* 0x008ee80000300800 */
[----:B------:R-:W2:Y:S04]  /*50a10*/  LDL.LU R249, [R1+0x140] ;  /* 0x0001400001f97983 */ /* 0x000ea80000300800 */
[----:B------:R-:W3:Y:S04]  /*50a20*/  LDL.LU R250, [R1+0x144] ;  /* 0x0001440001fa7983 */ /* 0x000ee80000300800 */
        /* <DEDUP_REMOVED lines=44> */
[-CC-:B----4-:R-:W-:Y:S01]  /*50cf0*/  FFMA R9, R32, R141.reuse, -R6.reuse ;  /* 0x0000008d20097223 */ /* 0x190fe20000000806 */
[-C--:B------:R-:W-:Y:S01]  /*50d00*/  FFMA R8, R33, R141.reuse, -R6 ;  /* 0x0000008d21087223 */ /* 0x080fe20000000806 */
[----:B------:R-:W-:-:S03]  /*50d10*/  FFMA R5, R34, R141, -R3 ;  /* 0x0000008d22057223 */ /* 0x000fc60000000803 */
[----:B------:R-:W-:Y:S02]  /*50d20*/  FSETP.GEU.AND P3, PT, R9, -126, PT ;  /* 0xc2fc00000900780b */ /* 0x000fe40003f6e000 */
[----:B------:R-:W-:Y:S02]  /*50d30*/  FSETP.GEU.AND P6, PT, R8, -126, PT ;  /* 0xc2fc00000800780b */ /* 0x000fe40003fce000 */
[----:B------:R-:W-:-:S09]  /*50d40*/  FSETP.GEU.AND P5, PT, R5, -126, PT ;  /* 0xc2fc00000500780b */ /* 0x000fd20003fae000 */
[----:B------:R-:W-:Y:S02]  /*50d50*/  @!P3 FMUL R9, R9, 0.5 ;  /* 0x3f0000000909b820 */ /* 0x000fe40000400000 */
[----:B------:R-:W-:Y:S02]  /*50d60*/  @!P6 FMUL R8, R8, 0.5 ;  /* 0x3f0000000808e820 */ /* 0x000fe40000400000 */
[----:B------:R-:W-:Y:S01]  /*50d70*/  @!P5 FMUL R5, R5, 0.5 ;  /* 0x3f0000000505d820 */ /* 0x000fe20000400000 */
[----:B------:R1:W4:Y:S08]  /*50d80*/  MUFU.EX2 R131, R9 ;  /* 0x0000000900837308 */ /* 0x0003300000000800 */
[----:B------:R1:W4:Y:S08]  /*50d90*/  MUFU.EX2 R130, R8 ;  /* 0x0000000800827308 */ /* 0x0003300000000800 */
[----:B------:R4:W4:Y:S01]  /*50da0*/  MUFU.EX2 R129, R5 ;  /* 0x0000000500817308 */ /* 0x0009220000000800 */
[-CC-:B------:R-:W-:Y:S01]  /*50db0*/  FFMA R10, R10, R141.reuse, -R3.reuse ;  /* 0x0000008d0a0a7223 */ /* 0x180fe20000000803 */
[-CC-:B------:R-:W-:Y:S01]  /*50dc0*/  FFMA R11, R11, R141.reuse, -R6.reuse ;  /* 0x0000008d0b0b7223 */ /* 0x180fe20000000806 */
[-C--:B-1----:R-:W-:Y:S01]  /*50dd0*/  FFMA R9, R37, R141.reuse, -R6 ;  /* 0x0000008d25097223 */ /* 0x082fe20000000806 */
[--C-:B------:R-:W-:Y:S01]  /*50de0*/  FFMA R8, R38, R141, -R3.reuse ;  /* 0x0000008d26087223 */ /* 0x100fe20000000803 */
[----:B----4-:R-:W-:Y:S01]  /*50df0*/  @!P3 FMUL R131, R131, R131 ;  /* 0x000000838383b220 */ /* 0x010fe20000400000 */
[----:B------:R-:W-:Y:S01]  /*50e00*/  FSETP.GEU.AND P2, PT, R10, -126, PT ;  /* 0xc2fc00000a00780b */ /* 0x000fe20003f4e000 */
[----:B------:R-:W-:Y:S01]  /*50e10*/  FFMA R5, R39, R141, -R3 ;  /* 0x0000008d27057223 */ /* 0x000fe20000000803 */
[----:B------:R-:W-:Y:S01]  /*50e20*/  FSETP.GEU.AND P4, PT, R11, -126, PT ;  /* 0xc2fc00000b00780b */ /* 0x000fe20003f8e000 */
[----:B------:R-:W-:Y:S01]  /*50e30*/  @!P6 FMUL R130, R130, R130 ;  /* 0x000000828282e220 */ /* 0x000fe20000400000 */
[----:B------:R-:W-:-:S02]  /*50e40*/  FSETP.GEU.AND P3, PT, R9, -126, PT ;  /* 0xc2fc00000900780b */ /* 0x000fc40003f6e000 */
[----:B------:R-:W-:Y:S01]  /*50e50*/  FSETP.GEU.AND P6, PT, R8, -126, PT ;  /* 0xc2fc00000800780b */ /* 0x000fe20003fce000 */
[----:B------:R-:W-:Y:S01]  /*50e60*/  @!P5 FMUL R129, R129, R129 ;  /* 0x000000818181d220 */ /* 0x000fe20000400000 */
[----:B------:R-:W-:-:S05]  /*50e70*/  FSETP.GEU.AND P5, PT, R5, -126, PT ;  /* 0xc2fc00000500780b */ /* 0x000fca0003fae000 */
[----:B------:R-:W-:Y:S02]  /*50e80*/  @!P2 FMUL R10, R10, 0.5 ;  /* 0x3f0000000a0aa820 */ /* 0x000fe40000400000 */
[----:B------:R-:W-:Y:S02]  /*50e90*/  @!P4 FMUL R11, R11, 0.5 ;  /* 0x3f0000000b0bc820 */ /* 0x000fe40000400000 */
[----:B------:R-:W-:Y:S02]  /*50ea0*/  @!P3 FMUL R9, R9, 0.5 ;  /* 0x3f0000000909b820 */ /* 0x000fe40000400000 */
[----:B------:R-:W-:Y:S01]  /*50eb0*/  @!P6 FMUL R8, R8, 0.5 ;  /* 0x3f0000000808e820 */ /* 0x000fe20000400000 */
[----:B------:R-:W1:Y:S01]  /*50ec0*/  MUFU.EX2 R128, R10 ;  /* 0x0000000a00807308 */ /* 0x000e620000000800 */
[----:B------:R-:W-:-:S07]  /*50ed0*/  @!P5 FMUL R5, R5, 0.5 ;  /* 0x3f0000000505d820 */ /* 0x000fce0000400000 */
[----:B------:R-:W4:Y:S08]  /*50ee0*/  MUFU.EX2 R127, R11 ;  /* 0x0000000b007f7308 */ /* 0x000f300000000800 */
[----:B------:R-:W4:Y:S01]  /*50ef0*/  MUFU.EX2 R126, R9 ;  /* 0x00000009007e7308 */ /* 0x000f220000000800 */
[----:B------:R-:W-:Y:S01]  /*50f00*/  STL [R1+0x910], R130 ;  /* 0x0009108201007387 */ /* 0x000fe20000100800 */
[----:B-1----:R-:W-:-:S03]  /*50f10*/  @!P2 FMUL R128, R128, R128 ;  /* 0x000000808080a220 */ /* 0x002fc60000400000 */
[----:B------:R-:W-:Y:S01]  /*50f20*/  STL [R1+0x2bd4], R155 ;  /* 0x002bd49b01007387 */ /* 0x000fe20000100800 */
[----:B------:R-:W-:Y:S01]  /*50f30*/  MOV R32, R125 ;  /* 0x0000007d00207202 */ /* 0x000fe20000000f00 */
[----:B------:R-:W-:Y:S01]  /*50f40*/  IMAD.MOV.U32 R33, RZ, RZ, R124 ;  /* 0x000000ffff217224 */ /* 0x000fe200078e007c */
[----:B------:R-:W1:Y:S08]  /*50f50*/  MUFU.EX2 R125, R8 ;  /* 0x00000008007d7308 */ /* 0x000e700000000800 */
[----:B------:R-:W3:Y:S01]  /*50f60*/  MUFU.EX2 R124, R5 ;  /* 0x00000005007c7308 */ /* 0x000ee20000000800 */
[----:B------:R-:W-:Y:S01]  /*50f70*/  STL [R1+0x2bd0], R141 ;  /* 0x002bd08d01007387 */ /* 0x000fe20000100800 */
[----:B----4-:R-:W-:Y:S01]  /*50f80*/  @!P4 FMUL R127, R127, R127 ;  /* 0x0000007f7f7fc220 */ /* 0x010fe20000400000 */
[----:B------:R-:W-:-:S02]  /*50f90*/  @!P3 FMUL R126, R126, R126 ;  /* 0x0000007e7e7eb220 */ /* 0x000fc40000400000 */
[----:B------:R-:W-:Y:S04]  /*50fa0*/  STL.64 [R1+0x2bc8], R138 ;  /* 0x002bc88a01007387 */ /* 0x000fe80000100a00 */
[----:B------:R-:W-:Y:S01]  /*50fb0*/  STL.64 [R1+0x2bc0], R136 ;  /* 0x002bc08801007387 */ /* 0x000fe20000100a00 */
[----:B-1----:R-:W-:-:S03]  /*50fc0*/  @!P6 FMUL R125, R125, R125 ;  /* 0x0000007d7d7de220 */ /* 0x002fc60000400000 */
[----:B------:R-:W-:Y:S01]  /*50fd0*/  STL.64 [R1+0x2bb8], R134 ;  /* 0x002bb88601007387 */ /* 0x000fe20000100a00 */
[----:B---3--:R-:W-:-:S03]  /*50fe0*/  @!P5 FMUL R124, R124, R124 ;  /* 0x0000007c7c7cd220 */ /* 0x008fc60000400000 */
[----:B------:R-:W-:Y:S04]  /*50ff0*/  STL.64 [R1+0x2bb0], R132 ;  /* 0x002bb08401007387 */ /* 0x000fe80000100a00 */
[----:B------:R-:W-:Y:S01]  /*51000*/  STL [R1+0x2ba8], R131 ;  /* 0x002ba88301007387 */ /* 0x000fe20000100800 */
[----:B------:R-:W-:-:S03]  /*51010*/  F2FP.F16.F32.PACK_AB R27, R124, R125 ;  /* 0x0000007d7c1b723e */ /* 0x000fc600000000ff */
[----:B------:R1:W-:Y:S01]  /*51020*/  STL.64 [R1+0x2ba0], R128 ;  /* 0x002ba08001007387 */ /* 0x0003e20000100a00 */
[----:B------:R-:W-:-:S03]  /*51030*/  F2FP.F16.F32.PACK_AB R26, R126, R127 ;  /* 0x0000007f7e1a723e */ /* 0x000fc600000000ff */
[----:B------:R3:W-:Y:S01]  /*51040*/  STL.64 [R1+0x2b98], R126 ;  /* 0x002b987e01007387 */ /* 0x0007e20000100a00 */
[----:B------:R-:W-:-:S03]  /*51050*/  MOV R34, R25 ;  /* 0x0000001900227202 */ /* 0x000fc60000000f00 */
[----:B------:R4:W-:Y:S01]  /*51060*/  STL.64 [R1+0x2b90], R124 ;  /* 0x002b907c01007387 */ /* 0x0009e20000100a00 */
[----:B------:R-:W-:Y:S01]  /*51070*/  F2FP.F16.F32.PACK_AB R25, R128, R129 ;  /* 0x000000818019723e */ /* 0x000fe200000000ff */
[----:B------:R-:W-:Y:S01]  /*51080*/  IMAD.MOV.U32 R37, RZ, RZ, R24 ;  /* 0x000000ffff257224 */ /* 0x000fe200078e0018 */
[----:B------:R-:W-:Y:S01]  /*51090*/  F2FP.F16.F32.PACK_AB R24, R130, R131 ;  /* 0x000000838218723e */ /* 0x000fe200000000ff */
[----:B-1----:R-:W-:Y:S01]  /*510a0*/  IMAD.MOV.U32 R129, RZ, RZ, R250 ;  /* 0x000000ffff817224 */ /* 0x002fe200078e00fa */
[----:B--2---:R-:W-:Y:S02]  /*510b0*/  MOV R128, R249 ;  /* 0x000000f900807202 */ /* 0x004fe40000000f00 */
[----:B---3--:R-:W-:Y:S01]  /*510c0*/  MOV R126, R247 ;  /* 0x000000f7007e7202 */ /* 0x008fe20000000f00 */
[----:B------:R-:W-:Y:S01]  /*510d0*/  IMAD.MOV.U32 R127, RZ, RZ, R248 ;  /* 0x000000ffff7f7224 */ /* 0x000fe200078e00f8 */
[----:B----4-:R-:W-:Y:S01]  /*510e0*/  MOV R124, R245 ;  /* 0x000000f5007c7202 */ /* 0x010fe20000000f00 */
[----:B------:R-:W-:Y:S01]  /*510f0*/  IMAD.MOV.U32 R125, RZ, RZ, R246 ;  /* 0x000000ffff7d7224 */ /* 0x000fe200078e00f6 */
[----:B------:R-:W2:Y:S04]  /*51100*/  LDL.LU R245, [R1+0x2e34] ;  /* 0x002e340001f57983 */ /* 0x000ea80000300800 */
[----:B------:R-:W3:Y:S01]  /*51110*/  LDL.LU R246, [R1+0x2e30] ;  /* 0x002e300001f67983 */ /* 0x000ee20000300800 */
[----:B------:R-:W-:-:S03]  /*51120*/  MOV R130, R251 ;  /* 0x000000fb00827202 */ /* 0x000fc60000000f00 */
[----:B------:R-:W4:Y:S01]  /*51130*/  LDL.LU R247, [R1+0x2e2c] ;  /* 0x002e2c0001f77983 */ /* 0x000f220000300800 */
[----:B------:R-:W-:-:S03]  /*51140*/  IMAD.MOV.U32 R131, RZ, RZ, R252 ;  /* 0x000000ffff837224 */ /* 0x000fc600078e00fc */
[----:B------:R-:W2:Y:S01]  /*51150*/  LDL.LU R248, [R1+0x2e28] ;  /* 0x002e280001f87983 */ /* 0x000ea20000300800 */
[----:B------:R-:W-:-:S03]  /*51160*/  MOV R132, R41 ;  /* 0x0000002900847202 */ /* 0x000fc60000000f00 */
[----:B------:R-:W3:Y:S01]  /*51170*/  LDL.LU R249, [R1+0x2e24] ;  /* 0x002e240001f97983 */ /* 0x000ee20000300800 */
[----:B------:R-:W-:-:S03]  /*51180*/  IMAD.MOV.U32 R133, RZ, RZ, R40 ;  /* 0x000000ffff857224 */ /* 0x000fc600078e0028 */
[----:B------:R-:W4:Y:S01]  /*51190*/  LDL.LU R250, [R1+0x2e20] ;  /* 0x002e200001fa7983 */ /* 0x000f220000300800 */
[----:B------:R-:W-:-:S03]  /*511a0*/  MOV R134, R43 ;  /* 0x0000002b00867202 */ /* 0x000fc60000000f00 */
[----:B------:R-:W2:Y:S01]  /*511b0*/  LDL.LU R251, [R1+0x2e1c] ;  /* 0x002e1c0001fb7983 */ /* 0x000ea20000300800 */
[----:B------:R-:W-:-:S03]  /*511c0*/  IMAD.MOV.U32 R135, RZ, RZ, R42 ;  /* 0x000000ffff877224 */ /* 0x000fc600078e002a */
        /* <DEDUP_REMOVED lines=8> */
[----:B------:R-:W3:Y:S04]  /*51250*/  LDL.LU R42, [R1+0x2e08] ;  /* 0x002e0800012a7983 */ /* 0x000ee80000300800 */
[----:B------:R-:W3:Y:S04]  /*51260*/  LDL.LU R45, [R1+0x2e04] ;  /* 0x002e0400012d7983 */ /* 0x000ee80000300800 */
[----:B------:R-:W3:Y:S04]  /*51270*/  LDL.LU R44, [R1+0x2e00] ;  /* 0x002e0000012c7983 */ /* 0x000ee80000300800 */
[----:B------:R-:W3:Y:S04]  /*51280*/  LDL.LU R47, [R1+0x2dfc] ;  /* 0x002dfc00012f7983 */ /* 0x000ee80000300800 */
[----:B------:R-:W3:Y:S01]  /*51290*/  LDL.LU R46, [R1+0x2df8] ;  /* 0x002df800012e7983 */ /* 0x000ee20000300800 */
[----:B------:R-:W-:Y:S01]  /*512a0*/  IMAD.MOV.U32 R155, RZ, RZ, R34 ;  /* 0x000000ffff9b7224 */ /* 0x000fe200078e0022 */
[----:B------:R-:W-:-:S02]  /*512b0*/  MOV R141, R37 ;  /* 0x00000025008d7202 */ /* 0x000fc40000000f00 */
        /* <DEDUP_REMOVED lines=25> */
[----:B------:R3:W-:Y:S04]  /*51450*/  STL.64 [R1+0x2d08], R124 ;  /* 0x002d087c01007387 */ /* 0x0007e80000100a00 */
[----:B-1----:R-:W3:Y:S04]  /*51460*/  LDL.LU R128, [R1+0x210] ;  /* 0x0002100001807983 */ /* 0x002ee80000300800 */
        /* <DEDUP_REMOVED lines=18> */
[----:B------:R-:W3:Y:S01]  /*51590*/  LDL.LU R147, [R1+0x25c] ;  /* 0x00025c0001937983 */ /* 0x000ee20000300800 */
[----:B----4-:R-:W-:Y:S01]  /*515a0*/  IMAD.MOV.U32 R155, RZ, RZ, R41 ;  /* 0x000000ffff9b7224 */ /* 0x010fe200078e0029 */
[----:B--2---:R-:W-:Y:S01]  /*515b0*/  MOV R154, R40 ;  /* 0x00000028009a7202 */ /* 0x004fe20000000f00 */
[----:B---3--:R-:W-:Y:S01]  /*515c0*/  IMAD.MOV.U32 R153, RZ, RZ, R43 ;  /* 0x000000ffff997224 */ /* 0x008fe200078e002b */
[----:B------:R-:W-:Y:S01]  /*515d0*/  MOV R152, R42 ;  /* 0x0000002a00987202 */ /* 0x000fe20000000f00 */
[----:B------:R-:W-:Y:S01]  /*515e0*/  IMAD.MOV.U32 R151, RZ, RZ, R45 ;  /* 0x000000ffff977224 */ /* 0x000fe200078e002d */
[----:B------:R-:W-:Y:S01]  /*515f0*/  MOV R150, R44 ;  /* 0x0000002c00967202 */ /* 0x000fe20000000f00 */
[----:B------:R-:W-:Y:S01]  /*51600*/  IMAD.MOV.U32 R149, RZ, RZ, R47 ;  /* 0x000000ffff957224 */ /* 0x000fe200078e002f */
[----:B------:R-:W-:-:S02]  /*51610*/  MOV R148, R46 ;  /* 0x0000002e00947202 */ /* 0x000fc40000000f00 */
[----:B------:R-:W2:Y:S04]  /*51620*/  LDL.LU R46, [R1+0x2df4] ;  /* 0x002df400012e7983 */ /* 0x000ea80000300800 */
[----:B------:R-:W2:Y:S04]  /*51630*/  LDL.LU R47, [R1+0x2df0] ;  /* 0x002df000012f7983 */ /* 0x000ea80000300800 */
[----:B------:R-:W3:Y:S04]  /*51640*/  LDL.LU R44, [R1+0x2dec] ;  /* 0x002dec00012c7983 */ /* 0x000ee80000300800 */
[----:B------:R-:W3:Y:S04]  /*51650*/  LDL.LU R45, [R1+0x2de8] ;  /* 0x002de800012d7983 */ /* 0x000ee80000300800 */
[----:B------:R-:W4:Y:S04]  /*51660*/  LDL.LU R42, [R1+0x2de4] ;  /* 0x002de400012a7983 */ /* 0x000f280000300800 */
[----:B------:R-:W4:Y:S04]  /*51670*/  LDL.LU R43, [R1+0x2de0] ;  /* 0x002de000012b7983 */ /* 0x000f280000300800 */
[----:B------:R-:W4:Y:S04]  /*51680*/  LDL.LU R40, [R1+0x2ddc] ;  /* 0x002ddc0001287983 */ /* 0x000f280000300800 */
[----:B------:R-:W4:Y:S01]  /*51690*/  LDL.LU R41, [R1+0x2dd8] ;  /* 0x002dd80001297983 */ /* 0x000f220000300800 */
[----:B------:R-:W-:Y:S01]  /*516a0*/  VIADD R8, R4, 0x80 ;  /* 0x0000008004087836 */ /* 0x000fe20000000000 */
[----:B------:R-:W-:Y:S01]  /*516b0*/  MOV R9, 0x40000040 ;  /* 0x4000004000097802 */ /* 0x000fe20000000f00 */
        /* <DEDUP_REMOVED lines=43> */
[----:B------:R-:W-:Y:S02]  /*51970*/  MOV R249, R13 ;  /* 0x0000000d00f97202 */ /* 0x000fe40000000f00 */
        /* <DEDUP_REMOVED lines=12> */
[----:B------:R-:W-:-:S06]  /*51a40*/  WARPGROUP.ARRIVE ;  /* 0x00000000000079c5 */ /* 0x000fcc0000000000 */
        /* <DEDUP_REMOVED lines=29> */
[----:B---3--:R-:W-:Y:S04]  /*51c20*/  STL.64 [R1+0x2b80], R44 ;  /* 0x002b802c01007387 */ /* 0x008fe80000100a00 */
[----:B----4-:R-:W-:Y:S04]  /*51c30*/  STL.64 [R1+0x2b78], R42 ;  /* 0x002b782a01007387 */ /* 0x010fe80000100a00 */
        /* <DEDUP_REMOVED lines=131> */
[----:B------:R-:W-:-:S04]  /*52470*/  MOV R9, 0x40000040 ;  /* 0x4000004000097802 */ /* 0x000fc80000000f00 */
[----:B------:R-:W-:Y:S02]  /*52480*/  R2UR UR6, R8 ;  /* 0x00000000080672ca */ /* 0x000fe400000e0000 */
[----:B------:R-:W-:Y:S01]  /*52490*/  R2UR UR7, R9 ;  /* 0x00000000090772ca */ /* 0x000fe200000e0000 */
[----:B--2---:R-:W-:-:S12]  /*524a0*/  WARPGROUP.ARRIVE ;  /* 0x00000000000079c5 */ /* 0x004fd80000000000 */
        /* <DEDUP_REMOVED lines=67> */
[----:B------:R-:W3:Y:S04]  /*528e0*/  LDL.LU R141, [R1+0x2bd0] ;  /* 0x002bd000018d7983 */ /* 0x000ee80000300800 */
        /* <DEDUP_REMOVED lines=8> */
[----:B------:R-:W2:Y:S04]  /*52970*/  LDL.LU.64 R46, [R1+0x2b88] ;  /* 0x002b8800012e7983 */ /* 0x000ea80000300a00 */
[----:B------:R-:W4:Y:S04]  /*52980*/  LDL.LU.64 R44, [R1+0x2b80] ;  /* 0x002b8000012c7983 */ /* 0x000f280000300a00 */
[----:B------:R-:W3:Y:S04]  /*52990*/  LDL.LU.64 R42, [R1+0x2b78] ;  /* 0x002b7800012a7983 */ /* 0x000ee80000300a00 */
[----:B------:R-:W2:Y:S01]  /*529a0*/  LDL.LU.64 R40, [R1+0x2b70] ;  /* 0x002b700001287983 */ /* 0x000ea20000300a00 */
[-C--:B---3--:R-:W-:Y:S01]  /*529b0*/  FFMA R5, R42, R141.reuse, -R3 ;  /* 0x0000008d2a057223 */ /* 0x088fe20000000803 */
        /* <DEDUP_REMOVED lines=8> */
[----:B------:R1:W2:Y:S08]  /*52a40*/  MUFU.EX2 R123, R9 ;  /* 0x00000009007b7308 */ /* 0x0002b00000000800 */
[----:B------:R3:W2:Y:S08]  /*52a50*/  MUFU.EX2 R122, R8 ;  /* 0x00000008007a7308 */ /* 0x0006b00000000800 */
[----:B------:R2:W2:Y:S01]  /*52a60*/  MUFU.EX2 R121, R5 ;  /* 0x0000000500797308 */ /* 0x0004a20000000800 */
[-CC-:B------:R-:W-:Y:S01]  /*52a70*/  FFMA R10, R43, R141.reuse, -R3.reuse ;  /* 0x0000008d2b0a7223 */ /* 0x180fe20000000803 */
[-CC-:B----4-:R-:W-:Y:S01]  /*52a80*/  FFMA R11, R44, R141.reuse, -R6.reuse ;  /* 0x0000008d2c0b7223 */ /* 0x190fe20000000806 */
[-C--:B-1----:R-:W-:Y:S01]  /*52a90*/  FFMA R9, R45, R141.reuse, -R6 ;  /* 0x0000008d2d097223 */ /* 0x082fe20000000806 */
[--C-:B---3--:R-:W-:Y:S01]  /*52aa0*/  FFMA R8, R46, R141, -R3.reuse ;  /* 0x0000008d2e087223 */ /* 0x108fe20000000803 */
[----:B--2---:R-:W-:Y:S01]  /*52ab0*/  @!P3 FMUL R123, R123, R123 ;  /* 0x0000007b7b7bb220 */ /* 0x004fe20000400000 */
        /* <DEDUP_REMOVED lines=10> */
[----:B------:R-:W-:Y:S01]  /*52b60*/  @!P3 FMUL R9, R9, 0.5 ;  /* 0x3f0000000909b820 */ /* 0x000fe20000400000 */
[----:B------:R-:W1:Y:S01]  /*52b70*/  MUFU.EX2 R120, R10 ;  /* 0x0000000a00787308 */ /* 0x000e620000000800 */
[----:B------:R-:W-:Y:S02]  /*52b80*/  @!P6 FMUL R8, R8, 0.5 ;  /* 0x3f0000000808e820 */ /* 0x000fe40000400000 */
[----:B------:R-:W-:-:S05]  /*52b90*/  @!P5 FMUL R5, R5, 0.5 ;  /* 0x3f0000000505d820 */ /* 0x000fca0000400000 */
[----:B------:R-:W2:Y:S08]  /*52ba0*/  MUFU.EX2 R119, R11 ;  /* 0x0000000b00777308 */ /* 0x000eb00000000800 */
[----:B------:R-:W3:Y:S08]  /*52bb0*/  MUFU.EX2 R118, R9 ;  /* 0x0000000900767308 */ /* 0x000ef00000000800 */
[----:B------:R-:W4:Y:S08]  /*52bc0*/  MUFU.EX2 R117, R8 ;  /* 0x0000000800757308 */ /* 0x000f300000000800 */
[----:B------:R-:W4:Y:S01]  /*52bd0*/  MUFU.EX2 R116, R5 ;  /* 0x0000000500747308 */ /* 0x000f220000000800 */
[----:B-1----:R-:W-:Y:S01]  /*52be0*/  @!P2 FMUL R120, R120, R120 ;  /* 0x000000787878a220 */ /* 0x002fe20000400000 */
[----:B--2---:R-:W-:Y:S01]  /*52bf0*/  @!P4 FMUL R119, R119, R119 ;  /* 0x000000777777c220 */ /* 0x004fe20000400000 */
[----:B---3--:R-:W-:Y:S01]  /*52c00*/  @!P3 FMUL R118, R118, R118 ;  /* 0x000000767676b220 */ /* 0x008fe20000400000 */
[----:B------:R-:W-:Y:S04]  /*52c10*/  STL [R1+0x1dac], R123 ;  /* 0x001dac7b01007387 */ /* 0x000fe80000100800 */
[----:B------:R-:W-:Y:S01]  /*52c20*/  STL [R1+0x1da8], R122 ;  /* 0x001da87a01007387 */ /* 0x000fe20000100800 */
[----:B----4-:R-:W-:-:S03]  /*52c30*/  @!P6 FMUL R117, R117, R117 ;  /* 0x000000757575e220 */ /* 0x010fc60000400000 */
[----:B------:R-:W-:Y:S04]  /*52c40*/  STL [R1+0x1db4], R121 ;  /* 0x001db47901007387 */ /* 0x000fe80000100800 */
[----:B------:R-:W-:Y:S01]  /*52c50*/  STL [R1+0x1db0], R120 ;  /* 0x001db07801007387 */ /* 0x000fe20000100800 */
[----:B------:R-:W-:-:S03]  /*52c60*/  @!P5 FMUL R116, R116, R116 ;  /* 0x000000747474d220 */ /* 0x000fc60000400000 */
[----:B------:R-:W-:Y:S04]  /*52c70*/  STL [R1+0x1dbc], R119 ;  /* 0x001dbc7701007387 */ /* 0x000fe80000100800 */
[----:B------:R-:W-:Y:S04]  /*52c80*/  STL [R1+0x1db8], R118 ;  /* 0x001db87601007387 */ /* 0x000fe80000100800 */
[----:B------:R-:W-:Y:S04]  /*52c90*/  STL [R1+0x1dc4], R117 ;  /* 0x001dc47501007387 */ /* 0x000fe80000100800 */
[----:B------:R1:W-:Y:S04]  /*52ca0*/  STL [R1+0x1dc0], R116 ;  /* 0x001dc07401007387 */ /* 0x0003e80000100800 */
[----:B------:R-:W-:Y:S04]  /*52cb0*/  STL [R1+0x2b68], R155 ;  /* 0x002b689b01007387 */ /* 0x000fe80000100800 */
[----:B------:R-:W-:Y:S04]  /*52cc0*/  STL.64 [R1+0x2b60], R138 ;  /* 0x002b608a01007387 */ /* 0x000fe80000100a00 */
[----:B------:R-:W-:Y:S04]  /*52cd0*/  STL.64 [R1+0x2b58], R136 ;  /* 0x002b588801007387 */ /* 0x000fe80000100a00 */
[----:B------:R-:W-:Y:S04]  /*52ce0*/  STL.64 [R1+0x2b50], R134 ;  /* 0x002b508601007387 */ /* 0x000fe80000100a00 */
[----:B------:R-:W-:Y:S04]  /*52cf0*/  STL.64 [R1+0x2b48], R132 ;  /* 0x002b488401007387 */ /* 0x000fe80000100a00 */
[----:B------:R-:W-:Y:S04]  /*52d00*/  STL [R1+0x2b40], R131 ;  /* 0x002b408301007387 */ /* 0x000fe80000100800 */
[----:B------:R-:W-:Y:S01]  /*52d10*/  STL.64 [R1+0x2b38], R128 ;  /* 0x002b388001007387 */ /* 0x000fe20000100a00 */
[----:B------:R-:W-:-:S03]  /*52d20*/  F2FP.F16.F32.PACK_AB R27, R116, R117 ;  /* 0x00000075741b723e */ /* 0x000fc600000000ff */
[----:B------:R-:W-:Y:S01]  /*52d30*/  STL.64 [R1+0x2b30], R126 ;  /* 0x002b307e01007387 */ /* 0x000fe20000100a00 */
[----:B------:R-:W-:-:S03]  /*52d40*/  F2FP.F16.F32.PACK_AB R26, R118, R119 ;  /* 0x00000077761a723e */ /* 0x000fc600000000ff */
[----:B------:R2:W-:Y:S01]  /*52d50*/  STL.64 [R1+0x2b28], R124 ;  /* 0x002b287c01007387 */ /* 0x0005e20000100a00 */
[----:B------:R-:W-:-:S03]  /*52d60*/  F2FP.F16.F32.PACK_AB R25, R120, R121 ;  /* 0x000000797819723e */ /* 0x000fc600000000ff */
[----:B------:R-:W3:Y:S01]  /*52d70*/  LDL.LU.64 R112, [R1+0x200] ;  /* 0x0002000001707983 */ /* 0x000ee20000300a00 */
[----:B------:R-:W-:-:S03]  /*52d80*/  F2FP.F16.F32.PACK_AB R24, R122, R123 ;  /* 0x0000007b7a18723e */ /* 0x000fc600000000ff */
[----:B------:R-:W3:Y:S04]  /*52d90*/  LDL.LU.64 R114, [R1+0x208] ;  /* 0x0002080001727983 */ /* 0x000ee80000300a00 */
[----:B-1----:R-:W3:Y:S04]  /*52da0*/  LDL.LU.64 R116, [R1+0x210] ;  /* 0x0002100001747983 */ /* 0x002ee80000300a00 */
        /* <DEDUP_REMOVED lines=61> */
[----:B------:R-:W-:Y:S01]  /*53180*/  VIADD R8, R4, 0x100 ;  /* 0x0000010004087836 */ /* 0x000fe20000000000 */
[----:B------:R-:W-:-:S04]  /*53190*/  MOV R9, 0x40000040 ;  /* 0x4000004000097802 */ /* 0x000fc80000000f00 */
[----:B------:R-:W-:Y:S02]  /*531a0*/  R2UR UR6, R8 ;  /* 0x00000000080672ca */ /* 0x000fe400000e0000 */
        /* <DEDUP_REMOVED lines=18> */
[----:B------:R1:W-:Y:S04]  /*532d0*/  STL.64 [R1+0x268], R138 ;  /* 0x0002688a01007387 */ /* 0x0003e80000100a00 */
[----:B------:R-:W2:Y:S04]  /*532e0*/  LDL.LU R155, [R1+0x2b68] ;  /* 0x002b6800019b7983 */ /* 0x000ea80000300800 */
[----:B-1----:R-:W3:Y:S04]  /*532f0*/  LDL.LU.64 R138, [R1+0x2b60] ;  /* 0x002b6000018a7983 */ /* 0x002ee80000300a00 */
[----:B------:R-:W4:Y:S04]  /*53300*/  LDL.LU.64 R136, [R1+0x2b58] ;  /* 0x002b580001887983 */ /* 0x000f280000300a00 */
[----:B------:R-:W4:Y:S04]  /*53310*/  LDL.LU.64 R134, [R1+0x2b50] ;  /* 0x002b500001867983 */ /* 0x000f280000300a00 */
[----:B------:R-:W4:Y:S04]  /*53320*/  LDL.LU.64 R132, [R1+0x2b48] ;  /* 0x002b480001847983 */ /* 0x000f280000300a00 */
[----:B------:R-:W4:Y:S04]  /*53330*/  LDL.LU R131, [R1+0x2b40] ;  /* 0x002b400001837983 */ /* 0x000f280000300800 */
[----:B------:R-:W4:Y:S04]  /*53340*/  LDL.LU.64 R128, [R1+0x2b38] ;  /* 0x002b380001807983 */ /* 0x000f280000300a00 */
[----:B------:R-:W4:Y:S04]  /*53350*/  LDL.LU.64 R126, [R1+0x2b30] ;  /* 0x002b3000017e7983 */ /* 0x000f280000300a00 */
[----:B------:R-:W4:Y:S01]  /*53360*/  LDL.LU.64 R124, [R1+0x2b28] ;  /* 0x002b2800017c7983 */ /* 0x000f220000300a00 */
[----:B------:R-:W-:Y:S01]  /*53370*/  MOV R251, R149 ;  /* 0x0000009500fb7202 */ /* 0x000fe20000000f00 */
[----:B------:R-:W-:Y:S01]  /*53380*/  IMAD.MOV.U32 R250, RZ, RZ, R150 ;  /* 0x000000fffffa7224 */ /* 0x000fe200078e0096 */
[----:B------:R-:W-:Y:S01]  /*53390*/  MOV R249, R151 ;  /* 0x0000009700f97202 */ /* 0x000fe20000000f00 */
[----:B------:R-:W-:Y:S01]  /*533a0*/  IMAD.MOV.U32 R248, RZ, RZ, R152 ;  /* 0x000000fffff87224 */ /* 0x000fe200078e0098 */
[----:B------:R-:W-:Y:S01]  /*533b0*/  MOV R247, R153 ;  /* 0x0000009900f77202 */ /* 0x000fe20000000f00 */
[----:B------:R-:W-:-:S02]  /*533c0*/  IMAD.MOV.U32 R246, RZ, RZ, R154 ;  /* 0x000000fffff67224 */ /* 0x000fc400078e009a */
[----:B------:R-:W-:Y:S01]  /*533d0*/  IMAD.MOV.U32 R244, RZ, RZ, R156 ;  /* 0x000000fffff47224 */ /* 0x000fe200078e009c */
        /* <DEDUP_REMOVED lines=96> */
[----:B--2---:R-:W-:Y:S04]  /*539e0*/  STL [R1+0x2b00], R155 ;  /* 0x002b009b01007387 */ /* 0x004fe80000100800 */
[----:B---3--:R-:W-:Y:S04]  /*539f0*/  STL.64 [R1+0x2af8], R138 ;  /* 0x002af88a01007387 */ /* 0x008fe80000100a00 */
[----:B----4-:R-:W-:Y:S04]  /*53a00*/  STL.64 [R1+0x2af0], R136 ;  /* 0x002af08801007387 */ /* 0x010fe80000100a00 */
[----:B------:R-:W-:Y:S04]  /*53a10*/  STL.64 [R1+0x2ae8], R134 ;  /* 0x002ae88601007387 */ /* 0x000fe80000100a00 */
[----:B------:R-:W-:Y:S04]  /*53a20*/  STL.64 [R1+0x2ae0], R132 ;  /* 0x002ae08401007387 */ /* 0x000fe80000100a00 */
[----:B------:R-:W-:Y:S04]  /*53a30*/  STL [R1+0x2ad8], R131 ;  /* 0x002ad88301007387 */ /* 0x000fe80000100800 */
        /* <DEDUP_REMOVED lines=130> */
[----:B------:R-:W-:Y:S01]  /*54260*/  IMAD.MOV.U32 R122, RZ, RZ, R130 ;  /* 0x000000ffff7a7224 */ /* 0x000fe200078e0082 */
[----:B------:R-:W-:Y:S01]  /*54270*/  MOV R112, R139 ;  /* 0x0000008b00707202 */ /* 0x000fe20000000f00 */
[----:B------:R-:W-:Y:S01]  /*54280*/  IMAD.MOV.U32 R130, RZ, RZ, R138 ;  /* 0x000000ffff827224 */ /* 0x000fe200078e008a */
[----:B------:R-:W-:Y:S01]  /*54290*/  MOV R10, R137 ;  /* 0x00000089000a7202 */ /* 0x000fe20000000f00 */
[----:B-1----:R-:W2:Y:S04]  /*542a0*/  LDL.LU.64 R250, [R1+0x2b20] ;  /* 0x002b200001fa7983 */ /* 0x002ea80000300a00 */
[----:B------:R-:W3:Y:S04]  /*542b0*/  LDL.LU.64 R248, [R1+0x2b18] ;  /* 0x002b180001f87983 */ /* 0x000ee80000300a00 */
[----:B------:R-:W4:Y:S04]  /*542c0*/  LDL.LU.64 R246, [R1+0x2b10] ;  /* 0x002b100001f67983 */ /* 0x000f280000300a00 */
[----:B------:R-:W4:Y:S04]  /*542d0*/  LDL.LU.64 R244, [R1+0x2b08] ;  /* 0x002b080001f47983 */ /* 0x000f280000300a00 */
[----:B------:R-:W2:Y:S01]  /*542e0*/  LDL.LU R155, [R1+0x2b00] ;  /* 0x002b0000019b7983 */ /* 0x000ea20000300800 */
[----:B------:R-:W-:-:S03]  /*542f0*/  MOV R123, R131 ;  /* 0x00000083007b7202 */ /* 0x000fc60000000f00 */
[----:B------:R-:W3:Y:S01]  /*54300*/  LDL.LU.64 R138, [R1+0x2af8] ;  /* 0x002af800018a7983 */ /* 0x000ee20000300a00 */
        /* <DEDUP_REMOVED lines=9> */
[----:B------:R-:W4:Y:S04]  /*543a0*/  LDL.LU R131, [R1+0x2ad8] ;  /* 0x002ad80001837983 */ /* 0x000f280000300800 */
[----:B------:R-:W4:Y:S04]  /*543b0*/  LDL.LU.64 R128, [R1+0x2ad0] ;  /* 0x002ad00001807983 */ /* 0x000f280000300a00 */
[----:B------:R-:W4:Y:S04]  /*543c0*/  LDL.LU.64 R126, [R1+0x2ac8] ;  /* 0x002ac800017e7983 */ /* 0x000f280000300a00 */
[----:B------:R-:W4:Y:S01]  /*543d0*/  LDL.LU.64 R124, [R1+0x2ac0] ;  /* 0x002ac000017c7983 */ /* 0x000f220000300a00 */
[----:B------:R-:W-:-:S03]  /*543e0*/  MOV R11, R140 ;  /* 0x0000008c000b7202 */ /* 0x000fc60000000f00 */
[----:B------:R-:W4:Y:S01]  /*543f0*/  LDL.LU R243, [R1+0x58] ;  /* 0x0000580001f37983 */ /* 0x000f220000300800 */
[----:B------:R-:W-:-:S03]  /*54400*/  IMAD.MOV.U32 R114, RZ, RZ, R142 ;  /* 0x000000ffff727224 */ /* 0x000fc600078e008e */
        /* <DEDUP_REMOVED lines=116> */
[----:B------:R-:W-:-:S02]  /*54b50*/  IMAD.MOV.U32 R113, RZ, RZ, R141 ;  /* 0x000000ffff717224 */ /* 0x000fc400078e008d */
[----:B------:R-:W1:Y:S01]  /*54b60*/  LDC R141, c[0x0][0x604] ;  /* 0x00018100ff8d7b82 */ /* 0x000e620000000800 */
[----:B--2---:R-:W-:Y:S04]  /*54b70*/  STL [R1+0x287c], R155 ;  /* 0x00287c9b01007387 */ /* 0x004fe80000100800 */
[----:B-1----:R-:W-:Y:S04]  /*54b80*/  STL [R1+0x2878], R141 ;  /* 0x0028788d01007387 */ /* 0x002fe80000100800 */
        /* <DEDUP_REMOVED lines=8> */
[----:B-1----:R-:W2:Y:S04]  /*54c10*/  LDL.LU R124, [R1+0x20] ;  /* 0x00002000017c7983 */ /* 0x002ea80000300800 */
[----:B------:R-:W2:Y:S04]  /*54c20*/  LDL.LU R125, [R1+0x24] ;  /* 0x00002400017d7983 */ /* 0x000ea80000300800 */
[----:B------:R-:W3:Y:S04]  /*54c30*/  LDL.LU R126, [R1+0x28] ;  /* 0x00002800017e7983 */ /* 0x000ee80000300800 */
[----:B------:R-:W3:Y:S04]  /*54c40*/  LDL.LU R127, [R1+0x2c] ;  /* 0x00002c00017f7983 */ /* 0x000ee80000300800 */
[----:B------:R-:W4:Y:S01]  /*54c50*/  LDL.LU R128, [R1+0x30] ;  /* 0x0000300001807983 */ /* 0x000f220000300800 */
[----:B------:R-:W-:Y:S01]  /*54c60*/  IMAD.MOV.U32 R138, RZ, RZ, R243 ;  /* 0x000000ffff8a7224 */ /* 0x000fe200078e00f3 */
[----:B------:R-:W-:-:S02]  /*54c70*/  MOV R139, R242 ;  /* 0x000000f2008b7202 */ /* 0x000fc40000000f00 */
[----:B------:R-:W-:Y:S01]  /*54c80*/  MOV R155, R240 ;  /* 0x000000f0009b7202 */ /* 0x000fe20000000f00 */
[----:B------:R-:W-:-:S05]  /*54c90*/  FFMA R9, R48, R141, -R6 ;  /* 0x0000008d30097223 */ /* 0x000fca0000000806 */
[----:B------:R-:W-:Y:S02]  /*54ca0*/  FSETP.GEU.AND P3, PT, R9, -126, PT ;  /* 0xc2fc00000900780b */ /* 0x000fe40003f6e000 */
[----:B------:R-:W-:Y:S01]  /*54cb0*/  MOV R48, R8 ;  /* 0x0000000800307202 */ /* 0x000fe20000000f00 */
[----:B------:R-:W-:Y:S01]  /*54cc0*/  FFMA R8, R49, R141, -R6 ;  /* 0x0000008d31087223 */ /* 0x000fe20000000806 */
[----:B------:R-:W-:-:S04]  /*54cd0*/  IMAD.MOV.U32 R49, RZ, RZ, R5 ;  /* 0x000000ffff317224 */ /* 0x000fc800078e0005 */
[----:B------:R-:W-:Y:S01]  /*54ce0*/  FSETP.GEU.AND P6, PT, R8, -126, PT ;  /* 0xc2fc00000800780b */ /* 0x000fe20003fce000 */
[----:B------:R-:W-:-:S04]  /*54cf0*/  FFMA R5, R50, R141, -R3 ;  /* 0x0000008d32057223 */ /* 0x000fc80000000803 */
[----:B------:R-:W-:Y:S01]  /*54d00*/  @!P3 FMUL R9, R9, 0.5 ;  /* 0x3f0000000909b820 */ /* 0x000fe20000400000 */
[----:B------:R-:W-:Y:S02]  /*54d10*/  MOV R50, R115 ;  /* 0x0000007300327202 */ /* 0x000fe40000000f00 */
[----:B------:R-:W-:Y:S01]  /*54d20*/  FSETP.GEU.AND P5, PT, R5, -126, PT ;  /* 0xc2fc00000500780b */ /* 0x000fe20003fae000 */
[----:B------:R1:W2:Y:S02]  /*54d30*/  MUFU.EX2 R115, R9 ;  /* 0x0000000900737308 */ /* 0x0002a40000000800 */
[----:B-1----:R-:W-:Y:S02]  /*54d40*/  IMAD.MOV.U32 R9, RZ, RZ, R10 ;  /* 0x000000ffff097224 */ /* 0x002fe400078e000a */
[----:B------:R-:W-:Y:S01]  /*54d50*/  FFMA R10, R51, R141, -R3 ;  /* 0x0000008d330a7223 */ /* 0x000fe20000000803 */
[----:B------:R-:W-:-:S04]  /*54d60*/  @!P6 FMUL R8, R8, 0.5 ;  /* 0x3f0000000808e820 */ /* 0x000fc80000400000 */
[----:B------:R-:W-:-:S03]  /*54d70*/  FSETP.GEU.AND P2, PT, R10, -126, PT ;  /* 0xc2fc00000a00780b */ /* 0x000fc60003f4e000 */
[----:B------:R-:W-:Y:S01]  /*54d80*/  @!P5 FMUL R5, R5, 0.5 ;  /* 0x3f0000000505d820 */ /* 0x000fe20000400000 */
[----:B------:R-:W-:Y:S02]  /*54d90*/  MOV R51, R114 ;  /* 0x0000007200337202 */ /* 0x000fe40000000f00 */
[----:B------:R1:W2:Y:S02]  /*54da0*/  MUFU.EX2 R114, R8 ;  /* 0x0000000800727308 */ /* 0x0002a40000000800 */
[----:B-1----:R-:W-:Y:S02]  /*54db0*/  IMAD.MOV.U32 R8, RZ, RZ, R11 ;  /* 0x000000ffff087224 */ /* 0x002fe400078e000b */
[----:B------:R-:W-:Y:S01]  /*54dc0*/  FFMA R11, R52, R141, -R6 ;  /* 0x0000008d340b7223 */ /* 0x000fe20000000806 */
[----:B------:R-:W-:-:S03]  /*54dd0*/  MOV R52, R113 ;  /* 0x0000007100347202 */ /* 0x000fc60000000f00 */
[----:B------:R1:W2:Y:S01]  /*54de0*/  MUFU.EX2 R113, R5 ;  /* 0x0000000500717308 */ /* 0x0002a20000000800 */
[----:B------:R-:W-:Y:S01]  /*54df0*/  @!P2 FMUL R10, R10, 0.5 ;  /* 0x3f0000000a0aa820 */ /* 0x000fe20000400000 */
[----:B-1----:R-:W-:Y:S02]  /*54e00*/  IMAD.MOV.U32 R5, RZ, RZ, R9 ;  /* 0x000000ffff057224 */ /* 0x002fe400078e0009 */
[-C--:B------:R-:W-:Y:S01]  /*54e10*/  FFMA R9, R53, R141.reuse, -R6 ;  /* 0x0000008d35097223 */ /* 0x080fe20000000806 */
[----:B------:R-:W-:Y:S01]  /*54e20*/  MOV R53, R8 ;  /* 0x0000000800357202 */ /* 0x000fe20000000f00 */
[----:B------:R-:W-:Y:S01]  /*54e30*/  FFMA R8, R54, R141, -R3 ;  /* 0x0000008d36087223 */ /* 0x000fe20000000803 */
[----:B------:R-:W-:Y:S02]  /*54e40*/  IMAD.MOV.U32 R54, RZ, RZ, R112 ;  /* 0x000000ffff367224 */ /* 0x000fe400078e0070 */
[----:B------:R1:W2:Y:S01]  /*54e50*/  MUFU.EX2 R112, R10 ;  /* 0x0000000a00707308 */ /* 0x0002a20000000800 */
[----:B------:R-:W-:Y:S01]  /*54e60*/  IMAD.MOV.U32 R242, RZ, RZ, R25 ;  /* 0x000000fffff27224 */ /* 0x000fe200078e0019 */
[----:B------:R-:W-:Y:S01]  /*54e70*/  MOV R243, R24 ;  /* 0x0000001800f37202 */ /* 0x000fe20000000f00 */
[----:B------:R-:W-:Y:S01]  /*54e80*/  IMAD.MOV.U32 R240, RZ, RZ, R27 ;  /* 0x000000fffff07224 */ /* 0x000fe200078e001b */
[----:B-1----:R-:W-:Y:S01]  /*54e90*/  MOV R10, R5 ;  /* 0x00000005000a7202 */ /* 0x002fe20000000f00 */
[----:B------:R-:W-:Y:S01]  /*54ea0*/  FFMA R5, R55, R141, -R3 ;  /* 0x0000008d37057223 */ /* 0x000fe20000000803 */
        /* <DEDUP_REMOVED lines=57> */
[----:B------:R-:W-:-:S03]  /*55240*/  MOV R131, R54 ;  /* 0x0000003600837202 */ /* 0x000fc60000000f00 */
        /* <DEDUP_REMOVED lines=10> */
[----:B---3--:R-:W-:Y:S04]  /*552f0*/  STL.64 [R1+0x28a8], R126 ;  /* 0x0028a87e01007387 */ /* 0x008fe80000100a00 */
        /* <DEDUP_REMOVED lines=29> */
[----:B------:R-:W-:Y:S01]  /*554d0*/  @!P3 FMUL R115, R115, R115 ;  /* 0x000000737373b220 */ /* 0x000fe20000400000 */
[----:B------:R-:W-:Y:S01]  /*554e0*/  @!P6 FMUL R114, R114, R114 ;  /* 0x000000727272e220 */ /* 0x000fe20000400000 */
[----:B------:R-:W-:Y:S01]  /*554f0*/  @!P5 FMUL R113, R113, R113 ;  /* 0x000000717171d220 */ /* 0x000fe20000400000 */
[----:B------:R-:W-:-:S02]  /*55500*/  FSETP.GEU.AND P4, PT, R11, -126, PT ;  /* 0xc2fc00000b00780b */ /* 0x000fc40003f8e000 */
[----:B------:R-:W-:Y:S02]  /*55510*/  FSETP.GEU.AND P3, PT, R9, -126, PT ;  /* 0xc2fc00000900780b */ /* 0x000fe40003f6e000 */
[----:B------:R-:W-:Y:S02]  /*55520*/  FSETP.GEU.AND P6, PT, R8, -126, PT ;  /* 0xc2fc00000800780b */ /* 0x000fe40003fce000 */
[----:B------:R-:W-:Y:S01]  /*55530*/  FSETP.GEU.AND P5, PT, R5, -126, PT ;  /* 0xc2fc00000500780b */ /* 0x000fe20003fae000 */
[----:B------:R-:W-:Y:S01]  /*55540*/  IMAD.MOV.U32 R170, RZ, RZ, R110 ;  /* 0x000000ffffaa7224 */ /* 0x000fe200078e006e */
[----:B------:R-:W-:Y:S01]  /*55550*/  MOV R169, R111 ;  /* 0x0000006f00a97202 */ /* 0x000fe20000000f00 */
[----:B------:R-:W-:Y:S01]  /*55560*/  IMAD.MOV.U32 R172, RZ, RZ, R108 ;  /* 0x000000ffffac7224 */ /* 0x000fe200078e006c */
[----:B------:R-:W-:-:S03]  /*55570*/  MOV R171, R109 ;  /* 0x0000006d00ab7202 */ /* 0x000fc60000000f00 */
[----:B------:R-:W-:Y:S02]  /*55580*/  @!P4 FMUL R11, R11, 0.5 ;  /* 0x3f0000000b0bc820 */ /* 0x000fe40000400000 */
[----:B------:R-:W-:Y:S02]  /*55590*/  @!P3 FMUL R9, R9, 0.5 ;  /* 0x3f0000000909b820 */ /* 0x000fe40000400000 */
[----:B------:R-:W-:Y:S02]  /*555a0*/  @!P6 FMUL R8, R8, 0.5 ;  /* 0x3f0000000808e820 */ /* 0x000fe40000400000 */
[----:B------:R-:W-:Y:S01]  /*555b0*/  @!P5 FMUL R5, R5, 0.5 ;  /* 0x3f0000000505d820 */ /* 0x000fe20000400000 */
[----:B------:R-:W1:Y:S08]  /*555c0*/  MUFU.EX2 R111, R11 ;  /* 0x0000000b006f7308 */ /* 0x000e700000000800 */
[----:B------:R-:W3:Y:S08]  /*555d0*/  MUFU.EX2 R110, R9 ;  /* 0x00000009006e7308 */ /* 0x000ef00000000800 */
[----:B------:R4:W3:Y:S08]  /*555e0*/  MUFU.EX2 R109, R8 ;  /* 0x00000008006d7308 */ /* 0x0008f00000000800 */
[----:B------:R-:W3:Y:S01]  /*555f0*/  MUFU.EX2 R108, R5 ;  /* 0x00000005006c7308 */ /* 0x000ee20000000800 */
[----:B----4-:R-:W-:Y:S01]  /*55600*/  VIADD R8, R4, 0x180 ;  /* 0x0000018004087836 */ /* 0x010fe20000000000 */
[----:B------:R-:W-:Y:S01]  /*55610*/  MOV R9, 0x40000040 ;  /* 0x4000004000097802 */ /* 0x000fe20000000f00 */
[----:B------:R-:W-:Y:S01]  /*55620*/  @!P2 FMUL R112, R112, R112 ;  /* 0x000000707070a220 */ /* 0x000fe20000400000 */
[----:B-1----:R-:W-:Y:S01]  /*55630*/  @!P4 FMUL R111, R111, R111 ;  /* 0x0000006f6f6fc220 */ /* 0x002fe20000400000 */
[----:B---3--:R-:W-:Y:S01]  /*55640*/  @!P3 FMUL R110, R110, R110 ;  /* 0x0000006e6e6eb220 */ /* 0x008fe20000400000 */
        /* <DEDUP_REMOVED lines=8> */
[----:B------:R-:W-:Y:S02]  /*556d0*/  IMAD.MOV.U32 R168, RZ, RZ, R244 ;  /* 0x000000ffffa87224 */ /* 0x000fe400078e00f4 */
[----:B------:R-:W-:Y:S01]  /*556e0*/  @!P5 FMUL R108, R108, R108 ;  /* 0x0000006c6c6cd220 */ /* 0x000fe20000400000 */
        /* <DEDUP_REMOVED lines=89> */
[----:B------:R-:W3:Y:S01]  /*55c80*/  LDL.LU R56, [R1+0x2a9c] ;  /* 0x002a9c0001387983 */ /* 0x000ee20000300800 */
[----:B------:R-:W-:-:S02]  /*55c90*/  MOV R251, R0 ;  /* 0x0000000000fb7202 */ /* 0x000fc40000000f00 */
[----:B------:R-:W-:Y:S01]  /*55ca0*/  F2FP.F16.F32.PACK_AB R24, R114, R115 ;  /* 0x000000737218723e */ /* 0x000fe200000000ff */
[----:B------:R-:W4:Y:S01]  /*55cb0*/  LDL.LU R57, [R1+0x2a98] ;  /* 0x002a980001397983 */ /* 0x000f220000300800 */
[----:B------:R-:W-:Y:S02]  /*55cc0*/  F2FP.F16.F32.PACK_AB R25, R112, R113 ;  /* 0x000000717019723e */ /* 0x000fe400000000ff */
[----:B------:R-:W-:Y:S01]  /*55cd0*/  F2FP.F16.F32.PACK_AB R26, R110, R111 ;  /* 0x0000006f6e1a723e */ /* 0x000fe200000000ff */
[----:B------:R-:W4:Y:S01]  /*55ce0*/  LDL.LU R58, [R1+0x2a94] ;  /* 0x002a9400013a7983 */ /* 0x000f220000300800 */
[----:B------:R-:W-:-:S03]  /*55cf0*/  F2FP.F16.F32.PACK_AB R27, R108, R109 ;  /* 0x0000006d6c1b723e */ /* 0x000fc600000000ff */
[----:B------:R-:W4:Y:S04]  /*55d00*/  LDL.LU R59, [R1+0x2a90] ;  /* 0x002a9000013b7983 */ /* 0x000f280000300800 */
[----:B------:R-:W4:Y:S04]  /*55d10*/  LDL.LU R60, [R1+0x2a8c] ;  /* 0x002a8c00013c7983 */ /* 0x000f280000300800 */
[----:B------:R-:W4:Y:S04]  /*55d20*/  LDL.LU R61, [R1+0x2a88] ;  /* 0x002a8800013d7983 */ /* 0x000f280000300800 */
[----:B------:R-:W4:Y:S04]  /*55d30*/  LDL.LU R62, [R1+0x2a84] ;  /* 0x002a8400013e7983 */ /* 0x000f280000300800 */
[----:B------:R-:W4:Y:S01]  /*55d40*/  LDL.LU R63, [R1+0x2a80] ;  /* 0x002a8000013f7983 */ /* 0x000f220000300800 */
[----:B--2---:R-:W-:-:S06]  /*55d50*/  WARPGROUP.ARRIVE ;  /* 0x00000000000079c5 */ /* 0x004fcc0000000000 */
[----:B------:R-:W-:Y:S01]  /*55d60*/  HGMMA.64x256x16.F32 R124, R24, gdesc[UR4].tnspB, R124, gsb0 ;  /* 0x43e00004187c7df0 */ /* 0x000fe2000800087c */
        /* <DEDUP_REMOVED lines=214> */
[----:B------:R-:W2:Y:S04]  /*56ad0*/  LDL.LU.64 R138, [R1+0x2870] ;  /* 0x00287000018a7983 */ /* 0x000ea80000300a00 */
[----:B------:R-:W2:Y:S04]  /*56ae0*/  LDL.LU.64 R136, [R1+0x2868] ;  /* 0x0028680001887983 */ /* 0x000ea80000300a00 */
[----:B------:R-:W2:Y:S04]  /*56af0*/  LDL.LU.64 R134, [R1+0x2860] ;  /* 0x0028600001867983 */ /* 0x000ea80000300a00 */
[----:B------:R-:W2:Y:S04]  /*56b00*/  LDL.LU.64 R132, [R1+0x2858] ;  /* 0x0028580001847983 */ /* 0x000ea80000300a00 */
[----:B------:R-:W2:Y:S04]  /*56b10*/  LDL.LU R131, [R1+0x2850] ;  /* 0x0028500001837983 */ /* 0x000ea80000300800 */
[----:B------:R-:W2:Y:S04]  /*56b20*/  LDL.LU.64 R128, [R1+0x2848] ;  /* 0x0028480001807983 */ /* 0x000ea80000300a00 */
[----:B------:R-:W2:Y:S04]  /*56b30*/  LDL.LU.64 R126, [R1+0x2840] ;  /* 0x00284000017e7983 */ /* 0x000ea80000300a00 */
[----:B------:R-:W2:Y:S01]  /*56b40*/  LDL.LU.64 R124, [R1+0x2838] ;  /* 0x00283800017c7983 */ /* 0x000ea20000300a00 */
[-CC-:B---3--:R-:W-:Y:S01]  /*56b50*/  FFMA R9, R56, R141.reuse, -R6.reuse ;  /* 0x0000008d38097223 */ /* 0x188fe20000000806 */
[-C--:B----4-:R-:W-:Y:S01]  /*56b60*/  FFMA R8, R57, R141.reuse, -R6 ;  /* 0x0000008d39087223 */ /* 0x090fe20000000806 */
[----:B------:R-:W-:-:S03]  /*56b70*/  FFMA R5, R58, R141, -R3 ;  /* 0x0000008d3a057223 */ /* 0x000fc60000000803 */
[----:B------:R-:W-:Y:S02]  /*56b80*/  FSETP.GEU.AND P3, PT, R9, -126, PT ;  /* 0xc2fc00000900780b */ /* 0x000fe40003f6e000 */
[----:B------:R-:W-:Y:S02]  /*56b90*/  FSETP.GEU.AND P6, PT, R8, -126, PT ;  /* 0xc2fc00000800780b */ /* 0x000fe40003fce000 */
[----:B------:R-:W-:-:S09]  /*56ba0*/  FSETP.GEU.AND P5, PT, R5, -126, PT ;  /* 0xc2fc00000500780b */ /* 0x000fd20003fae000 */
[----:B------:R-:W-:Y:S02]  /*56bb0*/  @!P3 FMUL R9, R9, 0.5 ;  /* 0x3f0000000909b820 */ /* 0x000fe40000400000 */
[----:B------:R-:W-:Y:S02]  /*56bc0*/  @!P6 FMUL R8, R8, 0.5 ;  /* 0x3f0000000808e820 */ /* 0x000fe40000400000 */
[----:B------:R-:W-:Y:S01]  /*56bd0*/  @!P5 FMUL R5, R5, 0.5 ;  /* 0x3f0000000505d820 */ /* 0x000fe20000400000 */
[----:B------:R1:W3:Y:S08]  /*56be0*/  MUFU.EX2 R107, R9 ;  /* 0x00000009006b7308 */ /* 0x0002f00000000800 */
[----:B------:R4:W2:Y:S08]  /*56bf0*/  MUFU.EX2 R106, R8 ;  /* 0x00000008006a7308 */ /* 0x0008b00000000800 */
[----:B------:R2:W2:Y:S01]  /*56c00*/  MUFU.EX2 R105, R5 ;  /* 0x0000000500697308 */ /* 0x0004a20000000800 */
[-CC-:B------:R-:W-:Y:S01]  /*56c10*/  FFMA R10, R59, R141.reuse, -R3.reuse ;  /* 0x0000008d3b0a7223 */ /* 0x180fe20000000803 */
[-CC-:B------:R-:W-:Y:S01]  /*56c20*/  FFMA R11, R60, R141.reuse, -R6.reuse ;  /* 0x0000008d3c0b7223 */ /* 0x180fe20000000806 */
[-C--:B-1----:R-:W-:Y:S01]  /*56c30*/  FFMA R9, R61, R141.reuse, -R6 ;  /* 0x0000008d3d097223 */ /* 0x082fe20000000806 */
[--C-:B----4-:R-:W-:Y:S01]  /*56c40*/  FFMA R8, R62, R141, -R3.reuse ;  /* 0x0000008d3e087223 */ /* 0x110fe20000000803 */
[----:B---3--:R-:W-:Y:S01]  /*56c50*/  @!P3 FMUL R107, R107, R107 ;  /* 0x0000006b6b6bb220 */ /* 0x008fe20000400000 */
[----:B------:R-:W-:Y:S01]  /*56c60*/  FSETP.GEU.AND P2, PT, R10, -126, PT ;  /* 0xc2fc00000a00780b */ /* 0x000fe20003f4e000 */
[----:B--2---:R-:W-:Y:S01]  /*56c70*/  FFMA R5, R63, R141, -R3 ;  /* 0x0000008d3f057223 */ /* 0x004fe20000000803 */
        /* <DEDUP_REMOVED lines=148> */
[----:B------:R-:W4:Y:S04]  /*575c0*/  LDL.LU R131, [R1+0x2808] ;  /* 0x0028080001837983 */ /* 0x000f280000300800 */
[----:B------:R-:W4:Y:S04]  /*575d0*/  LDL.LU.64 R128, [R1+0x2800] ;  /* 0x0028000001807983 */ /* 0x000f280000300a00 */
[----:B------:R-:W4:Y:S04]  /*575e0*/  LDL.LU.64 R126, [R1+0x27f8] ;  /* 0x0027f800017e7983 */ /* 0x000f280000300a00 */
[----:B------:R-:W4:Y:S01]  /*575f0*/  LDL.LU.64 R124, [R1+0x27f0] ;  /* 0x0027f000017c7983 */ /* 0x000f220000300a00 */
[----:B------:R-:W-:Y:S01]  /*57600*/  IMAD.MOV.U32 R244, RZ, RZ, R140 ;  /* 0x000000fffff47224 */ /* 0x000fe200078e008c */
[----:B------:R-:W-:Y:S01]  /*57610*/  MOV R243, R141 ;  /* 0x0000008d00f37202 */ /* 0x000fe20000000f00 */
        /* <DEDUP_REMOVED lines=239> */
[----:B------:R-:W2:Y:S01]  /*58510*/  LDL.LU R155, [R1+0x2788] ;  /* 0x00278800019b7983 */ /* 0x000ea20000300800 */
[----:B------:R-:W-:Y:S01]  /*58520*/  IMAD.MOV.U32 R110, RZ, RZ, R134 ;  /* 0x000000ffff6e7224 */ /* 0x000fe200078e0086 */
[----:B------:R-:W-:Y:S02]  /*58530*/  MOV R111, R135 ;  /* 0x00000087006f7202 */ /* 0x000fe40000000f00 */
[----:B------:R-:W3:Y:S01]  /*58540*/  LDL.LU.64 R138, [R1+0x2780] ;  /* 0x00278000018a7983 */ /* 0x000ee20000300a00 */
[----:B------:R-:W-:Y:S01]  /*58550*/  IMAD.MOV.U32 R108, RZ, RZ, R132 ;  /* 0x000000ffff6c7224 */ /* 0x000fe200078e0084 */
[----:B------:R-:W-:-:S02]  /*58560*/  MOV R109, R133 ;  /* 0x00000085006d7202 */ /* 0x000fc40000000f00 */
        /* <DEDUP_REMOVED lines=10> */
[----:B------:R-:W-:-:S03]  /*58610*/  MOV R101, R125 ;  /* 0x0000007d00657202 */ /* 0x000fc60000000f00 */
[----:B------:R-:W4:Y:S04]  /*58620*/  LDL.LU.64 R128, [R1+0x2758] ;  /* 0x0027580001807983 */ /* 0x000f280000300a00 */
[----:B------:R-:W4:Y:S04]  /*58630*/  LDL.LU.64 R126, [R1+0x2750] ;  /* 0x00275000017e7983 */ /* 0x000f280000300a00 */
[----:B------:R-:W4:Y:S01]  /*58640*/  LDL.LU.64 R124, [R1+0x2748] ;  /* 0x00274800017c7983 */ /* 0x000f220000300a00 */
[----:B------:R-:W-:-:S03]  /*58650*/  IMAD.MOV.U32 R116, RZ, RZ, R140 ;  /* 0x000000ffff747224 */ /* 0x000fc600078e008c */
        /* <DEDUP_REMOVED lines=113> */
[----:B------:R-:W-:-:S02]  /*58d70*/  MOV R117, R141 ;  /* 0x0000008d00757202 */ /* 0x000fc40000000f00 */
        /* <DEDUP_REMOVED lines=660> */
[----:B------:R-:W-:Y:S01]  /*5b6c0*/  STL [R1+0x260], R104 ;  /* 0x0002606801007387 */ /* 0x000fe20000100800 */
[----:B------:R-:W-:Y:S01]  /*5b6d0*/  MOV R229, R134 ;  /* 0x0000008600e57202 */ /* 0x000fe20000000f00 */
[----:B------:R-:W-:Y:S02]  /*5b6e0*/  IMAD.MOV.U32 R228, RZ, RZ, R135 ;  /* 0x000000ffffe47224 */ /* 0x000fe400078e0087 */
[----:B------:R-:W2:Y:S01]  /*5b6f0*/  LDL.LU R155, [R1+0x24b8] ;  /* 0x0024b800019b7983 */ /* 0x000ea20000300800 */
[----:B------:R-:W-:Y:S01]  /*5b700*/  MOV R231, R132 ;  /* 0x0000008400e77202 */ /* 0x000fe20000000f00 */
[----:B------:R-:W-:-:S02]  /*5b710*/  IMAD.MOV.U32 R230, RZ, RZ, R133 ;  /* 0x000000ffffe67224 */ /* 0x000fc400078e0085 */
[----:B------:R-:W3:Y:S01]  /*5b720*/  LDL.LU.64 R138, [R1+0x24b0] ;  /* 0x0024b000018a7983 */ /* 0x000ee20000300a00 */
        /* <DEDUP_REMOVED lines=187> */
[----:B------:R-:W-:Y:S01]  /*5c2e0*/  IMAD.MOV.U32 R9, RZ, RZ, 0x40000040 ;  /* 0x40000040ff097424 */ /* 0x000fe200078e00ff */
[----:B------:R-:W-:-:S04]  /*5c2f0*/  IADD3 R8, R4, 0x2300, RZ ;  /* 0x0000230004087810 */ /* 0x000fc80007ffe0ff */
[----:B------:R-:W-:Y:S02]  /*5c300*/  R2UR UR6, R8 ;  /* 0x00000000080672ca */ /* 0x000fe400000e0000 */
        /* <DEDUP_REMOVED lines=8> */
[----:B--2---:R-:W-:-:S06]  /*5c390*/  WARPGROUP.ARRIVE ;  /* 0x00000000000079c5 */ /* 0x004fcc0000000000 */
[----:B------:R-:W-:Y:S03]  /*5c3a0*/  HGMMA.64x256x16.F32 R124, R24, gdesc[UR4].tnspB, R124, gsb0 ;  /* 0x43e00004187c7df0 */ /* 0x000fe6000800087c */
[----:B------:R-:W-:Y:S02]  /*5c3b0*/  WARPGROUP.DEPBAR.LE gsb0, 0x0 ;  /* 0x00008000000079c5 */ /* 0x000fe40000010000 */
        /* <DEDUP_REMOVED lines=84> */
[----:B------:R-:W-:-:S03]  /*5c900*/  IMAD.MOV.U32 R100, RZ, RZ, R140 ;  /* 0x000000ffff647224 */ /* 0x000fc600078e008c */
[----:B------:R-:W4:Y:S01]  /*5c910*/  LDL.LU.64 R128, [R1+0x23a0] ;  /* 0x0023a00001807983 */ /* 0x000f220000300a00 */
[----:B------:R-:W-:-:S03]  /*5c920*/  IMAD.MOV.U32 R102, RZ, RZ, R142 ;  /* 0x000000ffff667224 */ /* 0x000fc600078e008e */
[----:B------:R-:W4:Y:S01]  /*5c930*/  LDL.LU.64 R126, [R1+0x2398] ;  /* 0x00239800017e7983 */ /* 0x000f220000300a00 */
[----:B------:R-:W-:-:S03]  /*5c940*/  MOV R103, R143 ;  /* 0x0000008f00677202 */ /* 0x000fc60000000f00 */
        /* <DEDUP_REMOVED lines=50> */
[----:B------:R-:W4:Y:S01]  /*5cc70*/  LDL.LU R170, [R1+0x158] ;  /* 0x0001580001aa7983 */ /* 0x000f220000300800 */
[----:B------:R-:W-:-:S03]  /*5cc80*/  IMAD.MOV.U32 R10, RZ, RZ, R175 ;  /* 0x000000ffff0a7224 */ /* 0x000fc600078e00af */
        /* <DEDUP_REMOVED lines=53> */
[----:B------:R-:W2:Y:S04]  /*5cfe0*/  LDL.LU R158, [R1+0x236c] ;  /* 0x00236c00019e7983 */ /* 0x000ea80000300800 */
[----:B------:R-:W4:Y:S04]  /*5cff0*/  LDL.LU R25, [R1+0x1f8] ;  /* 0x0001f80001197983 */ /* 0x000f280000300800 */
[----:B------:R-:W3:Y:S01]  /*5d000*/  LDL.LU R157, [R1+0x2368] ;  /* 0x00236800019d7983 */ /* 0x000ee20000300800 */
[----:B------:R-:W-:-:S02]  /*5d010*/  MOV R101, R141 ;  /* 0x0000008d00657202 */ /* 0x000fc40000000f00 */
[----:B------:R-:W1:Y:S01]  /*5d020*/  LDC R141, c[0x0][0x604] ;  /* 0x00018100ff8d7b82 */ /* 0x000e620000000800 */
[----:B------:R-:W4:Y:S04]  /*5d030*/  LDL.LU R24, [R1+0x1fc] ;  /* 0x0001fc0001187983 */ /* 0x000f280000300800 */
[----:B--2---:R-:W-:Y:S04]  /*5d040*/  STL [R1+0x214c], R158 ;  /* 0x00214c9e01007387 */ /* 0x004fe80000100800 */
[----:B---3--:R-:W-:Y:S04]  /*5d050*/  STL [R1+0x2148], R157 ;  /* 0x0021489d01007387 */ /* 0x008fe80000100800 */
[----:B------:R-:W-:Y:S04]  /*5d060*/  STL [R1+0x2144], R155 ;  /* 0x0021449b01007387 */ /* 0x000fe80000100800 */
[----:B-1----:R-:W-:Y:S04]  /*5d070*/  STL [R1+0x2140], R141 ;  /* 0x0021408d01007387 */ /* 0x002fe80000100800 */
[----:B------:R-:W-:Y:S04]  /*5d080*/  STL.64 [R1+0x2138], R138 ;  /* 0x0021388a01007387 */ /* 0x000fe80000100a00 */
        /* <DEDUP_REMOVED lines=16> */
[----:B------:R-:W4:Y:S01]  /*5d190*/  LDL.LU R134, [R1+0xc8] ;  /* 0x0000c80001867983 */ /* 0x000f220000300800 */
[----:B------:R-:W-:-:S05]  /*5d1a0*/  FFMA R9, R80, R141, -R6 ;  /* 0x0000008d50097223 */ /* 0x000fca0000000806 */
[----:B------:R-:W-:Y:S02]  /*5d1b0*/  FSETP.GEU.AND P3, PT, R9, -126, PT ;  /* 0xc2fc00000900780b */ /* 0x000fe40003f6e000 */
[----:B------:R-:W-:Y:S01]  /*5d1c0*/  MOV R80, R8 ;  /* 0x0000000800507202 */ /* 0x000fe20000000f00 */
[-C--:B------:R-:W-:Y:S01]  /*5d1d0*/  FFMA R8, R81, R141.reuse, -R6 ;  /* 0x0000008d51087223 */ /* 0x080fe20000000806 */
[----:B------:R-:W-:Y:S02]  /*5d1e0*/  IMAD.MOV.U32 R81, RZ, RZ, R5 ;  /* 0x000000ffff517224 */ /* 0x000fe400078e0005 */
[----:B------:R-:W-:Y:S01]  /*5d1f0*/  FFMA R5, R82, R141, -R3 ;  /* 0x0000008d52057223 */ /* 0x000fe20000000803 */
[----:B------:R-:W-:Y:S02]  /*5d200*/  MOV R82, R83 ;  /* 0x0000005300527202 */ /* 0x000fe40000000f00 */
[----:B------:R-:W-:-:S04]  /*5d210*/  FSETP.GEU.AND P6, PT, R8, -126, PT ;  /* 0xc2fc00000800780b */ /* 0x000fc80003fce000 */
[----:B------:R-:W-:Y:S01]  /*5d220*/  @!P3 FMUL R9, R9, 0.5 ;  /* 0x3f0000000909b820 */ /* 0x000fe20000400000 */
[----:B------:R-:W-:-:S03]  /*5d230*/  FSETP.GEU.AND P5, PT, R5, -126, PT ;  /* 0xc2fc00000500780b */ /* 0x000fc60003fae000 */
[----:B------:R1:W2:Y:S02]  /*5d240*/  MUFU.EX2 R83, R9 ;  /* 0x0000000900537308 */ /* 0x0002a40000000800 */
[----:B-1----:R-:W-:Y:S02]  /*5d250*/  IMAD.MOV.U32 R9, RZ, RZ, R10 ;  /* 0x000000ffff097224 */ /* 0x002fe400078e000a */
[----:B------:R-:W-:Y:S01]  /*5d260*/  FFMA R10, R17, R141, -R3 ;  /* 0x0000008d110a7223 */ /* 0x000fe20000000803 */
[----:B------:R-:W-:-:S04]  /*5d270*/  @!P6 FMUL R8, R8, 0.5 ;  /* 0x3f0000000808e820 */ /* 0x000fc80000400000 */
[----:B------:R-:W-:Y:S01]  /*5d280*/  FSETP.GEU.AND P2, PT, R10, -126, PT ;  /* 0xc2fc00000a00780b */ /* 0x000fe20003f4e000 */
        /* <DEDUP_REMOVED lines=11> */
[--C-:B------:R-:W-:Y:S01]  /*5d340*/  FFMA R8, R19, R141, -R3.reuse ;  /* 0x0000008d13087223 */ /* 0x100fe20000000803 */
[----:B------:R-:W-:Y:S02]  /*5d350*/  IMAD.MOV.U32 R19, RZ, RZ, R80 ;  /* 0x000000ffff137224 */ /* 0x000fe400078e0050 */
[----:B------:R1:W2:Y:S01]  /*5d360*/  MUFU.EX2 R80, R10 ;  /* 0x0000000a00507308 */ /* 0x0002a20000000800 */
[----:B------:R-:W-:Y:S01]  /*5d370*/  IMAD.MOV.U32 R155, RZ, RZ, R210 ;  /* 0x000000ffff9b7224 */ /* 0x000fe200078e00d2 */
[----:B------:R-:W-:Y:S01]  /*5d380*/  MOV R157, R209 ;  /* 0x000000d1009d7202 */ /* 0x000fe20000000f00 */
[----:B------:R-:W-:Y:S01]  /*5d390*/  IMAD.MOV.U32 R158, RZ, RZ, R208 ;  /* 0x000000ffff9e7224 */ /* 0x000fe200078e00d0 */
[----:B------:R-:W-:Y:S01]  /*5d3a0*/  MOV R210, R25 ;  /* 0x0000001900d27202 */ /* 0x000fe20000000f00 */
[----:B------:R-:W-:Y:S01]  /*5d3b0*/  IMAD.MOV.U32 R209, RZ, RZ, R26 ;  /* 0x000000ffffd17224 */ /* 0x000fe200078e001a */
[----:B-1----:R-:W-:Y:S01]  /*5d3c0*/  MOV R10, R5 ;  /* 0x00000005000a7202 */ /* 0x002fe20000000f00 */
[----:B------:R-:W-:Y:S01]  /*5d3d0*/  FFMA R5, R18, R141, -R3 ;  /* 0x0000008d12057223 */ /* 0x000fe20000000803 */
[----:B------:R-:W-:Y:S01]  /*5d3e0*/  MOV R141, R211 ;  /* 0x000000d3008d7202 */ /* 0x000fe20000000f00 */
[----:B------:R-:W-:Y:S01]  /*5d3f0*/  IMAD.MOV.U32 R211, RZ, RZ, R24 ;  /* 0x000000ffffd37224 */ /* 0x000fe200078e0018 */
[----:B------:R-:W-:-:S04]  /*5d400*/  MOV R208, R27 ;  /* 0x0000001b00d07202 */ /* 0x000fc80000000f00 */
        /* <DEDUP_REMOVED lines=45> */
[----:B--2---:R-:W-:Y:S04]  /*5d6e0*/  STL.64 [R1+0x2208], R130 ;  /* 0x0022088201007387 */ /* 0x004fe80000100a00 */
        /* <DEDUP_REMOVED lines=52> */
[----:B------:R-:W-:Y:S01]  /*5da30*/  IMAD.MOV.U32 R156, RZ, RZ, R251 ;  /* 0x000000ffff9c7224 */ /* 0x000fe200078e00fb */
[----:B------:R-:W-:Y:S01]  /*5da40*/  MOV R157, R250 ;  /* 0x000000fa009d7202 */ /* 0x000fe20000000f00 */
[----:B------:R-:W-:Y:S01]  /*5da50*/  @!P6 FMUL R77, R77, R77 ;  /* 0x0000004d4d4de220 */ /* 0x000fe20000400000 */
[----:B------:R-:W-:Y:S01]  /*5da60*/  IMAD.MOV.U32 R158, RZ, RZ, R249 ;  /* 0x000000ffff9e7224 */ /* 0x000fe200078e00f9 */
[----:B------:R-:W-:Y:S01]  /*5da70*/  MOV R159, R248 ;  /* 0x000000f8009f7202 */ /* 0x000fe20000000f00 */
[----:B------:R-:W-:Y:S01]  /*5da80*/  IMAD.MOV.U32 R160, RZ, RZ, R247 ;  /* 0x000000ffffa07224 */ /* 0x000fe200078e00f7 */
[----:B------:R-:W-:Y:S01]  /*5da90*/  MOV R161, R246 ;  /* 0x000000f600a17202 */ /* 0x000fe20000000f00 */
        /* <DEDUP_REMOVED lines=79> */
[----:B------:R-:W-:Y:S01]  /*5df90*/  MOV R226, R49 ;  /* 0x0000003100e27202 */ /* 0x000fe20000000f00 */
[----:B------:R-:W4:Y:S01]  /*5dfa0*/  LDL.LU R20, [R1+0x2360] ;  /* 0x0023600001147983 */ /* 0x000f220000300800 */
[----:B------:R-:W-:Y:S02]  /*5dfb0*/  MOV R227, R48 ;  /* 0x0000003000e37202 */ /* 0x000fe40000000f00 */
[----:B------:R-:W-:Y:S01]  /*5dfc0*/  MOV R229, R46 ;  /* 0x0000002e00e57202 */ /* 0x000fe20000000f00 */
[----:B------:R-:W4:Y:S01]  /*5dfd0*/  LDL.LU R23, [R1+0x235c] ;  /* 0x00235c0001177983 */ /* 0x000f220000300800 */
[----:B------:R-:W-:Y:S02]  /*5dfe0*/  MOV R230, R45 ;  /* 0x0000002d00e67202 */ /* 0x000fe40000000f00 */
[----:B------:R-:W-:Y:S01]  /*5dff0*/  MOV R232, R43 ;  /* 0x0000002b00e87202 */ /* 0x000fe20000000f00 */
[----:B------:R-:W4:Y:S01]  /*5e000*/  LDL.LU R22, [R1+0x2358] ;  /* 0x0023580001167983 */ /* 0x000f220000300800 */
[----:B------:R-:W-:-:S02]  /*5e010*/  MOV R233, R42 ;  /* 0x0000002a00e97202 */ /* 0x000fc40000000f00 */
[----:B------:R-:W-:Y:S01]  /*5e020*/  MOV R235, R40 ;  /* 0x0000002800eb7202 */ /* 0x000fe20000000f00 */
[----:B------:R-:W4:Y:S01]  /*5e030*/  LDL.LU R21, [R1+0x2354] ;  /* 0x0023540001157983 */ /* 0x000f220000300800 */
[----:B------:R-:W-:Y:S02]  /*5e040*/  MOV R236, R39 ;  /* 0x0000002700ec7202 */ /* 0x000fe40000000f00 */
[----:B------:R-:W-:Y:S01]  /*5e050*/  MOV R238, R37 ;  /* 0x0000002500ee7202 */ /* 0x000fe20000000f00 */
[----:B------:R-:W4:Y:S01]  /*5e060*/  LDL.LU R36, [R1+0x2350] ;  /* 0x0023500001247983 */ /* 0x000f220000300800 */
[----:B------:R-:W-:Y:S02]  /*5e070*/  MOV R239, R34 ;  /* 0x0000002200ef7202 */ /* 0x000fe40000000f00 */
[----:B------:R-:W-:Y:S02]  /*5e080*/  MOV R241, R32 ;  /* 0x0000002000f17202 */ /* 0x000fe40000000f00 */
[----:B------:R-:W-:-:S02]  /*5e090*/  MOV R242, R31 ;  /* 0x0000001f00f27202 */ /* 0x000fc40000000f00 */
[----:B------:R-:W-:Y:S02]  /*5e0a0*/  MOV R244, R29 ;  /* 0x0000001d00f47202 */ /* 0x000fe40000000f00 */
[----:B------:R-:W-:Y:S02]  /*5e0b0*/  MOV R245, R28 ;  /* 0x0000001c00f57202 */ /* 0x000fe40000000f00 */
[----:B------:R-:W-:Y:S02]  /*5e0c0*/  MOV R247, R13 ;  /* 0x0000000d00f77202 */ /* 0x000fe40000000f00 */
[----:B------:R-:W-:Y:S02]  /*5e0d0*/  MOV R248, R12 ;  /* 0x0000000c00f87202 */ /* 0x000fe40000000f00 */
[----:B------:R-:W-:Y:S02]  /*5e0e0*/  MOV R250, R2 ;  /* 0x0000000200fa7202 */ /* 0x000fe40000000f00 */
[----:B------:R-:W-:-:S02]  /*5e0f0*/  MOV R251, R0 ;  /* 0x0000000000fb7202 */ /* 0x000fc40000000f00 */
[----:B------:R-:W-:Y:S02]  /*5e100*/  F2FP.F16.F32.PACK_AB R24, R82, R83 ;  /* 0x000000535218723e */ /* 0x000fe400000000ff */
[----:B------:R-:W-:Y:S02]  /*5e110*/  F2FP.F16.F32.PACK_AB R25, R80, R81 ;  /* 0x000000515019723e */ /* 0x000fe400000000ff */
[----:B------:R-:W-:Y:S02]  /*5e120*/  F2FP.F16.F32.PACK_AB R26, R78, R79 ;  /* 0x0000004f4e1a723e */ /* 0x000fe400000000ff */
[----:B------:R-:W-:-:S04]  /*5e130*/  F2FP.F16.F32.PACK_AB R27, R76, R77 ;  /* 0x0000004d4c1b723e */ /* 0x000fc800000000ff */
        /* <DEDUP_REMOVED lines=231> */
[----:B------:R-:W2:Y:S04]  /*5efb0*/  LDL.LU R157, [R1+0x2148] ;  /* 0x00214800019d7983 */ /* 0x000ea80000300800 */
[----:B------:R-:W2:Y:S04]  /*5efc0*/  LDL.LU R155, [R1+0x2144] ;  /* 0x00214400019b7983 */ /* 0x000ea80000300800 */
        /* <DEDUP_REMOVED lines=11> */
[----:B--2---:R-:W-:Y:S01]  /*5f080*/  FFMA R5, R157, R141, -R3 ;  /* 0x0000008d9d057223 */ /* 0x004fe20000000803 */
[----:B------:R-:W-:Y:S02]  /*5f090*/  STL [R1+0x1ef8], R155 ;  /* 0x001ef89b01007387 */ /* 0x000fe40000100800 */
[----:B------:R-:W-:-:S02]  /*5f0a0*/  FSETP.GEU.AND P3, PT, R9, -126, PT ;  /* 0xc2fc00000900780b */ /* 0x000fc40003f6e000 */
[----:B------:R-:W-:Y:S02]  /*5f0b0*/  FSETP.GEU.AND P6, PT, R8, -126, PT ;  /* 0xc2fc00000800780b */ /* 0x000fe40003fce000 */
[----:B------:R-:W-:Y:S01]  /*5f0c0*/  FSETP.GEU.AND P5, PT, R5, -126, PT ;  /* 0xc2fc00000500780b */ /* 0x000fe20003fae000 */
[----:B------:R-:W-:Y:S04]  /*5f0d0*/  STL.64 [R1+0x1ef0], R138 ;  /* 0x001ef08a01007387 */ /* 0x000fe80000100a00 */
[----:B------:R-:W-:Y:S04]  /*5f0e0*/  STL.64 [R1+0x1ee8], R136 ;  /* 0x001ee88801007387 */ /* 0x000fe80000100a00 */
[----:B------:R-:W-:Y:S04]  /*5f0f0*/  STL.64 [R1+0x1ee0], R134 ;  /* 0x001ee08601007387 */ /* 0x000fe80000100a00 */
[----:B------:R-:W-:Y:S04]  /*5f100*/  STL.64 [R1+0x1ed8], R132 ;  /* 0x001ed88401007387 */ /* 0x000fe80000100a00 */
[----:B------:R-:W-:Y:S04]  /*5f110*/  STL [R1+0x1ed0], R131 ;  /* 0x001ed08301007387 */ /* 0x000fe80000100800 */
[----:B------:R-:W-:Y:S04]  /*5f120*/  STL.64 [R1+0x1ec8], R128 ;  /* 0x001ec88001007387 */ /* 0x000fe80000100a00 */
[----:B------:R-:W-:Y:S01]  /*5f130*/  STL.64 [R1+0x1ec0], R126 ;  /* 0x001ec07e01007387 */ /* 0x000fe20000100a00 */
[----:B------:R-:W-:-:S03]  /*5f140*/  @!P3 FMUL R9, R9, 0.5 ;  /* 0x3f0000000909b820 */ /* 0x000fc60000400000 */
[----:B------:R1:W-:Y:S01]  /*5f150*/  STL.64 [R1+0x1eb8], R124 ;  /* 0x001eb87c01007387 */ /* 0x0003e20000100a00 */
[----:B------:R-:W-:Y:S01]  /*5f160*/  @!P6 FMUL R8, R8, 0.5 ;  /* 0x3f0000000808e820 */ /* 0x000fe20000400000 */
[----:B------:R-:W-:Y:S01]  /*5f170*/  @!P5 FMUL R5, R5, 0.5 ;  /* 0x3f0000000505d820 */ /* 0x000fe20000400000 */
[----:B------:R2:W3:Y:S01]  /*5f180*/  MUFU.EX2 R75, R9 ;  /* 0x00000009004b7308 */ /* 0x0004e20000000800 */
[-C--:B------:R-:W-:Y:S01]  /*5f190*/  FFMA R10, R23, R141.reuse, -R3 ;  /* 0x0000008d170a7223 */ /* 0x080fe20000000803 */
[-CC-:B------:R-:W-:Y:S01]  /*5f1a0*/  FFMA R11, R22, R141.reuse, -R6.reuse ;  /* 0x0000008d160b7223 */ /* 0x180fe20000000806 */
[----:B-1----:R-:W4:Y:S04]  /*5f1b0*/  LDL.LU.64 R124, [R1] ;  /* 0x00000000017c7983 */ /* 0x002f280000300a00 */
[----:B------:R-:W3:Y:S04]  /*5f1c0*/  LDL.LU.64 R126, [R1+0x8] ;  /* 0x00000800017e7983 */ /* 0x000ee80000300a00 */
[----:B------:R-:W4:Y:S01]  /*5f1d0*/  LDL.LU.64 R128, [R1+0x10] ;  /* 0x0000100001807983 */ /* 0x000f220000300a00 */
[----:B------:R1:W3:Y:S03]  /*5f1e0*/  MUFU.EX2 R74, R8 ;  /* 0x00000008004a7308 */ /* 0x0002e60000000800 */
[----:B------:R-:W3:Y:S01]  /*5f1f0*/  LDL.LU.64 R130, [R1+0x18] ;  /* 0x0000180001827983 */ /* 0x000ee20000300a00 */
[----:B--2---:R-:W-:-:S03]  /*5f200*/  FFMA R9, R21, R141, -R6 ;  /* 0x0000008d15097223 */ /* 0x004fc60000000806 */
[----:B------:R-:W2:Y:S01]  /*5f210*/  LDL.LU.64 R132, [R1+0x20] ;  /* 0x0000200001847983 */ /* 0x000ea20000300a00 */
[----:B------:R1:W4:Y:S02]  /*5f220*/  MUFU.EX2 R73, R5 ;  /* 0x0000000500497308 */ /* 0x0003240000000800 */
[-CC-:B-1----:R-:W-:Y:S01]  /*5f230*/  FFMA R8, R158, R141.reuse, -R3.reuse ;  /* 0x0000008d9e087223 */ /* 0x182fe20000000803 */
[----:B------:R-:W4:Y:S04]  /*5f240*/  LDL.LU.64 R134, [R1+0x28] ;  /* 0x0000280001867983 */ /* 0x000f280000300a00 */
[----:B------:R-:W3:Y:S01]  /*5f250*/  LDL.LU.64 R136, [R1+0x30] ;  /* 0x0000300001887983 */ /* 0x000ee20000300a00 */
[----:B------:R-:W-:-:S03]  /*5f260*/  FFMA R5, R36, R141, -R3 ;  /* 0x0000008d24057223 */ /* 0x000fc60000000803 */
[----:B------:R-:W2:Y:S04]  /*5f270*/  LDL.LU.64 R138, [R1+0x38] ;  /* 0x00003800018a7983 */ /* 0x000ea80000300a00 */
[----:B------:R-:W4:Y:S04]  /*5f280*/  LDL.LU.64 R140, [R1+0x40] ;  /* 0x00004000018c7983 */ /* 0x000f280000300a00 */
[----:B------:R-:W3:Y:S04]  /*5f290*/  LDL.LU.64 R142, [R1+0x48] ;  /* 0x00004800018e7983 */ /* 0x000ee80000300a00 */
        /* <DEDUP_REMOVED lines=54> */
[----:B---3--:R-:W-:Y:S04]  /*5f600*/  STL.64 [R1+0x20f8], R250 ;  /* 0x0020f8fa01007387 */ /* 0x008fe80000100a00 */
[----:B----4-:R-:W-:Y:S04]  /*5f610*/  STL.64 [R1+0x20f0], R248 ;  /* 0x0020f0f801007387 */ /* 0x010fe80000100a00 */
        /* <DEDUP_REMOVED lines=126> */
[----:B------:R-:W-:Y:S01]  /*5fe00*/  @!P3 FMUL R75, R75, R75 ;  /* 0x0000004b4b4bb220 */ /* 0x000fe20000400000 */
[----:B------:R-:W-:Y:S01]  /*5fe10*/  @!P6 FMUL R74, R74, R74 ;  /* 0x0000004a4a4ae220 */ /* 0x000fe20000400000 */
[----:B------:R-:W-:Y:S01]  /*5fe20*/  @!P5 FMUL R73, R73, R73 ;  /* 0x000000494949d220 */ /* 0x000fe20000400000 */
[----:B------:R-:W-:-:S02]  /*5fe30*/  FSETP.GEU.AND P2, PT, R10, -126, PT ;  /* 0xc2fc00000a00780b */ /* 0x000fc40003f4e000 */
[----:B------:R-:W-:Y:S02]  /*5fe40*/  FSETP.GEU.AND P4, PT, R11, -126, PT ;  /* 0xc2fc00000b00780b */ /* 0x000fe40003f8e000 */
[----:B------:R-:W-:Y:S02]  /*5fe50*/  FSETP.GEU.AND P3, PT, R9, -126, PT ;  /* 0xc2fc00000900780b */ /* 0x000fe40003f6e000 */
[----:B------:R-:W-:Y:S02]  /*5fe60*/  FSETP.GEU.AND P6, PT, R8, -126, PT ;  /* 0xc2fc00000800780b */ /* 0x000fe40003fce000 */
[----:B------:R-:W-:-:S05]  /*5fe70*/  FSETP.GEU.AND P5, PT, R5, -126, PT ;  /* 0xc2fc00000500780b */ /* 0x000fca0003fae000 */
[----:B------:R-:W-:Y:S02]  /*5fe80*/  @!P2 FMUL R10, R10, 0.5 ;  /* 0x3f0000000a0aa820 */ /* 0x000fe40000400000 */
[----:B------:R-:W-:Y:S02]  /*5fe90*/  @!P4 FMUL R11, R11, 0.5 ;  /* 0x3f0000000b0bc820 */ /* 0x000fe40000400000 */
[----:B------:R-:W-:Y:S02]  /*5fea0*/  @!P3 FMUL R9, R9, 0.5 ;  /* 0x3f0000000909b820 */ /* 0x000fe40000400000 */
[----:B------:R-:W-:Y:S02]  /*5feb0*/  @!P6 FMUL R8, R8, 0.5 ;  /* 0x3f0000000808e820 */ /* 0x000fe40000400000 */
[----:B------:R-:W-:Y:S01]  /*5fec0*/  @!P5 FMUL R5, R5, 0.5 ;  /* 0x3f0000000505d820 */ /* 0x000fe20000400000 */
[----:B------:R-:W1:Y:S08]  /*5fed0*/  MUFU.EX2 R72, R10 ;  /* 0x0000000a00487308 */ /* 0x000e700000000800 */
[----:B------:R-:W3:Y:S08]  /*5fee0*/  MUFU.EX2 R71, R11 ;  /* 0x0000000b00477308 */ /* 0x000ef00000000800 */
[----:B------:R-:W4:Y:S08]  /*5fef0*/  MUFU.EX2 R70, R9 ;  /* 0x0000000900467308 */ /* 0x000f300000000800 */
[----:B------:R1:W4:Y:S08]  /*5ff00*/  MUFU.EX2 R69, R8 ;  /* 0x0000000800457308 */ /* 0x0003300000000800 */
[----:B------:R-:W4:Y:S01]  /*5ff10*/  MUFU.EX2 R68, R5 ;  /* 0x0000000500447308 */ /* 0x000f220000000800 */
[----:B-1----:R-:W-:-:S02]  /*5ff20*/  IADD3 R8, R4, 0x400, RZ ;  /* 0x0000040004087810 */ /* 0x002fc40007ffe0ff */
[----:B------:R-:W-:Y:S01]  /*5ff30*/  MOV R9, 0x40000040 ;  /* 0x4000004000097802 */ /* 0x000fe20000000f00 */
[----:B------:R-:W-:Y:S01]  /*5ff40*/  @!P2 FMUL R72, R72, R72 ;  /* 0x000000484848a220 */ /* 0x000fe20000400000 */
[----:B---3--:R-:W-:Y:S01]  /*5ff50*/  @!P4 FMUL R71, R71, R71 ;  /* 0x000000474747c220 */ /* 0x008fe20000400000 */
[----:B----4-:R-:W-:Y:S01]  /*5ff60*/  @!P3 FMUL R70, R70, R70 ;  /* 0x000000464646b220 */ /* 0x010fe20000400000 */
[----:B------:R-:W-:Y:S01]  /*5ff70*/  R2UR UR6, R8 ;  /* 0x00000000080672ca */ /* 0x000fe200000e0000 */
[----:B------:R-:W-:Y:S01]  /*5ff80*/  @!P6 FMUL R69, R69, R69 ;  /* 0x000000454545e220 */ /* 0x000fe20000400000 */
[----:B------:R-:W-:Y:S02]  /*5ff90*/  R2UR UR7, R9 ;  /* 0x00000000090772ca */ /* 0x000fe400000e0000 */
[----:B------:R-:W-:Y:S01]  /*5ffa0*/  F2FP.F16.F32.PACK_AB R24, R74, R75 ;  /* 0x0000004b4a18723e */ /* 0x000fe200000000ff */
[----:B------:R-:W-:Y:S01]  /*5ffb0*/  @!P5 FMUL R68, R68, R68 ;  /* 0x000000444444d220 */ /* 0x000fe20000400000 */
[----:B------:R-:W-:-:S02]  /*5ffc0*/  F2FP.F16.F32.PACK_AB R25, R72, R73 ;  /* 0x000000494819723e */ /* 0x000fc400000000ff */
[----:B------:R-:W-:Y:S02]  /*5ffd0*/  F2FP.F16.F32.PACK_AB R26, R70, R71 ;  /* 0x00000047461a723e */ /* 0x000fe400000000ff */
[----:B------:R-:W-:Y:S01]  /*5ffe0*/  F2FP.F16.F32.PACK_AB R27, R68, R69 ;  /* 0x00000045441b723e */ /* 0x000fe200000000ff */
[----:B------:R-:W-:Y:S04]  /*5fff0*/  STL [R1+0x1e6c], R75 ;  /* 0x001e6c4b01007387 */ /* 0x000fe80000100800 */
[----:B------:R-:W-:Y:S04]  /*60000*/  STL [R1+0x1e68], R74 ;  /* 0x001e684a01007387 */ /* 0x000fe80000100800 */
[----:B------:R-:W-:Y:S04]  /*60010*/  STL [R1+0x1e74], R73 ;  /* 0x001e744901007387 */ /* 0x000fe80000100800 */
[----:B------:R-:W-:Y:S04]  /*60020*/  STL [R1+0x1e70], R72 ;  /* 0x001e704801007387 */ /* 0x000fe80000100800 */
[----:B------:R-:W-:Y:S04]  /*60030*/  STL [R1+0x10d8], R71 ;  /* 0x0010d84701007387 */ /* 0x000fe80000100800 */
[----:B------:R-:W-:Y:S04]  /*60040*/  STL [R1+0x10d4], R70 ;  /* 0x0010d44601007387 */ /* 0x000fe80000100800 */
[----:B------:R-:W-:Y:S04]  /*60050*/  STL [R1+0x10e0], R69 ;  /* 0x0010e04501007387 */ /* 0x000fe80000100800 */
[----:B------:R1:W-:Y:S01]  /*60060*/  STL [R1+0x10dc], R68 ;  /* 0x0010dc4401007387 */ /* 0x0003e20000100800 */
        /* <DEDUP_REMOVED lines=15> */
[----:B------:R-:W-:-:S03]  /*60160*/  MOV R12, R248 ;  /* 0x000000f8000c7202 */ /* 0x000fc60000000f00 */
[----:B------:R-:W-:Y:S01]  /*60170*/  STL.64 [R1+0x250], R144 ;  /* 0x0002509001007387 */ /* 0x000fe20000100a00 */
[----:B------:R-:W-:Y:S01]  /*60180*/  MOV R7, R249 ;  /* 0x000000f900077202 */ /* 0x000fe20000000f00 */
[----:B------:R-:W-:Y:S02]  /*60190*/  IMAD.MOV.U32 R13, RZ, RZ, R247 ;  /* 0x000000ffff0d7224 */ /* 0x000fe400078e00f7 */
[----:B------:R2:W-:Y:S01]  /*601a0*/  STL.64 [R1+0x258], R146 ;  /* 0x0002589201007387 */ /* 0x0005e20000100a00 */
[----:B------:R-:W-:Y:S01]  /*601b0*/  MOV R14, R246 ;  /* 0x000000f6000e7202 */ /* 0x000fe20000000f00 */
[----:B------:R-:W-:Y:S02]  /*601c0*/  IMAD.MOV.U32 R16, RZ, RZ, R244 ;  /* 0x000000ffff107224 */ /* 0x000fe400078e00f4 */
[----:B------:R-:W3:Y:S01]  /*601d0*/  LDL.LU.64 R250, [R1+0x20f8] ;  /* 0x0020f80001fa7983 */ /* 0x000ee20000300a00 */
[----:B------:R-:W-:-:S03]  /*601e0*/  MOV R15, R245 ;  /* 0x000000f5000f7202 */ /* 0x000fc60000000f00 */
[----:B------:R-:W3:Y:S01]  /*601f0*/  LDL.LU.64 R248, [R1+0x20f0] ;  /* 0x0020f00001f87983 */ /* 0x000ee20000300a00 */
[----:B------:R-:W-:Y:S01]  /*60200*/  MOV R18, R242 ;  /* 0x000000f200127202 */ /* 0x000fe20000000f00 */
[----:B------:R-:W-:Y:S01]  /*60210*/  IMAD.MOV.U32 R19, RZ, RZ, R241 ;  /* 0x000000ffff137224 */ /* 0x000fe200078e00f1 */
[----:B------:R-:W-:Y:S01]  /*60220*/  MOV R17, R243 ;  /* 0x000000f300117202 */ /* 0x000fe20000000f00 */
[----:B------:R-:W3:Y:S01]  /*60230*/  LDL.LU.64 R246, [R1+0x20e8] ;  /* 0x0020e80001f67983 */ /* 0x000ee20000300a00 */
        /* <DEDUP_REMOVED lines=59> */
[----:B-1----:R-:W-:Y:S01]  /*605f0*/  MOV R68, R200 ;  /* 0x000000c800447202 */ /* 0x002fe20000000f00 */
        /* <DEDUP_REMOVED lines=94> */
[----:B------:R-:W-:Y:S01]  /*60be0*/  IMAD.MOV.U32 R9, RZ, RZ, 0x40000040 ;  /* 0x40000040ff097424 */ /* 0x000fe200078e00ff */
[----:B------:R-:W-:-:S04]  /*60bf0*/  IADD3 R8, R4, 0x2400, RZ ;  /* 0x0000240004087810 */ /* 0x000fc80007ffe0ff */
[----:B------:R-:W-:Y:S02]  /*60c00*/  R2UR UR6, R8 ;  /* 0x00000000080672ca */ /* 0x000fe400000e0000 */
[----:B------:R-:W-:Y:S01]  /*60c10*/  R2UR UR7, R9 ;  /* 0x00000000090772ca */ /* 0x000fe200000e0000 */
[----:B---3--:R-:W-:-:S12]  /*60c20*/  WARPGROUP.ARRIVE ;  /* 0x00000000000079c5 */ /* 0x008fd80000000000 */
[----:B------:R-:W-:Y:S03]  /*60c30*/  HGMMA.64x256x16.F32 R124, R24, gdesc[UR4].tnspB, R124, gsb0 ;  /* 0x43e00004187c7df0 */ /* 0x000fe6000800087c */
[----:B------:R-:W-:Y:S02]  /*60c40*/  WARPGROUP.DEPBAR.LE gsb0, 0x0 ;  /* 0x00008000000079c5 */ /* 0x000fe40000010000 */
[----:B------:R-:W-:Y:S04]  /*60c50*/  STL.64 [R1], R124 ;  /* 0x0000007c01007387 */ /* 0x000fe80000100a00 */
        /* <DEDUP_REMOVED lines=11> */
[----:B------:R-:W-:Y:S01]  /*60d10*/  MOV R8, R163 ;  /* 0x000000a300087202 */ /* 0x000fe20000000f00 */
[----:B------:R-:W-:Y:S01]  /*60d20*/  IMAD.MOV.U32 R67, RZ, RZ, R165 ;  /* 0x000000ffff437224 */ /* 0x000fe200078e00a5 */
[----:B------:R-:W-:Y:S01]  /*60d30*/  MOV R5, R159 ;  /* 0x0000009f00057202 */ /* 0x000fe20000000f00 */
[----:B------:R-:W-:Y:S01]  /*60d40*/  STL.64 [R1+0x60], R148 ;  /* 0x0000609401007387 */ /* 0x000fe20000100a00 */
[----:B------:R-:W-:-:S02]  /*60d50*/  MOV R66, R162 ;  /* 0x000000a200427202 */ /* 0x000fc40000000f00 */
[----:B------:R-:W-:Y:S01]  /*60d60*/  MOV R65, R161 ;  /* 0x000000a100417202 */ /* 0x000fe20000000f00 */
[----:B------:R-:W-:Y:S01]  /*60d70*/  STL.64 [R1+0x68], R150 ;  /* 0x0000689601007387 */ /* 0x000fe20000100a00 */
[----:B------:R-:W-:Y:S01]  /*60d80*/  IMAD.MOV.U32 R11, RZ, RZ, R160 ;  /* 0x000000ffff0b7224 */ /* 0x000fe200078e00a0 */
[----:B------:R-:W-:Y:S01]  /*60d90*/  MOV R64, R166 ;  /* 0x000000a600407202 */ /* 0x000fe20000000f00 */
[----:B-1----:R-:W1:Y:S01]  /*60da0*/  LDC R141, c[0x0][0x604] ;  /* 0x00018100ff8d7b82 */ /* 0x002e620000000800 */
[----:B------:R-:W-:Y:S04]  /*60db0*/  STL.64 [R1+0x70], R152 ;  /* 0x0000709801007387 */ /* 0x000fe80000100a00 */
[----:B------:R2:W-:Y:S04]  /*60dc0*/  STL.64 [R1+0x78], R154 ;  /* 0x0000789a01007387 */ /* 0x0005e80000100a00 */
[----:B------:R3:W-:Y:S04]  /*60dd0*/  STL.64 [R1+0x80], R156 ;  /* 0x0000809c01007387 */ /* 0x0007e80000100a00 */
[----:B------:R4:W-:Y:S04]  /*60de0*/  STL [R1+0x88], R158 ;  /* 0x0000889e01007387 */ /* 0x0009e80000100800 */
[----:B------:R4:W-:Y:S04]  /*60df0*/  STL [R1+0xac], R167 ;  /* 0x0000aca701007387 */ /* 0x0009e80000100800 */
        /* <DEDUP_REMOVED lines=42> */
[----:B--2---:R-:W2:Y:S04]  /*610a0*/  LDL.LU R155, [R1+0x1ef8] ;  /* 0x001ef800019b7983 */ /* 0x004ea80000300800 */
        /* <DEDUP_REMOVED lines=22> */
[----:B---3--:R-:W3:Y:S04]  /*61210*/  LDL.LU R156, [R1+0x80] ;  /* 0x00008000019c7983 */ /* 0x008ee80000300800 */
[----:B------:R-:W3:Y:S04]  /*61220*/  LDL.LU R157, [R1+0x84] ;  /* 0x00008400019d7983 */ /* 0x000ee80000300800 */
[----:B----4-:R-:W4:Y:S04]  /*61230*/  LDL.LU R158, [R1+0x88] ;  /* 0x00008800019e7983 */ /* 0x010f280000300800 */
[----:B------:R-:W3:Y:S04]  /*61240*/  LDL.LU R167, [R1+0xac] ;  /* 0x0000ac0001a77983 */ /* 0x000ee80000300800 */
[----:B------:R-:W4:Y:S04]  /*61250*/  LDL.LU R73, [R1+0xb0] ;  /* 0x0000b00001497983 */ /* 0x000f280000300800 */
[----:B------:R-:W3:Y:S04]  /*61260*/  LDL.LU R72, [R1+0xb4] ;  /* 0x0000b40001487983 */ /* 0x000ee80000300800 */
[----:B------:R-:W3:Y:S04]  /*61270*/  LDL.LU R75, [R1+0xb8] ;  /* 0x0000b800014b7983 */ /* 0x000ee80000300800 */
[----:B------:R-:W3:Y:S04]  /*61280*/  LDL.LU R74, [R1+0xbc] ;  /* 0x0000bc00014a7983 */ /* 0x000ee80000300800 */
[----:B-1----:R-:W4:Y:S04]  /*61290*/  LDL.LU R251, [R1+0xc0] ;  /* 0x0000c00001fb7983 */ /* 0x002f280000300800 */
        /* <DEDUP_REMOVED lines=63> */
[----:B------:R-:W2:Y:S04]  /*61690*/  LDL.LU R163, [R1+0x1eb4] ;  /* 0x001eb40001a37983 */ /* 0x000ea80000300800 */
[----:B------:R-:W3:Y:S04]  /*616a0*/  LDL.LU R236, [R1+0x1c0] ;  /* 0x0001c00001ec7983 */ /* 0x000ee80000300800 */
[----:B------:R-:W4:Y:S04]  /*616b0*/  LDL.LU R159, [R1+0x1eb0] ;  /* 0x001eb000019f7983 */ /* 0x000f280000300800 */
[----:B------:R-:W3:Y:S04]  /*616c0*/  LDL.LU R237, [R1+0x1c4] ;  /* 0x0001c40001ed7983 */ /* 0x000ee80000300800 */
[----:B------:R-:W3:Y:S04]  /*616d0*/  LDL.LU R165, [R1+0x1eac] ;  /* 0x001eac0001a57983 */ /* 0x000ee80000300800 */
[----:B------:R-:W3:Y:S04]  /*616e0*/  LDL.LU R238, [R1+0x1c8] ;  /* 0x0001c80001ee7983 */ /* 0x000ee80000300800 */
[----:B------:R-:W3:Y:S04]  /*616f0*/  LDL.LU R162, [R1+0x1ea8] ;  /* 0x001ea80001a27983 */ /* 0x000ee80000300800 */
[----:B------:R-:W3:Y:S04]  /*61700*/  LDL.LU R239, [R1+0x1cc] ;  /* 0x0001cc0001ef7983 */ /* 0x000ee80000300800 */
[----:B------:R-:W3:Y:S04]  /*61710*/  LDL.LU R161, [R1+0x1ea4] ;  /* 0x001ea40001a17983 */ /* 0x000ee80000300800 */
[----:B------:R-:W3:Y:S01]  /*61720*/  LDL.LU R240, [R1+0x1d0] ;  /* 0x0001d00001f07983 */ /* 0x000ee20000300800 */
[----:B------:R-:W-:-:S03]  /*61730*/  MOV R10, R164 ;  /* 0x000000a4000a7202 */ /* 0x000fc60000000f00 */
        /* <DEDUP_REMOVED lines=22> */
[----:B--2---:R-:W-:-:S05]  /*618a0*/  FFMA R9, R163, R141, -R6 ;  /* 0x0000008da3097223 */ /* 0x004fca0000000806 */
[----:B------:R-:W-:Y:S01]  /*618b0*/  FSETP.GEU.AND P3, PT, R9, -126, PT ;  /* 0xc2fc00000900780b */ /* 0x000fe20003f6e000 */
[----:B------:R-:W-:Y:S02]  /*618c0*/  IMAD.MOV.U32 R163, RZ, RZ, R8 ;  /* 0x000000ffffa37224 */ /* 0x000fe400078e0008 */
[----:B----4-:R-:W-:Y:S01]  /*618d0*/  FFMA R8, R159, R141, -R6 ;  /* 0x0000008d9f087223 */ /* 0x010fe20000000806 */
[----:B------:R-:W-:-:S04]  /*618e0*/  MOV R159, R5 ;  /* 0x00000005009f7202 */ /* 0x000fc80000000f00 */
[----:B------:R-:W-:Y:S01]  /*618f0*/  FSETP.GEU.AND P6, PT, R8, -126, PT ;  /* 0xc2fc00000800780b */ /* 0x000fe20003fce000 */
[----:B---3--:R-:W-:-:S04]  /*61900*/  FFMA R5, R165, R141, -R3 ;  /* 0x0000008da5057223 */ /* 0x008fc80000000803 */
        /* <DEDUP_REMOVED lines=10> */
[----:B------:R1:W3:Y:S02]  /*619b0*/  MUFU.EX2 R66, R8 ;  /* 0x0000000800427308 */ /* 0x0002e40000000800 */
[----:B-1----:R-:W-:Y:S01]  /*619c0*/  MOV R8, R11 ;  /* 0x0000000b00087202 */ /* 0x002fe20000000f00 */
[----:B------:R-:W-:Y:S01]  /*619d0*/  FFMA R11, R161, R141, -R6 ;  /* 0x0000008da10b7223 */ /* 0x000fe20000000806 */
[----:B------:R-:W-:Y:S01]  /*619e0*/  IMAD.MOV.U32 R161, RZ, RZ, R65 ;  /* 0x000000ffffa17224 */ /* 0x000fe200078e0041 */
[----:B------:R-:W-:Y:S04]  /*619f0*/  STL.64 [R1+0x1ba0], R174 ;  /* 0x001ba0ae01007387 */ /* 0x000fe80000100a00 */
[----:B------:R-:W-:Y:S04]  /*61a00*/  STL.64 [R1+0x1b98], R172 ;  /* 0x001b98ac01007387 */ /* 0x000fe80000100a00 */
        /* <DEDUP_REMOVED lines=11> */
[----:B------:R1:W-:Y:S01]  /*61ac0*/  STL.64 [R1+0x1b40], R124 ;  /* 0x001b407c01007387 */ /* 0x0003e20000100a00 */
[----:B------:R4:W3:Y:S01]  /*61ad0*/  MUFU.EX2 R65, R5 ;  /* 0x0000000500417308 */ /* 0x0008e20000000800 */
[----:B------:R-:W-:-:S02]  /*61ae0*/  @!P2 FMUL R10, R10, 0.5 ;  /* 0x3f0000000a0aa820 */ /* 0x000fc40000400000 */
[----:B-1----:R-:W2:Y:S04]  /*61af0*/  LDL.LU R124, [R1] ;  /* 0x00000000017c7983 */ /* 0x002ea80000300800 */
[----:B------:R-:W2:Y:S04]  /*61b00*/  LDL.LU R125, [R1+0x4] ;  /* 0x00000400017d7983 */ /* 0x000ea80000300800 */
[----:B------:R-:W3:Y:S04]  /*61b10*/  LDL.LU R126, [R1+0x8] ;  /* 0x00000800017e7983 */ /* 0x000ee80000300800 */
[----:B------:R-:W3:Y:S01]  /*61b20*/  LDL.LU R127, [R1+0xc] ;  /* 0x00000c00017f7983 */ /* 0x000ee20000300800 */
[----:B----4-:R-:W-:-:S03]  /*61b30*/  MOV R5, R9 ;  /* 0x0000000900057202 */ /* 0x010fc60000000f00 */
[----:B------:R-:W4:Y:S01]  /*61b40*/  LDL.LU R128, [R1+0x10] ;  /* 0x0000100001807983 */ /* 0x000f220000300800 */
[----:B------:R-:W-:-:S03]  /*61b50*/  FFMA R9, R160, R141, -R6 ;  /* 0x0000008da0097223 */ /* 0x000fc60000000806 */
[----:B------:R-:W4:Y:S01]  /*61b60*/  LDL.LU R129, [R1+0x14] ;  /* 0x0000140001817983 */ /* 0x000f220000300800 */
[----:B------:R-:W-:-:S03]  /*61b70*/  MOV R160, R8 ;  /* 0x0000000800a07202 */ /* 0x000fc60000000f00 */
[----:B------:R-:W2:Y:S01]  /*61b80*/  LDL.LU R131, [R1+0x1c] ;  /* 0x00001c0001837983 */ /* 0x000ea20000300800 */
[----:B------:R-:W-:-:S03]  /*61b90*/  FFMA R8, R166, R141, -R3 ;  /* 0x0000008da6087223 */ /* 0x000fc60000000803 */
[----:B------:R-:W3:Y:S01]  /*61ba0*/  LDL.LU R132, [R1+0x20] ;  /* 0x0000200001847983 */ /* 0x000ee20000300800 */
[----:B------:R-:W-:-:S03]  /*61bb0*/  IMAD.MOV.U32 R166, RZ, RZ, R64 ;  /* 0x000000ffffa67224 */ /* 0x000fc600078e0040 */
[----:B------:R-:W3:Y:S01]  /*61bc0*/  LDL.LU R133, [R1+0x24] ;  /* 0x0000240001857983 */ /* 0x000ee20000300800 */
[----:B------:R1:W4:Y:S03]  /*61bd0*/  MUFU.EX2 R64, R10 ;  /* 0x0000000a00407308 */ /* 0x0003260000000800 */
[----:B------:R-:W4:Y:S04]  /*61be0*/  LDL.LU R134, [R1+0x28] ;  /* 0x0000280001867983 */ /* 0x000f280000300800 */
[----:B------:R-:W4:Y:S01]  /*61bf0*/  LDL.LU R135, [R1+0x2c] ;  /* 0x00002c0001877983 */ /* 0x000f220000300800 */
[----:B-1----:R-:W-:-:S03]  /*61c00*/  MOV R10, R5 ;  /* 0x00000005000a7202 */ /* 0x002fc60000000f00 */
[----:B------:R-:W2:Y:S01]  /*61c10*/  LDL.LU R136, [R1+0x30] ;  /* 0x0000300001887983 */ /* 0x000ea20000300800 */
[----:B------:R-:W-:-:S03]  /*61c20*/  FFMA R5, R164, R141, -R3 ;  /* 0x0000008da4057223 */ /* 0x000fc60000000803 */
[----:B------:R-:W2:Y:S04]  /*61c30*/  LDL.LU R137, [R1+0x34] ;  /* 0x0000340001897983 */ /* 0x000ea80000300800 */
[----:B------:R-:W3:Y:S04]  /*61c40*/  LDL.LU R138, [R1+0x38] ;  /* 0x00003800018a7983 */ /* 0x000ee80000300800 */
[----:B------:R-:W3:Y:S04]  /*61c50*/  LDL.LU R139, [R1+0x3c] ;  /* 0x00003c00018b7983 */ /* 0x000ee80000300800 */
[----:B------:R-:W4:Y:S04]  /*61c60*/  LDL.LU R141, [R1+0x44] ;  /* 0x00004400018d7983 */ /* 0x000f280000300800 */
[----:B------:R-:W2:Y:S01]  /*61c70*/  LDL.LU R155, [R1+0x7c] ;  /* 0x00007c00019b7983 */ /* 0x000ea20000300800 */
[----:B------:R-:W-:Y:S01]  /*61c80*/  MOV R172, R251 ;  /* 0x000000fb00ac7202 */ /* 0x000fe20000000f00 */
[----:B------:R-:W-:Y:S01]  /*61c90*/  IMAD.MOV.U32 R168, RZ, RZ, R73 ;  /* 0x000000ffffa87224 */ /* 0x000fe200078e0049 */
[----:B------:R-:W-:Y:S01]  /*61ca0*/  MOV R173, R250 ;  /* 0x000000fa00ad7202 */ /* 0x000fe20000000f00 */
[----:B------:R-:W-:Y:S01]  /*61cb0*/  IMAD.MOV.U32 R174, RZ, RZ, R249 ;  /* 0x000000ffffae7224 */ /* 0x000fe200078e00f9 */
[----:B------:R-:W-:Y:S01]  /*61cc0*/  MOV R175, R248 ;  /* 0x000000f800af7202 */ /* 0x000fe20000000f00 */
[----:B------:R-:W3:Y:S01]  /*61cd0*/  LDL.LU R73, [R1+0x1e74] ;  /* 0x001e740001497983 */ /* 0x000ee20000300800 */
[----:B------:R-:W-:Y:S01]  /*61ce0*/  MOV R250, R25 ;  /* 0x0000001900fa7202 */ /* 0x000fe20000000f00 */
[----:B------:R-:W-:Y:S01]  /*61cf0*/  IMAD.MOV.U32 R249, RZ, RZ, R26 ;  /* 0x000000fffff97224 */ /* 0x000fe200078e001a */
[----:B------:R-:W-:-:S02]  /*61d00*/  MOV R251, R24 ;  /* 0x0000001800fb7202 */ /* 0x000fc40000000f00 */
[----:B------:R-:W-:Y:S02]  /*61d10*/  MOV R169, R72 ;  /* 0x0000004800a97202 */ /* 0x000fe40000000f00 */
[----:B------:R-:W-:Y:S01]  /*61d20*/  MOV R248, R27 ;  /* 0x0000001b00f87202 */ /* 0x000fe20000000f00 */
[----:B------:R-:W3:Y:S01]  /*61d30*/  LDL.LU R72, [R1+0x1e70] ;  /* 0x001e700001487983 */ /* 0x000ee20000300800 */
[----:B------:R-:W-:Y:S01]  /*61d40*/  MOV R170, R75 ;  /* 0x0000004b00aa7202 */ /* 0x000fe20000000f00 */
[----:B------:R-:W-:Y:S02]  /*61d50*/  IMAD.MOV.U32 R171, RZ, RZ, R74 ;  /* 0x000000ffffab7224 */ /* 0x000fe400078e004a */
[----:B------:R-:W3:Y:S04]  /*61d60*/  LDL.LU R75, [R1+0x1e6c] ;  /* 0x001e6c00014b7983 */ /* 0x000ee80000300800 */
[----:B------:R-:W3:Y:S04]  /*61d70*/  LDL.LU R74, [R1+0x1e68] ;  /* 0x001e6800014a7983 */ /* 0x000ee80000300800 */
        /* <DEDUP_REMOVED lines=90> */
[----:B------:R-:W-:-:S02]  /*62320*/  MOV R149, R76 ;  /* 0x0000004c00957202 */ /* 0x000fc40000000f00 */
[----:B------:R-:W3:Y:S01]  /*62330*/  LDL.LU R77, [R1+0x1e64] ;  /* 0x001e6400014d7983 */ /* 0x000ee20000300800 */
[----:B------:R-:W-:Y:S01]  /*62340*/  MOV R150, R79 ;  /* 0x0000004f00967202 */ /* 0x000fe20000000f00 */
[----:B------:R-:W-:Y:S02]  /*62350*/  IMAD.MOV.U32 R151, RZ, RZ, R78 ;  /* 0x000000ffff977224 */ /* 0x000fe400078e004e */
[----:B------:R-:W3:Y:S01]  /*62360*/  LDL.LU R76, [R1+0x1e60] ;  /* 0x001e6000014c7983 */ /* 0x000ee20000300800 */
[----:B------:R-:W-:-:S03]  /*62370*/  MOV R152, R81 ;  /* 0x0000005100987202 */ /* 0x000fc60000000f00 */
[----:B------:R-:W4:Y:S01]  /*62380*/  LDL.LU R79, [R1+0x1e5c] ;  /* 0x001e5c00014f7983 */ /* 0x000f220000300800 */
[----:B------:R-:W-:Y:S01]  /*62390*/  MOV R153, R80 ;  /* 0x0000005000997202 */ /* 0x000fe20000000f00 */
[----:B------:R-:W-:Y:S02]  /*623a0*/  IMAD.MOV.U32 R154, RZ, RZ, R83 ;  /* 0x000000ffff9a7224 */ /* 0x000fe400078e0053 */
[----:B------:R-:W4:Y:S01]  /*623b0*/  LDL.LU R78, [R1+0x1e58] ;  /* 0x001e5800014e7983 */ /* 0x000f220000300800 */
[----:B------:R-:W-:-:S03]  /*623c0*/  MOV R155, R82 ;  /* 0x00000052009b7202 */ /* 0x000fc60000000f00 */
[----:B------:R-:W3:Y:S01]  /*623d0*/  LDL.LU R81, [R1+0x1e54] ;  /* 0x001e540001517983 */ /* 0x000ee20000300800 */
[----:B------:R-:W-:-:S03]  /*623e0*/  MOV R156, R85 ;  /* 0x00000055009c7202 */ /* 0x000fc60000000f00 */
[----:B------:R-:W3:Y:S01]  /*623f0*/  LDL.LU R80, [R1+0x1e50] ;  /* 0x001e500001507983 */ /* 0x000ee20000300800 */
[----:B------:R-:W-:-:S03]  /*62400*/  IMAD.MOV.U32 R157, RZ, RZ, R84 ;  /* 0x000000ffff9d7224 */ /* 0x000fc600078e0054 */
[----:B------:R-:W4:Y:S01]  /*62410*/  LDL.LU R83, [R1+0x1e4c] ;  /* 0x001e4c0001537983 */ /* 0x000f220000300800 */
[----:B------:R-:W-:-:S03]  /*62420*/  MOV R158, R87 ;  /* 0x00000057009e7202 */ /* 0x000fc60000000f00 */
[----:B------:R-:W4:Y:S01]  /*62430*/  LDL.LU R82, [R1+0x1e48] ;  /* 0x001e480001527983 */ /* 0x000f220000300800 */
[----:B------:R-:W-:-:S03]  /*62440*/  MOV R159, R86 ;  /* 0x00000056009f7202 */ /* 0x000fc60000000f00 */
[----:B------:R-:W3:Y:S01]  /*62450*/  LDL.LU R85, [R1+0x1e44] ;  /* 0x001e440001557983 */ /* 0x000ee20000300800 */
[----:B------:R-:W-:-:S03]  /*62460*/  IMAD.MOV.U32 R160, RZ, RZ, R89 ;  /* 0x000000ffffa07224 */ /* 0x000fc600078e0059 */
[----:B------:R-:W3:Y:S01]  /*62470*/  LDL.LU R84, [R1+0x1e40] ;  /* 0x001e400001547983 */ /* 0x000ee20000300800 */
[----:B------:R-:W-:-:S03]  /*62480*/  MOV R161, R88 ;  /* 0x0000005800a17202 */ /* 0x000fc60000000f00 */
[----:B------:R-:W4:Y:S01]  /*62490*/  LDL.LU R87, [R1+0x1e3c] ;  /* 0x001e3c0001577983 */ /* 0x000f220000300800 */
[----:B------:R-:W-:-:S03]  /*624a0*/  MOV R162, R91 ;  /* 0x0000005b00a27202 */ /* 0x000fc60000000f00 */
[----:B------:R-:W4:Y:S01]  /*624b0*/  LDL.LU R86, [R1+0x1e38] ;  /* 0x001e380001567983 */ /* 0x000f220000300800 */
[----:B------:R-:W-:-:S03]  /*624c0*/  IMAD.MOV.U32 R163, RZ, RZ, R90 ;  /* 0x000000ffffa37224 */ /* 0x000fc600078e005a */
[----:B------:R-:W3:Y:S01]  /*624d0*/  LDL.LU R89, [R1+0x1e34] ;  /* 0x001e340001597983 */ /* 0x000ee20000300800 */
[----:B------:R-:W-:-:S03]  /*624e0*/  MOV R164, R93 ;  /* 0x0000005d00a47202 */ /* 0x000fc60000000f00 */
[----:B------:R-:W3:Y:S01]  /*624f0*/  LDL.LU R88, [R1+0x1e30] ;  /* 0x001e300001587983 */ /* 0x000ee20000300800 */
[----:B------:R-:W-:-:S03]  /*62500*/  MOV R165, R92 ;  /* 0x0000005c00a57202 */ /* 0x000fc60000000f00 */
[----:B------:R-:W4:Y:S01]  /*62510*/  LDL.LU R91, [R1+0x1e2c] ;  /* 0x001e2c00015b7983 */ /* 0x000f220000300800 */
[----:B------:R-:W-:-:S03]  /*62520*/  IMAD.MOV.U32 R166, RZ, RZ, R95 ;  /* 0x000000ffffa67224 */ /* 0x000fc600078e005f */
        /* <DEDUP_REMOVED lines=58> */
[----:B------:R-:W3:Y:S04]  /*628d0*/  LDL.LU R121, [R1+0x1db4] ;  /* 0x001db40001797983 */ /* 0x000ee80000300800 */
[----:B------:R-:W3:Y:S04]  /*628e0*/  LDL.LU R120, [R1+0x1db0] ;  /* 0x001db00001787983 */ /* 0x000ee80000300800 */
[----:B------:R-:W4:Y:S04]  /*628f0*/  LDL.LU R123, [R1+0x1dac] ;  /* 0x001dac00017b7983 */ /* 0x000f280000300800 */
[----:B------:R-:W4:Y:S01]  /*62900*/  LDL.LU R122, [R1+0x1da8] ;  /* 0x001da800017a7983 */ /* 0x000f220000300800 */
        /* <DEDUP_REMOVED lines=8> */
[----:B------:R-:W-:Y:S02]  /*62990*/  MOV R201, R63 ;  /* 0x0000003f00c97202 */ /* 0x000fe40000000f00 */
[----:B------:R-:W-:-:S03]  /*629a0*/  MOV R203, R61 ;  /* 0x0000003d00cb7202 */ /* 0x000fc60000000f00 */
[----:B------:R-:W-:Y:S02]  /*629b0*/  @!P4 FMUL R11, R11, 0.5 ;  /* 0x3f0000000b0bc820 */ /* 0x000fe40000400000 */
[----:B------:R-:W-:Y:S02]  /*629c0*/  @!P3 FMUL R9, R9, 0.5 ;  /* 0x3f0000000909b820 */ /* 0x000fe40000400000 */
[----:B------:R-:W-:Y:S02]  /*629d0*/  @!P6 FMUL R8, R8, 0.5 ;  /* 0x3f0000000808e820 */ /* 0x000fe40000400000 */
[----:B------:R-:W-:Y:S01]  /*629e0*/  @!P5 FMUL R5, R5, 0.5 ;  /* 0x3f0000000505d820 */ /* 0x000fe20000400000 */
[----:B------:R-:W-:Y:S01]  /*629f0*/  MOV R204, R60 ;  /* 0x0000003c00cc7202 */ /* 0x000fe20000000f00 */
[----:B------:R-:W1:Y:S08]  /*62a00*/  MUFU.EX2 R63, R11 ;  /* 0x0000000b003f7308 */ /* 0x000e700000000800 */
[----:B------:R1:W1:Y:S08]  /*62a10*/  MUFU.EX2 R62, R9 ;  /* 0x00000009003e7308 */ /* 0x0002700000000800 */
[----:B------:R1:W1:Y:S08]  /*62a20*/  MUFU.EX2 R61, R8 ;  /* 0x00000008003d7308 */ /* 0x0002700000000800 */
[----:B------:R-:W1:Y:S02]  /*62a30*/  MUFU.EX2 R60, R5 ;  /* 0x00000005003c7308 */ /* 0x000e640000000800 */
[----:B-1----:R-:W-:Y:S01]  /*62a40*/  IMAD.MOV.U32 R9, RZ, RZ, 0x40000040 ;  /* 0x40000040ff097424 */ /* 0x002fe200078e00ff */
[----:B------:R-:W-:Y:S01]  /*62a50*/  IADD3 R8, R4, 0x480, RZ ;  /* 0x0000048004087810 */ /* 0x000fe20007ffe0ff */
[----:B------:R-:W-:Y:S01]  /*62a60*/  @!P2 FMUL R64, R64, R64 ;  /* 0x000000404040a220 */ /* 0x000fe20000400000 */
[----:B------:R-:W-:Y:S01]  /*62a70*/  @!P4 FMUL R63, R63, R63 ;  /* 0x0000003f3f3fc220 */ /* 0x000fe20000400000 */
[----:B------:R-:W-:Y:S01]  /*62a80*/  @!P3 FMUL R62, R62, R62 ;  /* 0x0000003e3e3eb220 */ /* 0x000fe20000400000 */
[----:B------:R-:W-:Y:S01]  /*62a90*/  R2UR UR6, R8 ;  /* 0x00000000080672ca */ /* 0x000fe200000e0000 */
[----:B------:R-:W-:Y:S01]  /*62aa0*/  @!P6 FMUL R61, R61, R61 ;  /* 0x0000003d3d3de220 */ /* 0x000fe20000400000 */
[----:B------:R-:W-:Y:S01]  /*62ab0*/  R2UR UR7, R9 ;  /* 0x00000000090772ca */ /* 0x000fe200000e0000 */
[----:B------:R-:W-:Y:S01]  /*62ac0*/  IMAD.MOV.U32 R196, RZ, RZ, R252 ;  /* 0x000000ffffc47224 */ /* 0x000fe200078e00fc */
[----:B------:R-:W-:Y:S01]  /*62ad0*/  MOV R197, R71 ;  /* 0x0000004700c57202 */ /* 0x000fe20000000f00 */
[----:B------:R-:W-:Y:S01]  /*62ae0*/  IMAD.MOV.U32 R199, RZ, RZ, R69 ;  /* 0x000000ffffc77224 */ /* 0x000fe200078e0045 */
[----:B------:R-:W-:Y:S01]  /*62af0*/  MOV R198, R70 ;  /* 0x0000004600c67202 */ /* 0x000fe20000000f00 */
        /* <DEDUP_REMOVED lines=36> */
[----:B------:R-:W-:Y:S02]  /*62d40*/  MOV R233, R31 ;  /* 0x0000001f00e97202 */ /* 0x000fe40000000f00 */
        /* <DEDUP_REMOVED lines=12> */
[----:B------:R-:W-:Y:S02]  /*62e10*/  F2FP.F16.F32.PACK_AB R24, R66, R67 ;  /* 0x000000434218723e */ /* 0x000fe400000000ff */
[----:B------:R-:W-:Y:S02]  /*62e20*/  F2FP.F16.F32.PACK_AB R25, R64, R65 ;  /* 0x000000414019723e */ /* 0x000fe400000000ff */
[----:B------:R-:W-:-:S02]  /*62e30*/  F2FP.F16.F32.PACK_AB R26, R62, R63 ;  /* 0x0000003f3e1a723e */ /* 0x000fc400000000ff */
[----:B------:R-:W-:-:S04]  /*62e40*/  F2FP.F16.F32.PACK_AB R27, R60, R61 ;  /* 0x0000003d3c1b723e */ /* 0x000fc800000000ff */
[----:B--2---:R-:W-:-:S06]  /*62e50*/  WARPGROUP.ARRIVE ;  /* 0x00000000000079c5 */ /* 0x004fcc0000000000 */
[----:B------:R-:W-:Y:S01]  /*62e60*/  HGMMA.64x256x16.F32 R124, R24, gdesc[UR4].tnspB, R124, gsb0 ;  /* 0x43e00004187c7df0 */ /* 0x000fe2000800087c */
        /* <DEDUP_REMOVED lines=30> */
[----:B------:R-:W-:Y:S01]  /*63050*/  STL [R1+0x10f8], R63 ;  /* 0x0010f83f01007387 */ /* 0x000fe20000100800 */
[----:B------:R-:W-:-:S03]  /*63060*/  WARPGROUP.DEPBAR.LE gsb0, 0x0 ;  /* 0x00008000000079c5 */ /* 0x000fc60000010000 */
        /* <DEDUP_REMOVED lines=131> */
[----:B------:R-:W-:-:S02]  /*638a0*/  IADD3 R8, R4, 0x2480, RZ ;  /* 0x0000248004087810 */ /* 0x000fc40007ffe0ff */
[----:B------:R-:W-:Y:S02]  /*638b0*/  MOV R9, 0x40000040 ;  /* 0x4000004000097802 */ /* 0x000fe40000000f00 */
        /* <DEDUP_REMOVED lines=72> */
[----:B------:R-:W2:Y:S04]  /*63d40*/  LDL.LU.64 R168, [R1+0x1b88] ;  /* 0x001b880001a87983 */ /* 0x000ea80000300a00 */
[----:B------:R-:W4:Y:S04]  /*63d50*/  LDL.LU R155, [R1+0x1b84] ;  /* 0x001b8400019b7983 */ /* 0x000f280000300800 */
        /* <DEDUP_REMOVED lines=35> */
[-CC-:B---3--:R-:W-:Y:S01]  /*63f90*/  FFMA R9, R172, R141.reuse, -R6.reuse ;  /* 0x0000008dac097223 */ /* 0x188fe20000000806 */
[-C--:B--2---:R-:W-:Y:S01]  /*63fa0*/  FFMA R8, R168, R141.reuse, -R6 ;  /* 0x0000008da8087223 */ /* 0x084fe20000000806 */
[-CC-:B------:R-:W-:Y:S01]  /*63fb0*/  FFMA R5, R174, R141.reuse, -R3.reuse ;  /* 0x0000008dae057223 */ /* 0x180fe20000000803 */
[----:B----4-:R-:W-:-:S02]  /*63fc0*/  FFMA R10, R171, R141, -R3 ;  /* 0x0000008dab0a7223 */ /* 0x010fc40000000803 */
[----:B------:R-:W-:Y:S02]  /*63fd0*/  FSETP.GEU.AND P3, PT, R9, -126, PT ;  /* 0xc2fc00000900780b */ /* 0x000fe40003f6e000 */
[----:B------:R-:W-:Y:S02]  /*63fe0*/  FSETP.GEU.AND P6, PT, R8, -126, PT ;  /* 0xc2fc00000800780b */ /* 0x000fe40003fce000 */
[----:B------:R-:W-:Y:S02]  /*63ff0*/  FSETP.GEU.AND P5, PT, R5, -126, PT ;  /* 0xc2fc00000500780b */ /* 0x000fe40003fae000 */
[----:B------:R-:W-:-:S07]  /*64000*/  FSETP.GEU.AND P2, PT, R10, -126, PT ;  /* 0xc2fc00000a00780b */ /* 0x000fce0003f4e000 */
[----:B------:R-:W-:Y:S02]  /*64010*/  @!P3 FMUL R9, R9, 0.5 ;  /* 0x3f0000000909b820 */ /* 0x000fe40000400000 */
[----:B------:R-:W-:Y:S02]  /*64020*/  @!P6 FMUL R8, R8, 0.5 ;  /* 0x3f0000000808e820 */ /* 0x000fe40000400000 */
[----:B------:R-:W-:Y:S01]  /*64030*/  @!P5 FMUL R5, R5, 0.5 ;  /* 0x3f0000000505d820 */ /* 0x000fe20000400000 */
[----:B------:R-:W1:Y:S01]  /*64040*/  MUFU.EX2 R59, R9 ;  /* 0x00000009003b7308 */ /* 0x000e620000000800 */
[----:B------:R-:W-:-:S07]  /*64050*/  @!P2 FMUL R10, R10, 0.5 ;  /* 0x3f0000000a0aa820 */ /* 0x000fce0000400000 */
[----:B------:R-:W2:Y:S08]  /*64060*/  MUFU.EX2 R58, R8 ;  /* 0x00000008003a7308 */ /* 0x000eb00000000800 */
[----:B------:R-:W3:Y:S08]  /*64070*/  MUFU.EX2 R57, R5 ;  /* 0x0000000500397308 */ /* 0x000ef00000000800 */
[----:B------:R-:W4:Y:S01]  /*64080*/  MUFU.EX2 R56, R10 ;  /* 0x0000000a00387308 */ /* 0x000f220000000800 */
[----:B-1----:R-:W-:Y:S01]  /*64090*/  @!P3 FMUL R59, R59, R59 ;  /* 0x0000003b3b3bb220 */ /* 0x002fe20000400000 */
[----:B--2---:R-:W-:-:S04]  /*640a0*/  @!P6 FMUL R58, R58, R58 ;  /* 0x0000003a3a3ae220 */ /* 0x004fc80000400000 */
[----:B------:R-:W-:Y:S01]  /*640b0*/  STL [R1+0x1108], R59 ;  /* 0x0011083b01007387 */ /* 0x000fe20000100800 */
[----:B---3--:R-:W-:-:S03]  /*640c0*/  @!P5 FMUL R57, R57, R57 ;  /* 0x000000393939d220 */ /* 0x008fc60000400000 */
[----:B------:R-:W-:Y:S01]  /*640d0*/  STL [R1+0x1104], R58 ;  /* 0x0011043a01007387 */ /* 0x000fe20000100800 */
[----:B----4-:R-:W-:-:S03]  /*640e0*/  @!P2 FMUL R56, R56, R56 ;  /* 0x000000383838a220 */ /* 0x010fc60000400000 */
        /* <DEDUP_REMOVED lines=37> */
[----:B------:R-:W-:Y:S04]  /*64340*/  STL.64 [R1+0x1960], R74 ;  /* 0x0019604a01007387 */ /* 0x000fe80000100a00 */
[----:B------:R2:W-:Y:S04]  /*64350*/  STL.64 [R1+0x1958], R72 ;  /* 0x0019584801007387 */ /* 0x0005e80000100a00 */
        /* <DEDUP_REMOVED lines=38> */
[----:B------:R-:W-:-:S03]  /*645c0*/  FFMA R11, R170, R141, -R6 ;  /* 0x0000008daa0b7223 */ /* 0x000fc60000000806 */
[----:B------:R-:W3:Y:S01]  /*645d0*/  LDL.LU.64 R132, [R1+0x330] ;  /* 0x0003300001847983 */ /* 0x000ee20000300a00 */
[-C--:B------:R-:W-:Y:S01]  /*645e0*/  FFMA R9, R169, R141.reuse, -R6 ;  /* 0x0000008da9097223 */ /* 0x080fe20000000806 */
[-CC-:B------:R-:W-:Y:S02]  /*645f0*/  FFMA R8, R175, R141.reuse, -R3.reuse ;  /* 0x0000008daf087223 */ /* 0x180fe40000000803 */
[----:B------:R-:W3:Y:S01]  /*64600*/  LDL.LU.64 R134, [R1+0x338] ;  /* 0x0003380001867983 */ /* 0x000ee20000300a00 */
[----:B------:R-:W-:-:S03]  /*64610*/  FFMA R5, R173, R141, -R3 ;  /* 0x0000008dad057223 */ /* 0x000fc60000000803 */
        /* <DEDUP_REMOVED lines=34> */
[----:B------:R4:W2:Y:S08]  /*64840*/  MUFU.EX2 R53, R8 ;  /* 0x0000000800357308 */ /* 0x0008b00000000800 */
[----:B------:R-:W2:Y:S01]  /*64850*/  MUFU.EX2 R52, R5 ;  /* 0x0000000500347308 */ /* 0x000ea20000000800 */
[----:B----4-:R-:W-:Y:S01]  /*64860*/  VIADD R8, R4, 0x500 ;  /* 0x0000050004087836 */ /* 0x010fe20000000000 */
[----:B------:R-:W-:Y:S01]  /*64870*/  MOV R9, 0x40000040 ;  /* 0x4000004000097802 */ /* 0x000fe20000000f00 */
[----:B-1----:R-:W-:Y:S01]  /*64880*/  @!P4 FMUL R55, R55, R55 ;  /* 0x000000373737c220 */ /* 0x002fe20000400000 */
[----:B--2---:R-:W-:-:S02]  /*64890*/  @!P3 FMUL R54, R54, R54 ;  /* 0x000000363636b220 */ /* 0x004fc40000400000 */
[----:B------:R-:W-:Y:S01]  /*648a0*/  R2UR UR6, R8 ;  /* 0x00000000080672ca */ /* 0x000fe200000e0000 */
[----:B------:R-:W-:Y:S01]  /*648b0*/  @!P6 FMUL R53, R53, R53 ;  /* 0x000000353535e220 */ /* 0x000fe20000400000 */
[----:B------:R-:W-:Y:S02]  /*648c0*/  R2UR UR7, R9 ;  /* 0x00000000090772ca */ /* 0x000fe400000e0000 */
[----:B------:R-:W-:Y:S01]  /*648d0*/  F2FP.F16.F32.PACK_AB R26, R54, R55 ;  /* 0x00000037361a723e */ /* 0x000fe200000000ff */
[----:B------:R-:W-:-:S05]  /*648e0*/  @!P5 FMUL R52, R52, R52 ;  /* 0x000000343434d220 */ /* 0x000fca0000400000 */
[----:B------:R-:W-:Y:S01]  /*648f0*/  F2FP.F16.F32.PACK_AB R27, R52, R53 ;  /* 0x00000035341b723e */ /* 0x000fe200000000ff */
        /* <DEDUP_REMOVED lines=21> */
[----:B------:R-:W-:-:S03]  /*64a50*/  MOV R204, R136 ;  /* 0x0000008800cc7202 */ /* 0x000fc60000000f00 */
[----:B------:R1:W-:Y:S01]  /*64a60*/  STL.64 [R1+0x258], R78 ;  /* 0x0002584e01007387 */ /* 0x0003e20000100a00 */
[----:B------:R-:W-:Y:S01]  /*64a70*/  MOV R203, R137 ;  /* 0x0000008900cb7202 */ /* 0x000fe20000000f00 */
[----:B------:R-:W-:Y:S02]  /*64a80*/  IMAD.MOV.U32 R205, RZ, RZ, R135 ;  /* 0x000000ffffcd7224 */ /* 0x000fe400078e0087 */
[----:B------:R-:W2:Y:S01]  /*64a90*/  LDL.LU R155, [R1+0x1a68] ;  /* 0x001a6800019b7983 */ /* 0x000ea20000300800 */
[----:B------:R-:W-:Y:S01]  /*64aa0*/  MOV R206, R134 ;  /* 0x0000008600ce7202 */ /* 0x000fe20000000f00 */
[----:B------:R-:W-:Y:S02]  /*64ab0*/  IMAD.MOV.U32 R208, RZ, RZ, R132 ;  /* 0x000000ffffd07224 */ /* 0x000fe400078e0084 */
[----:B------:R-:W3:Y:S01]  /*64ac0*/  LDL.LU.64 R138, [R1+0x1a60] ;  /* 0x001a6000018a7983 */ /* 0x000ee20000300a00 */
        /* <DEDUP_REMOVED lines=8> */
[----:B------:R-:W-:-:S03]  /*64b50*/  MOV R213, R127 ;  /* 0x0000007f00d57202 */ /* 0x000fc60000000f00 */
[----:B------:R-:W4:Y:S01]  /*64b60*/  LDL.LU R131, [R1+0x1a40] ;  /* 0x001a400001837983 */ /* 0x000f220000300800 */
[----:B------:R-:W-:Y:S01]  /*64b70*/  MOV R216, R124 ;  /* 0x0000007c00d87202 */ /* 0x000fe20000000f00 */
[----:B------:R-:W-:Y:S01]  /*64b80*/  IMAD.MOV.U32 R217, RZ, RZ, R123 ;  /* 0x000000ffffd97224 */ /* 0x000fe200078e007b */
[----:B------:R-:W-:Y:S01]  /*64b90*/  MOV R215, R125 ;  /* 0x0000007d00d77202 */ /* 0x000fe20000000f00 */
[----:B------:R-:W4:Y:S01]  /*64ba0*/  LDL.LU.64 R128, [R1+0x1a38] ;  /* 0x001a380001807983 */ /* 0x000f220000300a00 */
[----:B------:R-:W-:Y:S01]  /*64bb0*/  MOV R218, R122 ;  /* 0x0000007a00da7202 */ /* 0x000fe20000000f00 */
[----:B------:R-:W-:Y:S02]  /*64bc0*/  IMAD.MOV.U32 R220, RZ, RZ, R120 ;  /* 0x000000ffffdc7224 */ /* 0x000fe400078e0078 */
[----:B------:R-:W4:Y:S01]  /*64bd0*/  LDL.LU.64 R126, [R1+0x1a30] ;  /* 0x001a3000017e7983 */ /* 0x000f220000300a00 */
[----:B------:R-:W-:-:S03]  /*64be0*/  MOV R219, R121 ;  /* 0x0000007900db7202 */ /* 0x000fc60000000f00 */
[----:B------:R-:W4:Y:S01]  /*64bf0*/  LDL.LU.64 R124, [R1+0x1a28] ;  /* 0x001a2800017c7983 */ /* 0x000f220000300a00 */
        /* <DEDUP_REMOVED lines=58> */
[----:B------:R-:W-:-:S03]  /*64fa0*/  MOV R188, R80 ;  /* 0x0000005000bc7202 */ /* 0x000fc60000000f00 */
[----:B------:R-:W4:Y:S04]  /*64fb0*/  LDL.LU.64 R84, [R1+0x1988] ;  /* 0x0019880001547983 */ /* 0x000f280000300a00 */
[----:B------:R-:W4:Y:S04]  /*64fc0*/  LDL.LU.64 R82, [R1+0x1980] ;  /* 0x0019800001527983 */ /* 0x000f280000300a00 */
[----:B------:R-:W4:Y:S04]  /*64fd0*/  LDL.LU.64 R80, [R1+0x1978] ;  /* 0x0019780001507983 */ /* 0x000f280000300a00 */
[----:B-1----:R-:W4:Y:S04]  /*64fe0*/  LDL.LU.64 R78, [R1+0x1970] ;  /* 0x00197000014e7983 */ /* 0x002f280000300a00 */
        /* <DEDUP_REMOVED lines=8> */
[----:B------:R-:W-:-:S02]  /*65070*/  MOV R195, R145 ;  /* 0x0000009100c37202 */ /* 0x000fc40000000f00 */
        /* <DEDUP_REMOVED lines=10> */
[----:B------:R-:W-:-:S02]  /*65120*/  MOV R210, R130 ;  /* 0x0000008200d27202 */ /* 0x000fc40000000f00 */
[----:B------:R-:W-:Y:S01]  /*65130*/  MOV R200, R140 ;  /* 0x0000008c00c87202 */ /* 0x000fe20000000f00 */
[----:B------:R-:W-:Y:S01]  /*65140*/  IMAD.MOV.U32 R46, RZ, RZ, R150 ;  /* 0x000000ffff2e7224 */ /* 0x000fe200078e0096 */
[----:B------:R-:W-:Y:S01]  /*65150*/  MOV R47, R149 ;  /* 0x00000095002f7202 */ /* 0x000fe20000000f00 */
[----:B------:R-:W-:Y:S01]  /*65160*/  IMAD.MOV.U32 R43, RZ, RZ, R153 ;  /* 0x000000ffff2b7224 */ /* 0x000fe200078e0099 */
[----:B------:R-:W-:Y:S02]  /*65170*/  MOV R45, R151 ;  /* 0x00000097002d7202 */ /* 0x000fe40000000f00 */
        /* <DEDUP_REMOVED lines=10> */
[----:B------:R-:W-:Y:S02]  /*65220*/  MOV R33, R163 ;  /* 0x000000a300217202 */ /* 0x000fe40000000f00 */
        /* <DEDUP_REMOVED lines=97> */
[----:B------:R-:W-:-:S03]  /*65840*/  MOV R14, R178 ;  /* 0x000000b2000e7202 */ /* 0x000fc60000000f00 */
[----:B------:R-:W2:Y:S01]  /*65850*/  LDL.LU.64 R170, [R1+0x188] ;  /* 0x0001880001aa7983 */ /* 0x000ea20000300a00 */
[----:B------:R-:W-:-:S03]  /*65860*/  MOV R13, R179 ;  /* 0x000000b3000d7202 */ /* 0x000fc60000000f00 */
[----:B------:R-:W2:Y:S01]  /*65870*/  LDL.LU.64 R172, [R1+0x190] ;  /* 0x0001900001ac7983 */ /* 0x000ea20000300a00 */
[----:B------:R-:W-:Y:S01]  /*65880*/  IMAD.MOV.U32 R12, RZ, RZ, R180 ;  /* 0x000000ffff0c7224 */ /* 0x000fe200078e00b4 */
[----:B------:R-:W-:Y:S02]  /*65890*/  MOV R7, R181 ;  /* 0x000000b500077202 */ /* 0x000fe40000000f00 */
[----:B------:R-:W2:Y:S01]  /*658a0*/  LDL.LU.64 R174, [R1+0x198] ;  /* 0x0001980001ae7983 */ /* 0x000ea20000300a00 */
[----:B------:R-:W-:Y:S01]  /*658b0*/  MOV R2, R182 ;  /* 0x000000b600027202 */ /* 0x000fe20000000f00 */
[----:B------:R-:W-:Y:S02]  /*658c0*/  IMAD.MOV.U32 R0, RZ, RZ, R183 ;  /* 0x000000ffff007224 */ /* 0x000fe400078e00b7 */
        /* <DEDUP_REMOVED lines=55> */
[----:B------:R-:W-:-:S02]  /*65c40*/  MOV R66, R86 ;  /* 0x0000005600427202 */ /* 0x000fc40000000f00 */
[----:B------:R-:W-:Y:S01]  /*65c50*/  MOV R67, R87 ;  /* 0x0000005700437202 */ /* 0x000fe20000000f00 */
        /* <DEDUP_REMOVED lines=19> */
[----:B-1----:R-:W-:Y:S01]  /*65d90*/  MOV R130, R150 ;  /* 0x0000009600827202 */ /* 0x002fe20000000f00 */
[----:B------:R-:W-:Y:S01]  /*65da0*/  STL.64 [R1+0x180], R168 ;  /* 0x000180a801007387 */ /* 0x000fe20000100a00 */
[----:B------:R-:W-:Y:S01]  /*65db0*/  MOV R11, R156 ;  /* 0x0000009c000b7202 */ /* 0x000fe20000000f00 */
[----:B------:R-:W-:Y:S01]  /*65dc0*/  IMAD.MOV.U32 R49, RZ, RZ, R157 ;  /* 0x000000ffff317224 */ /* 0x000fe200078e009d */
[----:B------:R-:W-:Y:S01]  /*65dd0*/  MOV R50, R158 ;  /* 0x0000009e00327202 */ /* 0x000fe20000000f00 */
[----:B------:R-:W-:Y:S01]  /*65de0*/  STL.64 [R1+0x188], R170 ;  /* 0x000188aa01007387 */ /* 0x000fe20000100a00 */
[----:B------:R-:W-:Y:S01]  /*65df0*/  MOV R51, R159 ;  /* 0x0000009f00337202 */ /* 0x000fe20000000f00 */
[----:B--2---:R-:W1:Y:S02]  /*65e00*/  LDC R141, c[0x0][0x604] ;  /* 0x00018100ff8d7b82 */ /* 0x004e640000000800 */
        /* <DEDUP_REMOVED lines=15> */
[----:B------:R-:W3:Y:S04]  /*65f00*/  LDL.LU.64 R196, [R1+0x1948] ;  /* 0x0019480001c47983 */ /* 0x000ee80000300a00 */
[----:B------:R-:W4:Y:S04]  /*65f10*/  LDL.LU.64 R194, [R1+0x1940] ;  /* 0x0019400001c27983 */ /* 0x000f280000300a00 */
[----:B------:R-:W3:Y:S04]  /*65f20*/  LDL.LU.64 R192, [R1+0x1938] ;  /* 0x0019380001c07983 */ /* 0x000ee80000300a00 */
[----:B------:R-:W2:Y:S04]  /*65f30*/  LDL.LU.64 R190, [R1+0x1930] ;  /* 0x0019300001be7983 */ /* 0x000ea80000300a00 */
[----:B------:R-:W4:Y:S04]  /*65f40*/  LDL.LU.64 R188, [R1+0x1928] ;  /* 0x0019280001bc7983 */ /* 0x000f280000300a00 */
[----:B------:R-:W3:Y:S04]  /*65f50*/  LDL.LU.64 R186, [R1+0x1920] ;  /* 0x0019200001ba7983 */ /* 0x000ee80000300a00 */
[----:B------:R-:W3:Y:S04]  /*65f60*/  LDL.LU.64 R184, [R1+0x1918] ;  /* 0x0019180001b87983 */ /* 0x000ee80000300a00 */
[----:B------:R-:W2:Y:S04]  /*65f70*/  LDL.LU R155, [R1+0x1910] ;  /* 0x00191000019b7983 */ /* 0x000ea80000300800 */
[----:B------:R-:W4:Y:S04]  /*65f80*/  LDL.LU.64 R138, [R1+0x1908] ;  /* 0x00190800018a7983 */ /* 0x000f280000300a00 */
[----:B------:R-:W3:Y:S04]  /*65f90*/  LDL.LU.64 R136, [R1+0x1900] ;  /* 0x0019000001887983 */ /* 0x000ee80000300a00 */
        /* <DEDUP_REMOVED lines=80> */
[----:B--2---:R-:W-:Y:S04]  /*664a0*/  STL [R1+0x15bc], R155 ;  /* 0x0015bc9b01007387 */ /* 0x004fe80000100800 */
[----:B-1----:R-:W-:Y:S04]  /*664b0*/  STL [R1+0x15b8], R141 ;  /* 0x0015b88d01007387 */ /* 0x002fe80000100800 */
[----:B----4-:R-:W-:Y:S04]  /*664c0*/  STL.64 [R1+0x15b0], R138 ;  /* 0x0015b08a01007387 */ /* 0x010fe80000100a00 */
[----:B---3--:R-:W-:Y:S04]  /*664d0*/  STL.64 [R1+0x15a8], R136 ;  /* 0x0015a88801007387 */ /* 0x008fe80000100a00 */
        /* <DEDUP_REMOVED lines=92> */
[----:B------:R-:W2:Y:S01]  /*66aa0*/  LDL.LU R133, [R1+0x144] ;  /* 0x0001440001857983 */ /* 0x000ea20000300800 */
        /* <DEDUP_REMOVED lines=10> */
[----:B------:R1:W3:Y:S02]  /*66b50*/  MUFU.EX2 R51, R9 ;  /* 0x0000000900337308 */ /* 0x0002e40000000800 */
[----:B-1----:R-:W-:Y:S01]  /*66b60*/  MOV R9, R10 ;  /* 0x0000000a00097202 */ /* 0x002fe20000000f00 */
[----:B------:R-:W-:Y:S02]  /*66b70*/  FFMA R10, R179, R141, -R3 ;  /* 0x0000008db30a7223 */ /* 0x000fe40000000803 */
[----:B------:R-:W-:-:S03]  /*66b80*/  @!P6 FMUL R8, R8, 0.5 ;  /* 0x3f0000000808e820 */ /* 0x000fc60000400000 */
[----:B------:R-:W-:Y:S01]  /*66b90*/  FSETP.GEU.AND P2, PT, R10, -126, PT ;  /* 0xc2fc00000a00780b */ /* 0x000fe20003f4e000 */
[----:B------:R-:W-:Y:S02]  /*66ba0*/  IMAD.MOV.U32 R179, RZ, RZ, R50 ;  /* 0x000000ffffb37224 */ /* 0x000fe400078e0032 */
[----:B------:R-:W-:Y:S01]  /*66bb0*/  @!P5 FMUL R5, R5, 0.5 ;  /* 0x3f0000000505d820 */ /* 0x000fe20000400000 */
[----:B------:R1:W3:Y:S02]  /*66bc0*/  MUFU.EX2 R50, R8 ;  /* 0x0000000800327308 */ /* 0x0002e40000000800 */
[----:B-1----:R-:W-:Y:S01]  /*66bd0*/  MOV R8, R11 ;  /* 0x0000000b00087202 */ /* 0x002fe20000000f00 */
[----:B------:R-:W-:Y:S01]  /*66be0*/  FFMA R11, R178, R141, -R6 ;  /* 0x0000008db20b7223 */ /* 0x000fe20000000806 */
[----:B------:R-:W-:-:S04]  /*66bf0*/  MOV R178, R49 ;  /* 0x0000003100b27202 */ /* 0x000fc80000000f00 */
[----:B------:R1:W3:Y:S01]  /*66c00*/  MUFU.EX2 R49, R5 ;  /* 0x0000000500317308 */ /* 0x0002e20000000800 */
[----:B------:R-:W-:Y:S01]  /*66c10*/  @!P2 FMUL R10, R10, 0.5 ;  /* 0x3f0000000a0aa820 */ /* 0x000fe20000400000 */
[----:B------:R-:W-:Y:S01]  /*66c20*/  MOV R137, R178 ;  /* 0x000000b200897202 */ /* 0x000fe20000000f00 */
[----:B-1----:R-:W-:Y:S02]  /*66c30*/  IMAD.MOV.U32 R5, RZ, RZ, R9 ;  /* 0x000000ffff057224 */ /* 0x002fe400078e0009 */
[-C--:B------:R-:W-:Y:S01]  /*66c40*/  FFMA R9, R177, R141.reuse, -R6 ;  /* 0x0000008db1097223 */ /* 0x080fe20000000806 */
[----:B------:R-:W-:Y:S01]  /*66c50*/  MOV R177, R8 ;  /* 0x0000000800b17202 */ /* 0x000fe20000000f00 */
[----:B------:R-:W-:Y:S01]  /*66c60*/  FFMA R8, R183, R141, -R3 ;  /* 0x0000008db7087223 */ /* 0x000fe20000000803 */
[----:B------:R-:W-:Y:S02]  /*66c70*/  MOV R183, R48 ;  /* 0x0000003000b77202 */ /* 0x000fe40000000f00 */
[----:B------:R1:W3:Y:S01]  /*66c80*/  MUFU.EX2 R48, R10 ;  /* 0x0000000a00307308 */ /* 0x0002e20000000800 */
[----:B------:R-:W-:Y:S01]  /*66c90*/  MOV R138, R179 ;  /* 0x000000b3008a7202 */ /* 0x000fe20000000f00 */
[----:B------:R-:W-:Y:S01]  /*66ca0*/  IMAD.MOV.U32 R136, RZ, RZ, R177 ;  /* 0x000000ffff887224 */ /* 0x000fe200078e00b1 */
[----:B------:R-:W-:Y:S01]  /*66cb0*/  MOV R178, R25 ;  /* 0x0000001900b27202 */ /* 0x000fe20000000f00 */
[----:B------:R-:W-:Y:S01]  /*66cc0*/  IMAD.MOV.U32 R179, RZ, RZ, R24 ;  /* 0x000000ffffb37224 */ /* 0x000fe200078e0018 */
[----:B------:R-:W-:Y:S01]  /*66cd0*/  MOV R177, R26 ;  /* 0x0000001a00b17202 */ /* 0x000fe20000000f00 */
[----:B-1----:R-:W-:-:S02]  /*66ce0*/  IMAD.MOV.U32 R10, RZ, RZ, R5 ;  /* 0x000000ffff0a7224 */ /* 0x002fc400078e0005 */
[----:B------:R-:W-:Y:S01]  /*66cf0*/  FFMA R5, R181, R141, -R3 ;  /* 0x0000008db5057223 */ /* 0x000fe20000000803 */
[----:B------:R-:W-:Y:S01]  /*66d00*/  MOV R141, R176 ;  /* 0x000000b0008d7202 */ /* 0x000fe20000000f00 */
[----:B------:R-:W-:Y:S01]  /*66d10*/  IMAD.MOV.U32 R176, RZ, RZ, R27 ;  /* 0x000000ffffb07224 */ /* 0x000fe200078e001b */
        /* <DEDUP_REMOVED lines=114> */
[----:B------:R-:W-:Y:S01]  /*67440*/  R2UR UR6, R8 ;  /* 0x00000000080672ca */ /* 0x000fe200000e0000 */
[----:B------:R-:W-:Y:S01]  /*67450*/  @!P6 FMUL R45, R45, R45 ;  /* 0x0000002d2d2de220 */ /* 0x000fe20000400000 */
[----:B------:R-:W-:Y:S01]  /*67460*/  R2UR UR7, R9 ;  /* 0x00000000090772ca */ /* 0x000fe200000e0000 */
        /* <DEDUP_REMOVED lines=361> */
[----:B--2---:R-:W-:Y:S04]  /*68b00*/  STL [R1+0x12a0], R155 ;  /* 0x0012a09b01007387 */ /* 0x004fe80000100800 */
        /* <DEDUP_REMOVED lines=34> */
[-CC-:B------:R-:W-:Y:S01]  /*68d30*/  FFMA R9, R188, R141.reuse, -R6.reuse ;  /* 0x0000008dbc097223 */ /* 0x180fe20000000806 */
[----:B------:R-:W-:-:S02]  /*68d40*/  FFMA R8, R184, R141, -R6 ;  /* 0x0000008db8087223 */ /* 0x000fc40000000806 */
[----:B-1----:R-:W2:Y:S04]  /*68d50*/  LDL.LU.64 R72, [R1] ;  /* 0x0000000001487983 */ /* 0x002ea80000300a00 */
[----:B------:R-:W3:Y:S04]  /*68d60*/  LDL.LU.64 R74, [R1+0x8] ;  /* 0x00000800014a7983 */ /* 0x000ee80000300a00 */
[----:B------:R-:W4:Y:S04]  /*68d70*/  LDL.LU.64 R76, [R1+0x10] ;  /* 0x00001000014c7983 */ /* 0x000f280000300a00 */
[----:B------:R-:W2:Y:S04]  /*68d80*/  LDL.LU.64 R78, [R1+0x18] ;  /* 0x00001800014e7983 */ /* 0x000ea80000300a00 */
[----:B------:R-:W3:Y:S04]  /*68d90*/  LDL.LU.64 R80, [R1+0x20] ;  /* 0x0000200001507983 */ /* 0x000ee80000300a00 */
[----:B------:R-:W4:Y:S04]  /*68da0*/  LDL.LU.64 R82, [R1+0x28] ;  /* 0x0000280001527983 */ /* 0x000f280000300a00 */
[----:B------:R-:W2:Y:S01]  /*68db0*/  LDL.LU.64 R84, [R1+0x30] ;  /* 0x0000300001547983 */ /* 0x000ea20000300a00 */
[----:B------:R-:W-:-:S03]  /*68dc0*/  FFMA R5, R190, R141, -R3 ;  /* 0x0000008dbe057223 */ /* 0x000fc60000000803 */
[----:B------:R-:W3:Y:S04]  /*68dd0*/  LDL.LU.64 R86, [R1+0x38] ;  /* 0x0000380001567983 */ /* 0x000ee80000300a00 */
[----:B------:R-:W4:Y:S04]  /*68de0*/  LDL.LU.64 R88, [R1+0x40] ;  /* 0x0000400001587983 */ /* 0x000f280000300a00 */
[----:B------:R-:W2:Y:S04]  /*68df0*/  LDL.LU.64 R90, [R1+0x48] ;  /* 0x00004800015a7983 */ /* 0x000ea80000300a00 */
[----:B------:R-:W3:Y:S04]  /*68e00*/  LDL.LU.64 R92, [R1+0x50] ;  /* 0x00005000015c7983 */ /* 0x000ee80000300a00 */
[----:B------:R-:W4:Y:S01]  /*68e10*/  LDL.LU.64 R94, [R1+0x58] ;  /* 0x00005800015e7983 */ /* 0x000f220000300a00 */
[----:B------:R-:W-:-:S03]  /*68e20*/  FSETP.GEU.AND P3, PT, R9, -126, PT ;  /* 0xc2fc00000900780b */ /* 0x000fc60003f6e000 */
[----:B------:R-:W2:Y:S01]  /*68e30*/  LDL.LU.64 R96, [R1+0x60] ;  /* 0x0000600001607983 */ /* 0x000ea20000300a00 */
[----:B------:R-:W-:-:S03]  /*68e40*/  FSETP.GEU.AND P6, PT, R8, -126, PT ;  /* 0xc2fc00000800780b */ /* 0x000fc60003fce000 */
[----:B------:R-:W3:Y:S01]  /*68e50*/  LDL.LU.64 R98, [R1+0x68] ;  /* 0x0000680001627983 */ /* 0x000ee20000300a00 */
[----:B------:R-:W-:-:S03]  /*68e60*/  FSETP.GEU.AND P5, PT, R5, -126, PT ;  /* 0xc2fc00000500780b */ /* 0x000fc60003fae000 */
        /* <DEDUP_REMOVED lines=10> */
[----:B------:R-:W2:Y:S01]  /*68f10*/  LDL.LU.64 R120, [R1+0xc0] ;  /* 0x0000c00001787983 */ /* 0x000ea20000300a00 */
[----:B------:R-:W-:-:S03]  /*68f20*/  @!P3 FMUL R9, R9, 0.5 ;  /* 0x3f0000000909b820 */ /* 0x000fc60000400000 */
[----:B------:R-:W3:Y:S01]  /*68f30*/  LDL.LU.64 R122, [R1+0xc8] ;  /* 0x0000c800017a7983 */ /* 0x000ee20000300a00 */
[----:B------:R-:W-:Y:S01]  /*68f40*/  @!P6 FMUL R8, R8, 0.5 ;  /* 0x3f0000000808e820 */ /* 0x000fe20000400000 */
[----:B------:R-:W-:Y:S02]  /*68f50*/  @!P5 FMUL R5, R5, 0.5 ;  /* 0x3f0000000505d820 */ /* 0x000fe40000400000 */
[----:B------:R-:W4:Y:S04]  /*68f60*/  LDL.LU.64 R124, [R1+0xd0] ;  /* 0x0000d000017c7983 */ /* 0x000f280000300a00 */
[----:B------:R-:W2:Y:S04]  /*68f70*/  LDL.LU.64 R126, [R1+0xd8] ;  /* 0x0000d800017e7983 */ /* 0x000ea80000300a00 */
[----:B------:R-:W3:Y:S01]  /*68f80*/  LDL.LU.64 R128, [R1+0xe0] ;  /* 0x0000e00001807983 */ /* 0x000ee20000300a00 */
[----:B------:R1:W4:Y:S03]  /*68f90*/  MUFU.EX2 R43, R9 ;  /* 0x00000009002b7308 */ /* 0x0003260000000800 */
[----:B------:R-:W4:Y:S01]  /*68fa0*/  LDL.LU.64 R130, [R1+0xe8] ;  /* 0x0000e80001827983 */ /* 0x000f220000300a00 */
[----:B------:R-:W-:-:S03]  /*68fb0*/  FFMA R10, R187, R141, -R3 ;  /* 0x0000008dbb0a7223 */ /* 0x000fc60000000803 */
[----:B------:R-:W2:Y:S01]  /*68fc0*/  LDL.LU.64 R132, [R1+0xf0] ;  /* 0x0000f00001847983 */ /* 0x000ea20000300a00 */
[----:B------:R1:W3:Y:S01]  /*68fd0*/  MUFU.EX2 R42, R8 ;  /* 0x00000008002a7308 */ /* 0x0002e20000000800 */
[-CC-:B------:R-:W-:Y:S02]  /*68fe0*/  FFMA R11, R186, R141.reuse, -R6.reuse ;  /* 0x0000008dba0b7223 */ /* 0x180fe40000000806 */
[----:B------:R-:W3:Y:S01]  /*68ff0*/  LDL.LU.64 R134, [R1+0xf8] ;  /* 0x0000f80001867983 */ /* 0x000ee20000300a00 */
[----:B-1----:R-:W-:-:S03]  /*69000*/  FFMA R9, R185, R141, -R6 ;  /* 0x0000008db9097223 */ /* 0x002fc60000000806 */
[----:B------:R-:W4:Y:S01]  /*69010*/  LDL.LU.64 R136, [R1+0x100] ;  /* 0x0001000001887983 */ /* 0x000f220000300a00 */
[----:B------:R1:W2:Y:S01]  /*69020*/  MUFU.EX2 R41, R5 ;  /* 0x0000000500297308 */ /* 0x0002a20000000800 */
[-CC-:B------:R-:W-:Y:S02]  /*69030*/  FFMA R8, R191, R141.reuse, -R3.reuse ;  /* 0x0000008dbf087223 */ /* 0x180fe40000000803 */
[----:B------:R-:W2:Y:S01]  /*69040*/  LDL.LU.64 R138, [R1+0x108] ;  /* 0x00010800018a7983 */ /* 0x000ea20000300a00 */
[----:B-1----:R-:W-:-:S03]  /*69050*/  FFMA R5, R189, R141, -R3 ;  /* 0x0000008dbd057223 */ /* 0x002fc60000000803 */
        /* <DEDUP_REMOVED lines=214> */
[----:B------:R-:W-:Y:S01]  /*69dc0*/  IMAD.MOV.U32 R12, RZ, RZ, R196 ;  /* 0x000000ffff0c7224 */ /* 0x000fe200078e00c4 */
[----:B------:R-:W-:Y:S02]  /*69dd0*/  MOV R7, R197 ;  /* 0x000000c500077202 */ /* 0x000fe40000000f00 */
[----:B------:R-:W-:Y:S01]  /*69de0*/  STL.64 [R1+0x260], R96 ;  /* 0x0002606001007387 */ /* 0x000fe20000100a00 */
[----:B------:R-:W-:-:S03]  /*69df0*/  MOV R15, R194 ;  /* 0x000000c2000f7202 */ /* 0x000fc60000000f00 */
[----:B------:R1:W-:Y:S01]  /*69e00*/  STL.64 [R1+0x268], R98 ;  /* 0x0002686201007387 */ /* 0x0003e20000100a00 */
[----:B------:R-:W-:Y:S01]  /*69e10*/  MOV R13, R195 ;  /* 0x000000c3000d7202 */ /* 0x000fe20000000f00 */
[----:B------:R-:W-:Y:S02]  /*69e20*/  IMAD.MOV.U32 R16, RZ, RZ, R193 ;  /* 0x000000ffff107224 */ /* 0x000fe400078e00c1 */
[----:B------:R-:W2:Y:S01]  /*69e30*/  LDL.LU.64 R198, [R1+0x14a0] ;  /* 0x0014a00001c67983 */ /* 0x000ea20000300a00 */
[----:B------:R-:W-:Y:S01]  /*69e40*/  MOV R17, R192 ;  /* 0x000000c000117202 */ /* 0x000fe20000000f00 */
[----:B------:R-:W-:Y:S02]  /*69e50*/  IMAD.MOV.U32 R19, RZ, RZ, R190 ;  /* 0x000000ffff137224 */ /* 0x000fe400078e00be */
[----:B------:R-:W2:Y:S01]  /*69e60*/  LDL.LU.64 R196, [R1+0x1498] ;  /* 0x0014980001c47983 */ /* 0x000ea20000300a00 */
[----:B------:R-:W-:-:S03]  /*69e70*/  MOV R18, R191 ;  /* 0x000000bf00127202 */ /* 0x000fc60000000f00 */
[----:B------:R-:W2:Y:S01]  /*69e80*/  LDL.LU.64 R194, [R1+0x1490] ;  /* 0x0014900001c27983 */ /* 0x000ea20000300a00 */
[----:B------:R-:W-:Y:S01]  /*69e90*/  MOV R21, R188 ;  /* 0x000000bc00157202 */ /* 0x000fe20000000f00 */
[----:B------:R-:W-:Y:S01]  /*69ea0*/  IMAD.MOV.U32 R22, RZ, RZ, R187 ;  /* 0x000000ffff167224 */ /* 0x000fe200078e00bb */
[----:B------:R-:W-:Y:S01]  /*69eb0*/  MOV R20, R189 ;  /* 0x000000bd00147202 */ /* 0x000fe20000000f00 */
        /* <DEDUP_REMOVED lines=189> */
[----:B------:R-:W-:Y:S04]  /*6aa90*/  STL [R1+0x110], R140 ;  /* 0x0001108c01007387 */ /* 0x000fe80000100800 */
[----:B------:R2:W-:Y:S04]  /*6aaa0*/  STL.64 [R1+0x120], R144 ;  /* 0x0001209001007387 */ /* 0x0005e80000100a00 */
[----:B------:R3:W-:Y:S04]  /*6aab0*/  STL.64 [R1+0x128], R146 ;  /* 0x0001289201007387 */ /* 0x0007e80000100a00 */
[----:B------:R4:W-:Y:S04]  /*6aac0*/  STL.64 [R1+0x130], R148 ;  /* 0x0001309401007387 */ /* 0x0009e80000100a00 */
[----:B------:R4:W-:Y:S04]  /*6aad0*/  STL.64 [R1+0x138], R150 ;  /* 0x0001389601007387 */ /* 0x0009e80000100a00 */
[----:B------:R4:W-:Y:S04]  /*6aae0*/  STL.64 [R1+0x140], R152 ;  /* 0x0001409801007387 */ /* 0x0009e80000100a00 */
[----:B------:R4:W-:Y:S04]  /*6aaf0*/  STL [R1+0x148], R154 ;  /* 0x0001489a01007387 */ /* 0x0009e80000100800 */
        /* <DEDUP_REMOVED lines=15> */
[----:B------:R-:W-:Y:S01]  /*6abf0*/  STL.64 [R1+0x1c8], R186 ;  /* 0x0001c8ba01007387 */ /* 0x000fe20000100a00 */
[----:B------:R-:W-:-:S03]  /*6ac00*/  IMAD.MOV.U32 R33, RZ, RZ, R155 ;  /* 0x000000ffff217224 */ /* 0x000fc600078e009b */
[----:B------:R-:W-:Y:S04]  /*6ac10*/  STL.64 [R1+0x1d0], R188 ;  /* 0x0001d0bc01007387 */ /* 0x000fe80000100a00 */
[----:B------:R-:W-:Y:S04]  /*6ac20*/  STL.64 [R1+0x1d8], R190 ;  /* 0x0001d8be01007387 */ /* 0x000fe80000100a00 */
[----:B------:R4:W-:Y:S04]  /*6ac30*/  STL.64 [R1+0x1f0], R196 ;  /* 0x0001f0c401007387 */ /* 0x0009e80000100a00 */
[----:B------:R4:W-:Y:S04]  /*6ac40*/  STL.64 [R1+0x1f8], R198 ;  /* 0x0001f8c601007387 */ /* 0x0009e80000100a00 */
[----:B------:R-:W4:Y:S04]  /*6ac50*/  LDL.LU R155, [R1+0x12a0] ;  /* 0x0012a000019b7983 */ /* 0x000f280000300800 */
[----:B-1----:R-:W4:Y:S04]  /*6ac60*/  LDL.LU.64 R138, [R1+0x1298] ;  /* 0x00129800018a7983 */ /* 0x002f280000300a00 */
        /* <DEDUP_REMOVED lines=79> */
[----:B------:R-:W-:-:S03]  /*6b160*/  MOV R5, R192 ;  /* 0x000000c000057202 */ /* 0x000fc60000000f00 */
[----:B------:R-:W3:Y:S04]  /*6b170*/  LDL.LU R183, [R1+0x1bc] ;  /* 0x0001bc0001b77983 */ /* 0x000ee80000300800 */
[----:B------:R-:W4:Y:S04]  /*6b180*/  LDL.LU R184, [R1+0x1c0] ;  /* 0x0001c00001b87983 */ /* 0x000f280000300800 */
[----:B------:R-:W2:Y:S04]  /*6b190*/  LDL.LU R196, [R1+0x118c] ;  /* 0x00118c0001c47983 */ /* 0x000ea80000300800 */
[----:B------:R-:W4:Y:S01]  /*6b1a0*/  LDL.LU R185, [R1+0x1c4] ;  /* 0x0001c40001b97983 */ /* 0x000f220000300800 */
[----:B------:R-:W-:-:S03]  /*6b1b0*/  IMAD.MOV.U32 R8, RZ, RZ, R195 ;  /* 0x000000ffff087224 */ /* 0x000fc600078e00c3 */
[----:B------:R-:W3:Y:S04]  /*6b1c0*/  LDL.LU R192, [R1+0x1188] ;  /* 0x0011880001c07983 */ /* 0x000ee80000300800 */
[----:B------:R-:W4:Y:S01]  /*6b1d0*/  LDL.LU R186, [R1+0x1c8] ;  /* 0x0001c80001ba7983 */ /* 0x000f220000300800 */
[----:B------:R-:W-:-:S03]  /*6b1e0*/  MOV R35, R194 ;  /* 0x000000c200237202 */ /* 0x000fc60000000f00 */
        /* <DEDUP_REMOVED lines=11> */
[----:B------:R-:W4:Y:S01]  /*6b2a0*/  LDL.LU R191, [R1+0x1dc] ;  /* 0x0001dc0001bf7983 */ /* 0x000f220000300800 */
[----:B------:R-:W-:-:S03]  /*6b2b0*/  MOV R11, R143 ;  /* 0x0000008f000b7202 */ /* 0x000fc60000000f00 */
[----:B------:R-:W4:Y:S04]  /*6b2c0*/  LDL.LU R197, [R1+0x1170] ;  /* 0x0011700001c57983 */ /* 0x000f280000300800 */
[----:B------:R-:W4:Y:S04]  /*6b2d0*/  LDL.LU R27, [R1+0x1f0] ;  /* 0x0001f000011b7983 */ /* 0x000f280000300800 */
[----:B------:R-:W2:Y:S04]  /*6b2e0*/  LDL.LU R142, [R1+0x116c] ;  /* 0x00116c00018e7983 */ /* 0x000ea80000300800 */
[----:B------:R-:W4:Y:S04]  /*6b2f0*/  LDL.LU R26, [R1+0x1f4] ;  /* 0x0001f400011a7983 */ /* 0x000f280000300800 */
[----:B------:R-:W2:Y:S04]  /*6b300*/  LDL.LU R143, [R1+0x1168] ;  /* 0x00116800018f7983 */ /* 0x000ea80000300800 */
[----:B------:R-:W4:Y:S04]  /*6b310*/  LDL.LU R25, [R1+0x1f8] ;  /* 0x0001f80001197983 */ /* 0x000f280000300800 */
[----:B------:R-:W3:Y:S01]  /*6b320*/  LDL.LU R140, [R1+0x1164] ;  /* 0x00116400018c7983 */ /* 0x000ee20000300800 */
[----:B------:R-:W-:-:S02]  /*6b330*/  IMAD.MOV.U32 R10, RZ, RZ, R141 ;  /* 0x000000ffff0a7224 */ /* 0x000fc400078e008d */
[----:B------:R-:W3:Y:S01]  /*6b340*/  LDC R141, c[0x0][0x604] ;  /* 0x00018100ff8d7b82 */ /* 0x000ee20000000800 */
[----:B------:R-:W4:Y:S04]  /*6b350*/  LDL.LU R24, [R1+0x1fc] ;  /* 0x0001fc0001187983 */ /* 0x000f280000300800 */
[----:B------:R-:W-:Y:S04]  /*6b360*/  STL [R1+0xeb8], R155 ;  /* 0x000eb89b01007387 */ /* 0x000fe80000100800 */
[----:B--2---:R-:W-:Y:S04]  /*6b370*/  STL.64 [R1+0xeb0], R142 ;  /* 0x000eb08e01007387 */ /* 0x004fe80000100a00 */
[----:B---3--:R-:W-:Y:S04]  /*6b380*/  STL.64 [R1+0xea8], R140 ;  /* 0x000ea88c01007387 */ /* 0x008fe80000100a00 */
        /* <DEDUP_REMOVED lines=93> */
[----:B------:R-:W2:Y:S01]  /*6b960*/  LDL.LU R132, [R1+0xf0] ;  /* 0x0000f00001847983 */ /* 0x000ea20000300800 */
[----:B------:R-:W-:-:S05]  /*6b970*/  FFMA R9, R196, R141, -R6 ;  /* 0x0000008dc4097223 */ /* 0x000fca0000000806 */
[----:B------:R-:W-:Y:S02]  /*6b980*/  FSETP.GEU.AND P3, PT, R9, -126, PT ;  /* 0xc2fc00000900780b */ /* 0x000fe40003f6e000 */
[----:B------:R-:W-:Y:S01]  /*6b990*/  MOV R196, R8 ;  /* 0x0000000800c47202 */ /* 0x000fe20000000f00 */
[-C--:B------:R-:W-:Y:S01]  /*6b9a0*/  FFMA R8, R192, R141.reuse, -R6 ;  /* 0x0000008dc0087223 */ /* 0x080fe20000000806 */
[----:B------:R-:W-:Y:S02]  /*6b9b0*/  IMAD.MOV.U32 R192, RZ, RZ, R5 ;  /* 0x000000ffffc07224 */ /* 0x000fe400078e0005 */
[----:B----4-:R-:W-:Y:S02]  /*6b9c0*/  FFMA R5, R198, R141, -R3 ;  /* 0x0000008dc6057223 */ /* 0x010fe40000000803 */
[----:B------:R-:W-:Y:S02]  /*6b9d0*/  FSETP.GEU.AND P6, PT, R8, -126, PT ;  /* 0xc2fc00000800780b */ /* 0x000fe40003fce000 */
[----:B------:R-:W-:-:S03]  /*6b9e0*/  MOV R198, R35 ;  /* 0x0000002300c67202 */ /* 0x000fc60000000f00 */
[----:B------:R-:W-:Y:S01]  /*6b9f0*/  @!P3 FMUL R9, R9, 0.5 ;  /* 0x3f0000000909b820 */ /* 0x000fe20000400000 */
[----:B------:R-:W-:-:S03]  /*6ba00*/  FSETP.GEU.AND P5, PT, R5, -126, PT ;  /* 0xc2fc00000500780b */ /* 0x000fc60003fae000 */
[----:B------:R1:W4:Y:S02]  /*6ba10*/  MUFU.EX2 R35, R9 ;  /* 0x0000000900237308 */ /* 0x0003240000000800 */
[----:B-1----:R-:W-:Y:S01]  /*6ba20*/  MOV R9, R10 ;  /* 0x0000000a00097202 */ /* 0x002fe20000000f00 */
[----:B------:R-:W-:Y:S01]  /*6ba30*/  FFMA R10, R195, R141, -R3 ;  /* 0x0000008dc30a7223 */ /* 0x000fe20000000803 */
[----:B------:R-:W-:-:S04]  /*6ba40*/  @!P6 FMUL R8, R8, 0.5 ;  /* 0x3f0000000808e820 */ /* 0x000fc80000400000 */
[----:B------:R-:W-:Y:S01]  /*6ba50*/  FSETP.GEU.AND P2, PT, R10, -126, PT ;  /* 0xc2fc00000a00780b */ /* 0x000fe20003f4e000 */
[----:B------:R-:W-:Y:S02]  /*6ba60*/  IMAD.MOV.U32 R195, RZ, RZ, R34 ;  /* 0x000000ffffc37224 */ /* 0x000fe400078e0022 */
[----:B------:R-:W-:Y:S01]  /*6ba70*/  @!P5 FMUL R5, R5, 0.5 ;  /* 0x3f0000000505d820 */ /* 0x000fe20000400000 */
[----:B------:R1:W4:Y:S02]  /*6ba80*/  MUFU.EX2 R34, R8 ;  /* 0x0000000800227308 */ /* 0x0003240000000800 */
[----:B-1----:R-:W-:Y:S01]  /*6ba90*/  MOV R8, R11 ;  /* 0x0000000b00087202 */ /* 0x002fe20000000f00 */
[----:B------:R-:W-:Y:S01]  /*6baa0*/  FFMA R11, R194, R141, -R6 ;  /* 0x0000008dc20b7223 */ /* 0x000fe20000000806 */
[----:B------:R-:W-:-:S04]  /*6bab0*/  MOV R194, R33 ;  /* 0x0000002100c27202 */ /* 0x000fc80000000f00 */
[----:B------:R1:W4:Y:S01]  /*6bac0*/  MUFU.EX2 R33, R5 ;  /* 0x0000000500217308 */ /* 0x0003220000000800 */
[----:B------:R-:W-:Y:S01]  /*6bad0*/  @!P2 FMUL R10, R10, 0.5 ;  /* 0x3f0000000a0aa820 */ /* 0x000fe20000400000 */
[----:B------:R-:W-:Y:S01]  /*6bae0*/  MOV R133, R37 ;  /* 0x0000002500857202 */ /* 0x000fe20000000f00 */
[----:B------:R-:W-:Y:S01]  /*6baf0*/  IMAD.MOV.U32 R135, RZ, RZ, R39 ;  /* 0x000000ffff877224 */ /* 0x000fe200078e0027 */
[----:B------:R-:W4:Y:S01]  /*6bb00*/  LDL.LU R37, [R1+0x1160] ;  /* 0x0011600001257983 */ /* 0x000f220000300800 */
[----:B-1----:R-:W-:Y:S02]  /*6bb10*/  IMAD.MOV.U32 R5, RZ, RZ, R9 ;  /* 0x000000ffff057224 */ /* 0x002fe400078e0009 */
[-C--:B------:R-:W-:Y:S01]  /*6bb20*/  FFMA R9, R193, R141.reuse, -R6 ;  /* 0x0000008dc1097223 */ /* 0x080fe20000000806 */
[----:B------:R-:W-:Y:S01]  /*6bb30*/  MOV R193, R8 ;  /* 0x0000000800c17202 */ /* 0x000fe20000000f00 */
[----:B------:R-:W-:Y:S01]  /*6bb40*/  FFMA R8, R199, R141, -R3 ;  /* 0x0000008dc7087223 */ /* 0x000fe20000000803 */
[----:B------:R-:W-:Y:S01]  /*6bb50*/  MOV R199, R32 ;  /* 0x0000002000c77202 */ /* 0x000fe20000000f00 */
[----:B------:R-:W-:Y:S01]  /*6bb60*/  IMAD.MOV.U32 R155, RZ, RZ, R194 ;  /* 0x000000ffff9b7224 */ /* 0x000fe200078e00c2 */
[----:B------:R-:W-:Y:S01]  /*6bb70*/  MOV R134, R36 ;  /* 0x0000002400867202 */ /* 0x000fe20000000f00 */
[----:B------:R1:W4:Y:S01]  /*6bb80*/  MUFU.EX2 R32, R10 ;  /* 0x0000000a00207308 */ /* 0x0003220000000800 */
[----:B------:R-:W4:Y:S01]  /*6bb90*/  LDL.LU R36, [R1+0x115c] ;  /* 0x00115c0001247983 */ /* 0x000f220000300800 */
[----:B------:R-:W-:-:S02]  /*6bba0*/  MOV R143, R193 ;  /* 0x000000c1008f7202 */ /* 0x000fc40000000f00 */
[----:B------:R-:W-:Y:S01]  /*6bbb0*/  MOV R136, R38 ;  /* 0x0000002600887202 */ /* 0x000fe20000000f00 */
[----:B------:R-:W4:Y:S01]  /*6bbc0*/  LDL.LU R39, [R1+0x1158] ;  /* 0x0011580001277983 */ /* 0x000f220000300800 */
[----:B------:R-:W-:Y:S02]  /*6bbd0*/  MOV R142, R199 ;  /* 0x000000c7008e7202 */ /* 0x000fe40000000f00 */
[----:B------:R-:W-:Y:S01]  /*6bbe0*/  MOV R193, R195 ;  /* 0x000000c300c17202 */ /* 0x000fe20000000f00 */
[----:B-1----:R-:W-:Y:S01]  /*6bbf0*/  IMAD.MOV.U32 R10, RZ, RZ, R5 ;  /* 0x000000ffff0a7224 */ /* 0x002fe200078e0005 */
[----:B------:R-:W-:Y:S01]  /*6bc00*/  MOV R194, R198 ;  /* 0x000000c600c27202 */ /* 0x000fe20000000f00 */
[----:B------:R-:W-:Y:S01]  /*6bc10*/  FFMA R5, R197, R141, -R3 ;  /* 0x0000008dc5057223 */ /* 0x000fe20000000803 */
[----:B------:R-:W4:Y:S01]  /*6bc20*/  LDL.LU R38, [R1+0x1154] ;  /* 0x0011540001267983 */ /* 0x000f220000300800 */
[----:B------:R-:W-:Y:S01]  /*6bc30*/  MOV R137, R41 ;  /* 0x0000002900897202 */ /* 0x000fe20000000f00 */
[----:B------:R-:W-:Y:S01]  /*6bc40*/  IMAD.MOV.U32 R195, RZ, RZ, R196 ;  /* 0x000000ffffc37224 */ /* 0x000fe200078e00c4 */
[----:B------:R-:W-:Y:S01]  /*6bc50*/  MOV R199, R24 ;  /* 0x0000001800c77202 */ /* 0x000fe20000000f00 */
[----:B------:R-:W-:Y:S01]  /*6bc60*/  IMAD.MOV.U32 R198, RZ, RZ, R25 ;  /* 0x000000ffffc67224 */ /* 0x000fe200078e0019 */
[----:B------:R-:W4:Y:S01]  /*6bc70*/  LDL.LU R41, [R1+0x1150] ;  /* 0x0011500001297983 */ /* 0x000f220000300800 */
[----:B------:R-:W-:Y:S01]  /*6bc80*/  IMAD.MOV.U32 R138, RZ, RZ, R40 ;  /* 0x000000ffff8a7224 */ /* 0x000fe200078e0028 */
[----:B------:R-:W-:-:S02]  /*6bc90*/  MOV R196, R27 ;  /* 0x0000001b00c47202 */ /* 0x000fc40000000f00 */
[----:B------:R-:W-:Y:S01]  /*6bca0*/  MOV R197, R26 ;  /* 0x0000001a00c57202 */ /* 0x000fe20000000f00 */
[----:B------:R-:W4:Y:S01]  /*6bcb0*/  LDL.LU R40, [R1+0x114c] ;  /* 0x00114c0001287983 */ /* 0x000f220000300800 */
[----:B------:R-:W-:Y:S02]  /*6bcc0*/  MOV R139, R43 ;  /* 0x0000002b008b7202 */ /* 0x000fe40000000f00 */
[----:B------:R-:W-:Y:S01]  /*6bcd0*/  MOV R140, R42 ;  /* 0x0000002a008c7202 */ /* 0x000fe20000000f00 */
        /* <DEDUP_REMOVED lines=95> */
[----:B------:R-:W-:Y:S01]  /*6c2d0*/  MOV R100, R45 ;  /* 0x0000002d00647202 */ /* 0x000fe20000000f00 */
[----:B------:R-:W-:Y:S01]  /*6c2e0*/  IMAD.MOV.U32 R101, RZ, RZ, R44 ;  /* 0x000000ffff657224 */ /* 0x000fe200078e002c */
[----:B------:R-:W-:Y:S01]  /*6c2f0*/  MOV R102, R47 ;  /* 0x0000002f00667202 */ /* 0x000fe20000000f00 */
[----:B------:R-:W3:Y:S01]  /*6c300*/  LDL.LU R45, [R1+0x1140] ;  /* 0x00114000012d7983 */ /* 0x000ee20000300800 */
[----:B------:R-:W-:Y:S01]  /*6c310*/  MOV R103, R46 ;  /* 0x0000002e00677202 */ /* 0x000fe20000000f00 */
[----:B------:R-:W-:-:S02]  /*6c320*/  IMAD.MOV.U32 R104, RZ, RZ, R49 ;  /* 0x000000ffff687224 */ /* 0x000fc400078e0031 */
[----:B------:R-:W3:Y:S01]  /*6c330*/  LDL.LU R44, [R1+0x113c] ;  /* 0x00113c00012c7983 */ /* 0x000ee20000300800 */
[----:B------:R-:W-:-:S03]  /*6c340*/  MOV R105, R48 ;  /* 0x0000003000697202 */ /* 0x000fc60000000f00 */
[----:B------:R-:W3:Y:S01]  /*6c350*/  LDL.LU R47, [R1+0x1138] ;  /* 0x00113800012f7983 */ /* 0x000ee20000300800 */
[----:B------:R-:W-:-:S03]  /*6c360*/  MOV R106, R51 ;  /* 0x00000033006a7202 */ /* 0x000fc60000000f00 */
[----:B------:R-:W3:Y:S01]  /*6c370*/  LDL.LU R46, [R1+0x1134] ;  /* 0x00113400012e7983 */ /* 0x000ee20000300800 */
[----:B------:R-:W-:-:S03]  /*6c380*/  IMAD.MOV.U32 R107, RZ, RZ, R50 ;  /* 0x000000ffff6b7224 */ /* 0x000fc600078e0032 */
        /* <DEDUP_REMOVED lines=40> */
[----:B------:R-:W3:Y:S04]  /*6c610*/  LDL.LU R69, [R1+0x10e0] ;  /* 0x0010e00001457983 */ /* 0x000ee80000300800 */
[----:B------:R-:W3:Y:S04]  /*6c620*/  LDL.LU R68, [R1+0x10dc] ;  /* 0x0010dc0001447983 */ /* 0x000ee80000300800 */
[----:B------:R-:W3:Y:S04]  /*6c630*/  LDL.LU R71, [R1+0x10d8] ;  /* 0x0010d80001477983 */ /* 0x000ee80000300800 */
[----:B------:R-:W3:Y:S01]  /*6c640*/  LDL.LU R70, [R1+0x10d4] ;  /* 0x0010d40001467983 */ /* 0x000ee20000300800 */
[----:B----4-:R-:W-:Y:S01]  /*6c650*/  @!P3 FMUL R35, R35, R35 ;  /* 0x000000232323b220 */ /* 0x010fe20000400000 */
        /* <DEDUP_REMOVED lines=15> */
[----:B------:R-:W4:Y:S08]  /*6c750*/  MUFU.EX2 R30, R9 ;  /* 0x00000009001e7308 */ /* 0x000f300000000800 */
[----:B------:R1:W4:Y:S08]  /*6c760*/  MUFU.EX2 R29, R8 ;  /* 0x00000008001d7308 */ /* 0x0003300000000800 */
[----:B------:R-:W4:Y:S01]  /*6c770*/  MUFU.EX2 R28, R5 ;  /* 0x00000005001c7308 */ /* 0x000f220000000800 */
[----:B-1----:R-:W-:Y:S01]  /*6c780*/  VIADD R8, R4, 0x680 ;  /* 0x0000068004087836 */ /* 0x002fe20000000000 */
[----:B------:R-:W-:Y:S01]  /*6c790*/  MOV R9, 0x40000040 ;  /* 0x4000004000097802 */ /* 0x000fe20000000f00 */
[----:B------:R-:W-:Y:S01]  /*6c7a0*/  @!P2 FMUL R32, R32, R32 ;  /* 0x000000202020a220 */ /* 0x000fe20000400000 */
[----:B------:R-:W-:Y:S01]  /*6c7b0*/  @!P4 FMUL R31, R31, R31 ;  /* 0x0000001f1f1fc220 */ /* 0x000fe20000400000 */
[----:B----4-:R-:W-:Y:S01]  /*6c7c0*/  @!P3 FMUL R30, R30, R30 ;  /* 0x0000001e1e1eb220 */ /* 0x010fe20000400000 */
        /* <DEDUP_REMOVED lines=77> */
[----:B------:R-:W-:-:S02]  /*6cca0*/  F2FP.F16.F32.PACK_AB R24, R34, R35 ;  /* 0x000000232218723e */ /* 0x000fc400000000ff */
[----:B------:R-:W-:Y:S02]  /*6ccb0*/  F2FP.F16.F32.PACK_AB R25, R32, R33 ;  /* 0x000000212019723e */ /* 0x000fe400000000ff */
[----:B------:R-:W-:Y:S02]  /*6ccc0*/  F2FP.F16.F32.PACK_AB R26, R30, R31 ;  /* 0x0000001f1e1a723e */ /* 0x000fe400000000ff */
[----:B------:R-:W-:-:S04]  /*6ccd0*/  F2FP.F16.F32.PACK_AB R27, R28, R29 ;  /* 0x0000001d1c1b723e */ /* 0x000fc800000000ff */
[----:B--2---:R-:W-:-:S06]  /*6cce0*/  WARPGROUP.ARRIVE ;  /* 0x00000000000079c5 */ /* 0x004fcc0000000000 */
[----:B------:R-:W-:Y:S01]  /*6ccf0*/  HGMMA.64x256x16.F32 R72, R24, gdesc[UR4].tnspB, R72, gsb0 ;  /* 0x43e0000418487df0 */ /* 0x000fe20008000848 */
        /* <DEDUP_REMOVED lines=221> */
[----:B------:R-:W3:Y:S04]  /*6dad0*/  LDL.LU.64 R138, [R1+0xea0] ;  /* 0x000ea000018a7983 */ /* 0x000ee80000300a00 */
        /* <DEDUP_REMOVED lines=137> */
[----:B------:R-:W-:-:S03]  /*6e370*/  FFMA R9, R202, R141, -R6 ;  /* 0x0000008dca097223 */ /* 0x000fc60000000806 */
[----:B------:R-:W4:Y:S01]  /*6e380*/  LDL.LU.64 R86, [R1+0xe8] ;  /* 0x0000e80001567983 */ /* 0x000f220000300a00 */
[-C--:B------:R-:W-:Y:S01]  /*6e390*/  FFMA R8, R200, R141.reuse, -R6 ;  /* 0x0000008dc8087223 */ /* 0x080fe20000000806 */
[----:B------:R-:W-:Y:S02]  /*6e3a0*/  FFMA R5, R203, R141, -R3 ;  /* 0x0000008dcb057223 */ /* 0x000fe40000000803 */
[----:B------:R-:W2:Y:S04]  /*6e3b0*/  LDL.LU.64 R88, [R1+0xf0] ;  /* 0x0000f00001587983 */ /* 0x000ea80000300a00 */
[----:B------:R-:W3:Y:S04]  /*6e3c0*/  LDL.LU.64 R90, [R1+0xf8] ;  /* 0x0000f800015a7983 */ /* 0x000ee80000300a00 */
[----:B------:R-:W4:Y:S04]  /*6e3d0*/  LDL.LU.64 R92, [R1+0x100] ;  /* 0x00010000015c7983 */ /* 0x000f280000300a00 */
[----:B------:R-:W2:Y:S01]  /*6e3e0*/  LDL.LU.64 R94, [R1+0x108] ;  /* 0x00010800015e7983 */ /* 0x000ea20000300a00 */
[----:B------:R-:W-:-:S03]  /*6e3f0*/  FSETP.GEU.AND P3, PT, R9, -126, PT ;  /* 0xc2fc00000900780b */ /* 0x000fc60003f6e000 */
[----:B------:R-:W3:Y:S01]  /*6e400*/  LDL.LU.64 R96, [R1+0x110] ;  /* 0x0001100001607983 */ /* 0x000ee20000300a00 */
[----:B------:R-:W-:-:S03]  /*6e410*/  FSETP.GEU.AND P6, PT, R8, -126, PT ;  /* 0xc2fc00000800780b */ /* 0x000fc60003fce000 */
[----:B------:R-:W4:Y:S01]  /*6e420*/  LDL.LU.64 R98, [R1+0x118] ;  /* 0x0001180001627983 */ /* 0x000f220000300a00 */
[----:B------:R-:W-:-:S03]  /*6e430*/  FSETP.GEU.AND P5, PT, R5, -126, PT ;  /* 0xc2fc00000500780b */ /* 0x000fc60003fae000 */
        /* <DEDUP_REMOVED lines=11> */
[----:B------:R-:W-:-:S03]  /*6e4f0*/  @!P3 FMUL R9, R9, 0.5 ;  /* 0x3f0000000909b820 */ /* 0x000fc60000400000 */
[----:B------:R-:W4:Y:S01]  /*6e500*/  LDL.LU.64 R122, [R1+0x178] ;  /* 0x00017800017a7983 */ /* 0x000f220000300a00 */
[----:B------:R-:W-:Y:S01]  /*6e510*/  @!P6 FMUL R8, R8, 0.5 ;  /* 0x3f0000000808e820 */ /* 0x000fe20000400000 */
[----:B------:R-:W-:Y:S02]  /*6e520*/  @!P5 FMUL R5, R5, 0.5 ;  /* 0x3f0000000505d820 */ /* 0x000fe40000400000 */
[----:B------:R-:W2:Y:S04]  /*6e530*/  LDL.LU.64 R124, [R1+0x180] ;  /* 0x00018000017c7983 */ /* 0x000ea80000300a00 */
[----:B------:R-:W3:Y:S04]  /*6e540*/  LDL.LU.64 R126, [R1+0x188] ;  /* 0x00018800017e7983 */ /* 0x000ee80000300a00 */
[----:B------:R-:W4:Y:S01]  /*6e550*/  LDL.LU.64 R128, [R1+0x190] ;  /* 0x0001900001807983 */ /* 0x000f220000300a00 */
[----:B------:R1:W2:Y:S03]  /*6e560*/  MUFU.EX2 R23, R9 ;  /* 0x0000000900177308 */ /* 0x0002a60000000800 */
[----:B------:R-:W2:Y:S01]  /*6e570*/  LDL.LU.64 R130, [R1+0x198] ;  /* 0x0001980001827983 */ /* 0x000ea20000300a00 */
[----:B------:R-:W-:-:S03]  /*6e580*/  FFMA R10, R201, R141, -R3 ;  /* 0x0000008dc90a7223 */ /* 0x000fc60000000803 */
[----:B------:R-:W3:Y:S01]  /*6e590*/  LDL.LU.64 R132, [R1+0x1a0] ;  /* 0x0001a00001847983 */ /* 0x000ee20000300a00 */
[----:B------:R1:W4:Y:S01]  /*6e5a0*/  MUFU.EX2 R22, R8 ;  /* 0x0000000800167308 */ /* 0x0003220000000800 */
[-CC-:B------:R-:W-:Y:S02]  /*6e5b0*/  FFMA R11, R140, R141.reuse, -R6.reuse ;  /* 0x0000008d8c0b7223 */ /* 0x180fe40000000806 */
[----:B------:R-:W4:Y:S01]  /*6e5c0*/  LDL.LU.64 R134, [R1+0x1a8] ;  /* 0x0001a80001867983 */ /* 0x000f220000300a00 */
[----:B-1----:R-:W-:-:S03]  /*6e5d0*/  FFMA R9, R14, R141, -R6 ;  /* 0x0000008d0e097223 */ /* 0x002fc60000000806 */
[----:B------:R-:W2:Y:S01]  /*6e5e0*/  LDL.LU.64 R136, [R1+0x1b0] ;  /* 0x0001b00001887983 */ /* 0x000ea20000300a00 */
[----:B------:R1:W3:Y:S01]  /*6e5f0*/  MUFU.EX2 R21, R5 ;  /* 0x0000000500157308 */ /* 0x0002e20000000800 */
[-CC-:B------:R-:W-:Y:S02]  /*6e600*/  FFMA R8, R142, R141.reuse, -R3.reuse ;  /* 0x0000008d8e087223 */ /* 0x180fe40000000803 */
[----:B------:R-:W3:Y:S01]  /*6e610*/  LDL.LU.64 R138, [R1+0x1b8] ;  /* 0x0001b800018a7983 */ /* 0x000ee20000300a00 */
[----:B-1----:R-:W-:-:S03]  /*6e620*/  FFMA R5, R143, R141, -R3 ;  /* 0x0000008d8f057223 */ /* 0x002fc60000000803 */
        /* <DEDUP_REMOVED lines=189> */
[----:B------:R-:W-:-:S03]  /*6f200*/  MOV R11, R155 ;  /* 0x0000009b000b7202 */ /* 0x000fc60000000f00 */
[----:B------:R-:W-:Y:S01]  /*6f210*/  STL.64 [R1+0x250], R48 ;  /* 0x0002503001007387 */ /* 0x000fe20000100a00 */
[----:B------:R-:W-:Y:S01]  /*6f220*/  MOV R158, R152 ;  /* 0x00000098009e7202 */ /* 0x000fe20000000f00 */
[----:B------:R-:W-:Y:S02]  /*6f230*/  IMAD.MOV.U32 R157, RZ, RZ, R153 ;  /* 0x000000ffff9d7224 */ /* 0x000fe400078e0099 */
[----:B------:R-:W-:Y:S01]  /*6f240*/  STL.64 [R1+0x258], R50 ;  /* 0x0002583201007387 */ /* 0x000fe20000100a00 */
[----:B------:R-:W-:Y:S01]  /*6f250*/  IMAD.MOV.U32 R160, RZ, RZ, R150 ;  /* 0x000000ffffa07224 */ /* 0x000fe200078e0096 */
[----:B------:R-:W-:Y:S02]  /*6f260*/  MOV R159, R151 ;  /* 0x00000097009f7202 */ /* 0x000fe40000000f00 */
[----:B------:R1:W-:Y:S01]  /*6f270*/  STL.64 [R1+0x260], R52 ;  /* 0x0002603401007387 */ /* 0x0003e20000100a00 */
[----:B------:R-:W-:-:S03]  /*6f280*/  MOV R162, R148 ;  /* 0x0000009400a27202 */ /* 0x000fc60000000f00 */
[----:B------:R-:W2:Y:S01]  /*6f290*/  LDL.LU.64 R154, [R1+0xd00] ;  /* 0x000d0000019a7983 */ /* 0x000ea20000300a00 */
        /* <DEDUP_REMOVED lines=226> */
[----:B-1----:R-:W2:Y:S04]  /*700c0*/  LDL.LU R155, [R1+0xb00] ;  /* 0x000b0000019b7983 */ /* 0x002ea80000300800 */
        /* <DEDUP_REMOVED lines=57> */
[----:B------:R-:W4:Y:S04]  /*70460*/  LDL.LU R17, [R1+0x1a8] ;  /* 0x0001a80001117983 */ /* 0x000f280000300800 */
[----:B------:R-:W4:Y:S04]  /*70470*/  LDL.LU R16, [R1+0x1ac] ;  /* 0x0001ac0001107983 */ /* 0x000f280000300800 */
[----:B------:R-:W4:Y:S04]  /*70480*/  LDL.LU R19, [R1+0x1b0] ;  /* 0x0001b00001137983 */ /* 0x000f280000300800 */
[----:B------:R-:W4:Y:S04]  /*70490*/  LDL.LU R18, [R1+0x1b4] ;  /* 0x0001b40001127983 */ /* 0x000f280000300800 */
[----:B------:R-:W2:Y:S01]  /*704a0*/  LDL.LU R144, [R1+0x93c] ;  /* 0x00093c0001907983 */ /* 0x000ea20000300800 */
[----:B------:R-:W-:Y:S01]  /*704b0*/  IMAD.MOV.U32 R5, RZ, RZ, R145 ;  /* 0x000000ffff057224 */ /* 0x000fe200078e0091 */
[----:B------:R-:W-:-:S02]  /*704c0*/  MOV R15, R146 ;  /* 0x00000092000f7202 */ /* 0x000fc40000000f00 */
[----:B------:R-:W4:Y:S04]  /*704d0*/  LDL.LU R21, [R1+0x1b8] ;  /* 0x0001b80001157983 */ /* 0x000f280000300800 */
[----:B------:R-:W3:Y:S04]  /*704e0*/  LDL.LU R145, [R1+0x938] ;  /* 0x0009380001917983 */ /* 0x000ee80000300800 */
[----:B------:R-:W4:Y:S04]  /*704f0*/  LDL.LU R20, [R1+0x1bc] ;  /* 0x0001bc0001147983 */ /* 0x000f280000300800 */
[----:B------:R-:W4:Y:S01]  /*70500*/  LDL.LU R146, [R1+0x934] ;  /* 0x0009340001927983 */ /* 0x000f220000300800 */
[----:B------:R-:W-:Y:S01]  /*70510*/  MOV R10, R147 ;  /* 0x00000093000a7202 */ /* 0x000fe20000000f00 */
[----:B------:R-:W-:-:S02]  /*70520*/  IMAD.MOV.U32 R14, RZ, RZ, R148 ;  /* 0x000000ffff0e7224 */ /* 0x000fc400078e0094 */
[----:B------:R-:W4:Y:S04]  /*70530*/  LDL.LU R140, [R1+0x1c0] ;  /* 0x0001c000018c7983 */ /* 0x000f280000300800 */
[----:B------:R-:W4:Y:S04]  /*70540*/  LDL.LU R147, [R1+0x930] ;  /* 0x0009300001937983 */ /* 0x000f280000300800 */
[----:B------:R-:W4:Y:S04]  /*70550*/  LDL.LU R142, [R1+0x1c8] ;  /* 0x0001c800018e7983 */ /* 0x000f280000300800 */
[----:B------:R-:W4:Y:S01]  /*70560*/  LDL.LU R148, [R1+0x92c] ;  /* 0x00092c0001947983 */ /* 0x000f220000300800 */
[----:B------:R-:W-:-:S02]  /*70570*/  MOV R130, R141 ;  /* 0x0000008d00827202 */ /* 0x000fc40000000f00 */
[----:B------:R-:W2:Y:S01]  /*70580*/  LDC R141, c[0x0][0x604] ;  /* 0x00018100ff8d7b82 */ /* 0x000ea20000000800 */
[----:B------:R-:W-:Y:S01]  /*70590*/  MOV R13, R149 ;  /* 0x00000095000d7202 */ /* 0x000fe20000000f00 */
        /* <DEDUP_REMOVED lines=13> */
[----:B--2---:R-:W-:Y:S01]  /*70670*/  FFMA R9, R144, R141, -R6 ;  /* 0x0000008d90097223 */ /* 0x004fe20000000806 */
[----:B------:R-:W-:-:S04]  /*70680*/  IMAD.MOV.U32 R144, RZ, RZ, R8 ;  /* 0x000000ffff907224 */ /* 0x000fc800078e0008 */
[----:B------:R-:W-:Y:S01]  /*70690*/  FSETP.GEU.AND P3, PT, R9, -126, PT ;  /* 0xc2fc00000900780b */ /* 0x000fe20003f6e000 */
[----:B---3--:R-:W-:Y:S01]  /*706a0*/  FFMA R8, R145, R141, -R6 ;  /* 0x0000008d91087223 */ /* 0x008fe20000000806 */
[----:B------:R-:W-:-:S04]  /*706b0*/  MOV R145, R5 ;  /* 0x0000000500917202 */ /* 0x000fc80000000f00 */
[----:B------:R-:W-:Y:S01]  /*706c0*/  FSETP.GEU.AND P6, PT, R8, -126, PT ;  /* 0xc2fc00000800780b */ /* 0x000fe20003fce000 */
[----:B----4-:R-:W-:-:S05]  /*706d0*/  FFMA R5, R146, R141, -R3 ;  /* 0x0000008d92057223 */ /* 0x010fca0000000803 */
[----:B------:R-:W-:Y:S01]  /*706e0*/  FSETP.GEU.AND P5, PT, R5, -126, PT ;  /* 0xc2fc00000500780b */ /* 0x000fe20003fae000 */
[----:B------:R-:W-:Y:S01]  /*706f0*/  @!P3 FMUL R9, R9, 0.5 ;  /* 0x3f0000000909b820 */ /* 0x000fe20000400000 */
[----:B------:R-:W-:-:S03]  /*70700*/  MOV R146, R15 ;  /* 0x0000000f00927202 */ /* 0x000fc60000000f00 */
[----:B------:R1:W2:Y:S02]  /*70710*/  MUFU.EX2 R15, R9 ;  /* 0x00000009000f7308 */ /* 0x0002a40000000800 */
[----:B------:R-:W-:Y:S01]  /*70720*/  @!P6 FMUL R8, R8, 0.5 ;  /* 0x3f0000000808e820 */ /* 0x000fe20000400000 */
[-C--:B-1----:R-:W-:Y:S01]  /*70730*/  FFMA R9, R147, R141.reuse, -R3 ;  /* 0x0000008d93097223 */ /* 0x082fe20000000803 */
[----:B------:R-:W-:Y:S02]  /*70740*/  IMAD.MOV.U32 R147, RZ, RZ, R10 ;  /* 0x000000ffff937224 */ /* 0x000fe400078e000a */
[----:B------:R-:W-:Y:S02]  /*70750*/  FFMA R10, R148, R141, -R6 ;  /* 0x0000008d940a7223 */ /* 0x000fe40000000806 */
[----:B------:R-:W-:Y:S01]  /*70760*/  @!P5 FMUL R5, R5, 0.5 ;  /* 0x3f0000000505d820 */ /* 0x000fe20000400000 */
[----:B------:R-:W-:Y:S02]  /*70770*/  MOV R148, R14 ;  /* 0x0000000e00947202 */ /* 0x000fe40000000f00 */
[----:B------:R1:W-:Y:S02]  /*70780*/  MUFU.EX2 R14, R8 ;  /* 0x00000008000e7308 */ /* 0x0003e40000000800 */
[----:B-1----:R-:W-:-:S06]  /*70790*/  MOV R8, R13 ;  /* 0x0000000d00087202 */ /* 0x002fcc0000000f00 */
[----:B------:R1:W3:Y:S02]  /*707a0*/  MUFU.EX2 R13, R5 ;  /* 0x00000005000d7308 */ /* 0x0002e40000000800 */
[----:B-1----:R-:W-:Y:S02]  /*707b0*/  IMAD.MOV.U32 R5, RZ, RZ, R130 ;  /* 0x000000ffff057224 */ /* 0x002fe400078e0082 */
[----:B------:R-:W4:Y:S04]  /*707c0*/  LDL.LU R130, [R1+0x910] ;  /* 0x0009100001827983 */ /* 0x000f280000300800 */
        /* <DEDUP_REMOVED lines=58> */
[----:B-1----:R-:W4:Y:S04]  /*70b70*/  LDL.LU R28, [R1] ;  /* 0x00000000011c7983 */ /* 0x002f280000300800 */
        /* <DEDUP_REMOVED lines=105> */
[----:B------:R-:W-:Y:S01]  /*71210*/  MOV R134, R17 ;  /* 0x0000001100867202 */ /* 0x000fe20000000f00 */
[----:B------:R-:W-:Y:S01]  /*71220*/  FFMA R6, R149, R141, -R6 ;  /* 0x0000008d95067223 */ /* 0x000fe20000000806 */
[----:B------:R-:W-:Y:S01]  /*71230*/  IMAD.MOV.U32 R135, RZ, RZ, R16 ;  /* 0x000000ffff877224 */ /* 0x000fe200078e0010 */
[----:B------:R-:W3:Y:S01]  /*71240*/  LDL.LU R17, [R1+0x90c] ;  /* 0x00090c0001117983 */ /* 0x000ee20000300800 */
[----:B------:R-:W-:-:S02]  /*71250*/  MOV R149, R5 ;  /* 0x0000000500957202 */ /* 0x000fc40000000f00 */
[----:B------:R-:W-:Y:S01]  /*71260*/  MOV R136, R19 ;  /* 0x0000001300887202 */ /* 0x000fe20000000f00 */
[----:B------:R-:W3:Y:S01]  /*71270*/  LDL.LU R16, [R1+0x908] ;  /* 0x0009080001107983 */ /* 0x000ee20000300800 */
[----:B------:R-:W-:Y:S01]  /*71280*/  MOV R137, R18 ;  /* 0x0000001200897202 */ /* 0x000fe20000000f00 */
[----:B------:R-:W-:Y:S01]  /*71290*/  FFMA R5, R150, R141, -R3 ;  /* 0x0000008d96057223 */ /* 0x000fe20000000803 */
[----:B------:R-:W-:Y:S01]  /*712a0*/  IMAD.MOV.U32 R138, RZ, RZ, R21 ;  /* 0x000000ffff8a7224 */ /* 0x000fe200078e0015 */
[----:B------:R-:W3:Y:S01]  /*712b0*/  LDL.LU R19, [R1+0x904] ;  /* 0x0009040001137983 */ /* 0x000ee20000300800 */
[----:B------:R-:W-:Y:S01]  /*712c0*/  MOV R154, R25 ;  /* 0x00000019009a7202 */ /* 0x000fe20000000f00 */
[----:B------:R-:W-:Y:S02]  /*712d0*/  IMAD.MOV.U32 R155, RZ, RZ, R24 ;  /* 0x000000ffff9b7224 */ /* 0x000fe400078e0018 */
[----:B------:R-:W-:Y:S01]  /*712e0*/  FFMA R3, R151, R141, -R3 ;  /* 0x0000008d97037223 */ /* 0x000fe20000000803 */
[----:B------:R-:W3:Y:S01]  /*712f0*/  LDL.LU R18, [R1+0x900] ;  /* 0x0009000001127983 */ /* 0x000ee20000300800 */
[----:B------:R-:W-:Y:S01]  /*71300*/  MOV R139, R20 ;  /* 0x00000014008b7202 */ /* 0x000fe20000000f00 */
[----:B------:R-:W-:Y:S01]  /*71310*/  IMAD.MOV.U32 R152, RZ, RZ, R27 ;  /* 0x000000ffff987224 */ /* 0x000fe200078e001b */
[----:B------:R-:W-:Y:S01]  /*71320*/  MOV R153, R26 ;  /* 0x0000001a00997202 */ /* 0x000fe20000000f00 */
[----:B------:R-:W3:Y:S01]  /*71330*/  LDL.LU R21, [R1+0x8fc] ;  /* 0x0008fc0001157983 */ /* 0x000ee20000300800 */
[----:B------:R-:W-:Y:S01]  /*71340*/  MOV R141, R149 ;  /* 0x00000095008d7202 */ /* 0x000fe20000000f00 */
[----:B------:R-:W-:Y:S01]  /*71350*/  IMAD.MOV.U32 R149, RZ, RZ, R8 ;  /* 0x000000ffff957224 */ /* 0x000fe200078e0008 */
[----:B------:R-:W-:Y:S01]  /*71360*/  MOV R150, R23 ;  /* 0x0000001700967202 */ /* 0x000fe20000000f00 */
[----:B------:R-:W3:Y:S01]  /*71370*/  LDL.LU R20, [R1+0x8f8] ;  /* 0x0008f80001147983 */ /* 0x000ee20000300800 */
[----:B------:R-:W-:-:S03]  /*71380*/  MOV R151, R22 ;  /* 0x0000001600977202 */ /* 0x000fc60000000f00 */
        /* <DEDUP_REMOVED lines=92> */
[----:B------:R-:W-:Y:S01]  /*71950*/  FSETP.GEU.AND P4, PT, R10, -126, PT ;  /* 0xc2fc00000a00780b */ /* 0x000fe20003f8e000 */
[----:B------:R-:W-:Y:S01]  /*71960*/  @!P3 FMUL R15, R15, R15 ;  /* 0x0000000f0f0fb220 */ /* 0x000fe20000400000 */
[----:B------:R-:W-:Y:S01]  /*71970*/  @!P5 FMUL R13, R13, R13 ;  /* 0x0000000d0d0dd220 */ /* 0x000fe20000400000 */
[----:B------:R-:W-:Y:S01]  /*71980*/  FSETP.GEU.AND P3, PT, R6, -126, PT ;  /* 0xc2fc00000600780b */ /* 0x000fe20003f6e000 */
[----:B------:R-:W-:Y:S01]  /*71990*/  @!P6 FMUL R14, R14, R14 ;  /* 0x0000000e0e0ee220 */ /* 0x000fe20000400000 */
[----:B------:R-:W-:-:S02]  /*719a0*/  FSETP.GEU.AND P5, PT, R3, -126, PT ;  /* 0xc2fc00000300780b */ /* 0x000fc40003fae000 */
[----:B------:R-:W-:Y:S02]  /*719b0*/  FSETP.GEU.AND P2, PT, R9, -126, PT ;  /* 0xc2fc00000900780b */ /* 0x000fe40003f4e000 */
[----:B------:R-:W-:-:S04]  /*719c0*/  FSETP.GEU.AND P6, PT, R5, -126, PT ;  /* 0xc2fc00000500780b */ /* 0x000fc80003fce000 */
[----:B------:R-:W-:-:S03]  /*719d0*/  @!P4 FMUL R10, R10, 0.5 ;  /* 0x3f0000000a0ac820 */ /* 0x000fc60000400000 */
[----:B------:R-:W-:Y:S02]  /*719e0*/  @!P3 FMUL R6, R6, 0.5 ;  /* 0x3f0000000606b820 */ /* 0x000fe40000400000 */
[----:B------:R-:W-:Y:S01]  /*719f0*/  @!P5 FMUL R3, R3, 0.5 ;  /* 0x3f0000000303d820 */ /* 0x000fe20000400000 */
[----:B------:R-:W-:Y:S02]  /*71a00*/  IMAD.MOV.U32 R155, RZ, RZ, R11 ;  /* 0x000000ffff9b7224 */ /* 0x000fe400078e000b */
[----:B------:R-:W-:Y:S01]  /*71a10*/  @!P2 FMUL R9, R9, 0.5 ;  /* 0x3f0000000909a820 */ /* 0x000fe20000400000 */
[----:B------:R-:W-:Y:S01]  /*71a20*/  @!P6 FMUL R5, R5, 0.5 ;  /* 0x3f0000000505e820 */ /* 0x000fe20000400000 */
[----:B------:R-:W-:Y:S01]  /*71a30*/  MUFU.EX2 R11, R10 ;  /* 0x0000000a000b7308 */ /* 0x000fe20000000800 */
[----:B------:R-:W-:-:S07]  /*71a40*/  MOV R154, R12 ;  /* 0x0000000c009a7202 */ /* 0x000fce0000000f00 */
[----:B------:R-:W-:Y:S08]  /*71a50*/  MUFU.EX2 R10, R6 ;  /* 0x00000006000a7308 */ /* 0x000ff00000000800 */
[----:B------:R1:W3:Y:S08]  /*71a60*/  MUFU.EX2 R12, R9 ;  /* 0x00000009000c7308 */ /* 0x0002f00000000800 */
[----:B------:R-:W4:Y:S08]  /*71a70*/  MUFU.EX2 R6, R5 ;  /* 0x0000000500067308 */ /* 0x000f300000000800 */
[----:B------:R-:W4:Y:S01]  /*71a80*/  MUFU.EX2 R3, R3 ;  /* 0x0000000300037308 */ /* 0x000f220000000800 */
[----:B------:R-:W-:-:S02]  /*71a90*/  IADD3 R8, R4, 0x780, RZ ;  /* 0x0000078004087810 */ /* 0x000fc40007ffe0ff */
[----:B-1----:R-:W-:Y:S01]  /*71aa0*/  MOV R9, 0x40000040 ;  /* 0x4000004000097802 */ /* 0x002fe20000000f00 */
[----:B---3--:R-:W-:Y:S01]  /*71ab0*/  @!P2 FMUL R12, R12, R12 ;  /* 0x0000000c0c0ca220 */ /* 0x008fe20000400000 */
[----:B------:R-:W-:Y:S01]  /*71ac0*/  @!P4 FMUL R11, R11, R11 ;  /* 0x0000000b0b0bc220 */ /* 0x000fe20000400000 */
[----:B------:R-:W-:Y:S01]  /*71ad0*/  @!P3 FMUL R10, R10, R10 ;  /* 0x0000000a0a0ab220 */ /* 0x000fe20000400000 */
[----:B------:R-:W-:Y:S01]  /*71ae0*/  R2UR UR6, R8 ;  /* 0x00000000080672ca */ /* 0x000fe200000e0000 */
[----:B----4-:R-:W-:Y:S01]  /*71af0*/  @!P6 FMUL R6, R6, R6 ;  /* 0x000000060606e220 */ /* 0x010fe20000400000 */
        /* <DEDUP_REMOVED lines=74> */
[----:B------:R1:W5:Y:S01]  /*71fa0*/  LDL.LU R204, [R1+0x8e4] ;  /* 0x0008e40001cc7983 */ /* 0x0003620000300800 */
[----:B------:R-:W-:Y:S02]  /*71fb0*/  MOV R109, R202 ;  /* 0x000000ca006d7202 */ /* 0x000fe40000000f00 */
[----:B------:R-:W-:Y:S01]  /*71fc0*/  MOV R111, R200 ;  /* 0x000000c8006f7202 */ /* 0x000fe20000000f00 */
[----:B------:R1:W5:Y:S01]  /*71fd0*/  LDL.LU R216, [R1+0x8e0] ;  /* 0x0008e00001d87983 */ /* 0x0003620000300800 */
[----:B------:R-:W-:-:S02]  /*71fe0*/  MOV R112, R199 ;  /* 0x000000c700707202 */ /* 0x000fc40000000f00 */
[----:B------:R-:W-:Y:S01]  /*71ff0*/  MOV R114, R197 ;  /* 0x000000c500727202 */ /* 0x000fe20000000f00 */
[----:B------:R1:W5:Y:S01]  /*72000*/  LDL.LU R156, [R1+0x8dc] ;  /* 0x0008dc00019c7983 */ /* 0x0003620000300800 */
[----:B------:R-:W-:Y:S02]  /*72010*/  MOV R115, R196 ;  /* 0x000000c400737202 */ /* 0x000fe40000000f00 */
[----:B------:R-:W-:Y:S01]  /*72020*/  MOV R117, R194 ;  /* 0x000000c200757202 */ /* 0x000fe20000000f00 */
[----:B------:R-:W3:Y:S01]  /*72030*/  LDL.LU R209, [R1+0x8d8] ;  /* 0x0008d80001d17983 */ /* 0x000ee20000300800 */
        /* <DEDUP_REMOVED lines=36> */
[----:B------:R-:W-:Y:S02]  /*72280*/  F2FP.F16.F32.PACK_AB R24, R14, R15 ;  /* 0x0000000f0e18723e */ /* 0x000fe400000000ff */
[----:B------:R-:W-:Y:S01]  /*72290*/  F2FP.F16.F32.PACK_AB R25, R12, R13 ;  /* 0x0000000d0c19723e */ /* 0x000fe200000000ff */
[----:B------:R1:W5:Y:S01]  /*722a0*/  LDL.LU R242, [R1+0x8a4] ;  /* 0x0008a40001f27983 */ /* 0x0003620000300800 */
[----:B------:R-:W-:-:S02]  /*722b0*/  F2FP.F16.F32.PACK_AB R26, R10, R11 ;  /* 0x0000000b0a1a723e */ /* 0x000fc400000000ff */
[----:B------:R-:W-:Y:S01]  /*722c0*/  F2FP.F16.F32.PACK_AB R27, R3, R6 ;  /* 0x00000006031b723e */ /* 0x000fe200000000ff */
        /* <DEDUP_REMOVED lines=24> */
[----:B------:R1:W5:Y:S03]  /*72450*/  LDL.LU R218, [R1+0x844] ;  /* 0x0008440001da7983 */ /* 0x0003660000300800 */
[----:B------:R-:W-:Y:S01]  /*72460*/  HGMMA.64x256x16.F32 R28, R24, gdesc[UR4].tnspB, R28, gsb0 ;  /* 0x43e00004181c7df0 */ /* 0x000fe2000800081c */
        /* <DEDUP_REMOVED lines=213> */
[----:B------:R-:W3:Y:S04]  /*731c0*/  LDL.LU.64 R138, [R1+0x600] ;  /* 0x00060000018a7983 */ /* 0x000ee80000300a00 */
[----:B------:R-:W2:Y:S04]  /*731d0*/  LDL.LU.64 R136, [R1+0x5f8] ;  /* 0x0005f80001887983 */ /* 0x000ea80000300a00 */
[----:B------:R-:W4:Y:S04]  /*731e0*/  LDL.LU.64 R134, [R1+0x5f0] ;  /* 0x0005f00001867983 */ /* 0x000f280000300a00 */
        /* <DEDUP_REMOVED lines=53> */
[----:B---3--:R-:W-:-:S04]  /*73540*/  FFMA R0, R0, R209, R139 ;  /* 0x000000d100007223 */ /* 0x008fc8000000008b */
[----:B------:R-:W-:Y:S01]  /*73550*/  FADD R0, R0, R138 ;  /* 0x0000008a00007221 */ /* 0x000fe20000000000 */
[----:B----4-:R-:W-:-:S04]  /*73560*/  FFMA R2, R2, R210, R135 ;  /* 0x000000d202027223 */ /* 0x010fc80000000087 */
[----:B------:R-:W-:Y:S01]  /*73570*/  FADD R134, R2, R134 ;  /* 0x0000008602867221 */ /* 0x000fe20000000000 */
[----:B--2---:R-:W-:-:S03]  /*73580*/  FADD R137, R0, R137 ;  /* 0x0000008900897221 */ /* 0x004fc60000000000 */
        /* <DEDUP_REMOVED lines=109> */
[----:B------:R-:W-:Y:S01]  /*73c60*/  FADD R20, R21, R20 ;  /* 0x0000001415147221 */ /* 0x000fe20000000000 */
[----:B------:R-:W-:Y:S02]  /*73c70*/  IADD3 R2, R205, 0x1, RZ ;  /* 0x00000001cd027810 */ /* 0x000fe40007ffe0ff */
[----:B------:R-:W-:Y:S01]  /*73c80*/  FADD R22, R23, R22 ;  /* 0x0000001617167221 */ /* 0x000fe20000000000 */
[----:B------:R-:W-:Y:S01]  /*73c90*/  FADD R17, R20, R17 ;  /* 0x0000001114117221 */ /* 0x000fe20000000000 */
[----:B------:R-:W-:Y:S02]  /*73ca0*/  ISETP.NE.AND P2, PT, R2, 0x4, PT ;  /* 0x000000040200780c */ /* 0x000fe40003f45270 */
[----:B------:R-:W-:Y:S01]  /*73cb0*/  FADD R19, R22, R19 ;  /* 0x0000001316137221 */ /* 0x000fe20000000000 */
[----:B------:R-:W-:Y:S02]  /*73cc0*/  VIADD R4, R252, 0x110020 ;  /* 0x00110020fc047836 */ /* 0x000fe40000000000 */
[----:B------:R-:W-:Y:S01]  /*73cd0*/  FADD R16, R17, R16 ;  /* 0x0000001011107221 */ /* 0x000fe20000000000 */
[----:B------:R-:W-:Y:S01]  /*73ce0*/  SEL R2, R2, RZ, P2 ;  /* 0x000000ff02027207 */ /* 0x000fe20001000000 */
[----:B------:R-:W-:-:S02]  /*73cf0*/  FADD R18, R19, R18 ;  /* 0x0000001213127221 */ /* 0x000fc40000000000 */
[----:B------:R-:W-:Y:S01]  /*73d00*/  FADD R13, R16, R13 ;  /* 0x0000000d100d7221 */ /* 0x000fe20000000000 */
[----:B------:R-:W-:Y:S01]  /*73d10*/  LEA R0, R2, R4, 0x3 ;  /* 0x0000000402007211 */ /* 0x000fe200078e18ff */
[----:B------:R-:W-:Y:S02]  /*73d20*/  FADD R15, R18, R15 ;  /* 0x0000000f120f7221 */ /* 0x000fe40000000000 */
[----:B------:R-:W-:Y:S01]  /*73d30*/  FADD R12, R13, R12 ;  /* 0x0000000c0d0c7221 */ /* 0x000fe20000000000 */
[----:B------:R-:W-:Y:S01]  /*73d40*/  PRMT R0, RZ, 0x654, R0 ;  /* 0x00000654ff007816 */ /* 0x000fe20000000000 */
[----:B------:R-:W-:Y:S02]  /*73d50*/  FADD R14, R15, R14 ;  /* 0x0000000e0f0e7221 */ /* 0x000fe40000000000 */
[----:B------:R-:W-:Y:S01]  /*73d60*/  FADD R6, R12, R6 ;  /* 0x000000060c067221 */ /* 0x000fe20000000000 */
[----:B------:R1:W-:Y:S01]  /*73d70*/  SYNCS.ARRIVE.TRANS64.RED.A1T0 RZ, [R0+URZ], RZ ;  /* 0x000000ff00ff79a7 */ /* 0x0003e2000810043f */
[----:B------:R-:W-:-:S02]  /*73d80*/  FADD R11, R14, R11 ;  /* 0x0000000b0e0b7221 */ /* 0x000fc40000000000 */
[----:B------:R-:W-:Y:S02]  /*73d90*/  FADD R209, R6, R3 ;  /* 0x0000000306d17221 */ /* 0x000fe40000000000 */
[----:B------:R-:W-:Y:S01]  /*73da0*/  FADD R210, R11, R10 ;  /* 0x0000000a0bd27221 */ /* 0x000fe20000000000 */
[----:B------:R-:W-:Y:S06]  /*73db0*/  @P1 BRA `(.L_x_45) ;  /* 0x0000000400201947 */ /* 0x000fec0003800000 */
[----:B-----5:R-:W-:Y:S01]  /*73dc0*/  ISETP.LT.OR P1, PT, R153, 0x1, !P0 ;  /* 0x000000019900780c */ /* 0x020fe20004721670 */
[----:B------:R-:W-:-:S12]  /*73dd0*/  BSSY B0, `(.L_x_46) ;  /* 0x0000045000007945 */ /* 0x000fd80003800000 */
[----:B------:R-:W-:Y:S05]  /*73de0*/  @P1 BRA `(.L_x_47) ;  /* 0x00000004000c1947 */ /* 0x000fea0003800000 */
[----:B-1----:R-:W-:Y:S02]  /*73df0*/  LEA R0, R152, R252, 0x3 ;  /* 0x000000fc98007211 */ /* 0x002fe400078e18ff */
[----:B------:R-:W-:Y:S02]  /*73e00*/  SHF.L.U32 R3, R154, 0x1f, RZ ;  /* 0x0000001f9a037819 */ /* 0x000fe400000006ff */
[----:B------:R-:W-:Y:S02]  /*73e10*/  ISETP.NE.AND P2, PT, R206, RZ, PT ;  /* 0x000000ffce00720c */ /* 0x000fe40003f45270 */
[----:B------:R-:W1:Y:S02]  /*73e20*/  SYNCS.PHASECHK.TRANS64.TRYWAIT P1, [R0+URZ+0x110020], R3 ;  /* 0x11002003000075a7 */ /* 0x000e64000802017f */
[----:B-1----:R-:W-:Y:S09]  /*73e30*/  @!P1 BRA `(.L_x_48) ;  /* 0x0000006800bc9947 */ /* 0x002ff20003800000 */
.L_x_115:
[----:B------:R-:W-:Y:S05]  /*73e40*/  @P2 BRA `(.L_x_49) ;  /* 0x00000000001c2947 */ /* 0x000fea0003800000 */
[----:B------:R-:W2:Y:S01]  /*73e50*/  S2R R4, SR_TID.X ;  /* 0x0000000000047919 */ /* 0x000ea20000002100 */
[----:B-1----:R-:W-:-:S04]  /*73e60*/  IMAD.MOV.U32 R3, RZ, RZ, 0x40000 ;  /* 0x00040000ff037424 */ /* 0x002fc800078e00ff */
[----:B------:R3:W-:Y:S01]  /*73e70*/  SYNCS.ARRIVE.TRANS64 RZ, [R0+URZ+0x110000], R3 ;  /* 0x1100000300ff79a7 */ /* 0x0007e2000800003f */
[----:B--2---:R-:W-:-:S04]  /*73e80*/  LOP3.LUT R4, R4, 0x1f, RZ, 0xc0, !PT ;  /* 0x0000001f04047812 */ /* 0x004fc800078ec0ff */
[----:B------:R-:W-:-:S13]  /*73e90*/  ISETP.NE.AND P1, PT, R4, RZ, PT ;  /* 0x000000ff0400720c */ /* 0x000fda0003f25270 */
[----:B---3--:R-:W-:Y:S05]  /*73ea0*/  @!P1 BRA `(.L_x_49) ;  /* 0x0000000000049947 */ /* 0x008fea0003800000 */
[----:B------:R-:W-:Y:S01]  /*73eb0*/  BPT.TRAP 0x1 ;  /* 0x000000040000795c */ /* 0x000fe20000300000 */
.L_x_49:
[----:B------:R-:W2:Y:S01]  /*73ec0*/  LDC.64 R4, c[0x0][0x198] ;  /* 0x00006600ff047b82 */ /* 0x000ea20000000a00 */
[C---:B------:R-:W-:Y:S01]  /*73ed0*/  R2UR UR6, R167.reuse ;  /* 0x00000000a70672ca */ /* 0x040fe200000e0000 */
[----:B------:R-:W-:Y:S01]  /*73ee0*/  UMOV UR18, URZ ;  /* 0x0000003f00127c82 */ /* 0x000fe20008000000 */
[----:B------:R-:W-:Y:S01]  /*73ef0*/  R2UR UR7, R0 ;  /* 0x00000000000772ca */ /* 0x000fe200000e0000 */
[----:B------:R-:W-:Y:S01]  /*73f00*/  UMOV UR20, UR36 ;  /* 0x0000002400147c82 */ /* 0x000fe20008000000 */
[----:B-1----:R-:W-:Y:S01]  /*73f10*/  LEA R0, R152, R252, 0x12 ;  /* 0x000000fc98007211 */ /* 0x002fe200078e90ff */
        /* <DEDUP_REMOVED lines=11> */
[----:B------:R-:W-:Y:S01]  /*73fd0*/  IADD3 R167, R167, 0x1, RZ ;  /* 0x00000001a7a77810 */ /* 0x000fe20007ffe0ff */
[----:B------:R-:W-:Y:S01]  /*73fe0*/  UMOV UR28, UR36 ;  /* 0x00000024001c7c82 */ /* 0x000fe20008000000 */
[----:B------:R-:W-:-:S02]  /*73ff0*/  UMOV UR29, UR37 ;  /* 0x00000025001d7c82 */ /* 0x000fc40008000000 */
[----:B------:R-:W-:Y:S01]  /*74000*/  UMOV UR11, UR19 ;  /* 0x00000013000b7c82 */ /* 0x000fe20008000000 */
[----:B------:R-:W-:Y:S01]  /*74010*/  UIADD3 UR16, UR14, 0x10000, URZ ;  /* 0x000100000e107890 */ /* 0x000fe2000fffe03f */
[----:B--2---:R-:W-:Y:S01]  /*74020*/  IADD3 R0, P1, R4, 0x2f0, RZ ;  /* 0x000002f004007810 */ /* 0x004fe20007f3e0ff */
        /* <DEDUP_REMOVED lines=31> */
.L_x_47:
[----:B------:R-:W-:Y:S05]  /*74220*/  BSYNC B0 ;  /* 0x0000000000007941 */ /* 0x000fea0003800000 */
.L_x_46:
[----:B------:R-:W-:-:S07]  /*74230*/  IADD3 R153, R153, -0x1, RZ ;  /* 0xffffffff99997810 */ /* 0x000fce0007ffe0ff */
.L_x_45:
[----:B-----5:R-:W-:Y:S01]  /*74240*/  ISETP.GT.AND P3, PT, R207, 0x1, PT ;  /* 0x00000001cf00780c */ /* 0x020fe20003f64270 */
[----:B------:R-:W-:Y:S01]  /*74250*/  VIADD R6, R204, 0x1 ;  /* 0x00000001cc067836 */ /* 0x000fe20000000000 */
[----:B-1----:R-:W-:Y:S01]  /*74260*/  IADD3 R0, R2, 0x1, RZ ;  /* 0x0000000102007810 */ /* 0x002fe20007ffe0ff */
[----:B------:R-:W-:Y:S01]  /*74270*/  VIADD R7, R7, 0x100 ;  /* 0x0000010007077836 */ /* 0x000fe20000000000 */
[----:B------:R-:W-:Y:S01]  /*74280*/  IADD3 R2, R207, -0x1, RZ ;  /* 0xffffffffcf027810 */ /* 0x000fe20007ffe0ff */
[----:B------:R-:W-:Y:S01]  /*74290*/  IMAD.MOV.U32 R13, RZ, RZ, R155 ;  /* 0x000000ffff0d7224 */ /* 0x000fe200078e009b */
[----:B------:R-:W-:Y:S02]  /*742a0*/  ISETP.NE.AND P1, PT, R6, 0x4, PT ;  /* 0x000000040600780c */ /* 0x000fe40003f25270 */
[----:B------:R-:W-:Y:S02]  /*742b0*/  ISETP.NE.AND P2, PT, R0, 0x4, PT ;  /* 0x000000040000780c */ /* 0x000fe40003f45270 */
[----:B------:R-:W-:-:S02]  /*742c0*/  SEL R8, RZ, 0x1, P1 ;  /* 0x00000001ff087807 */ /* 0x000fc40000800000 */
[----:B------:R-:W-:Y:S02]  /*742d0*/  MOV R207, R2 ;  /* 0x0000000200cf7202 */ /* 0x000fe40000000f00 */
[----:B------:R-:W-:Y:S02]  /*742e0*/  LOP3.LUT R8, R208, R8, RZ, 0x3c, !PT ;  /* 0x00000008d0087212 */ /* 0x000fe400078e3cff */
[----:B------:R-:W-:Y:S02]  /*742f0*/  SEL R6, R6, RZ, P1 ;  /* 0x000000ff06067207 */ /* 0x000fe40000800000 */
[----:B------:R-:W-:Y:S02]  /*74300*/  SEL R205, R0, RZ, P2 ;  /* 0x000000ff00cd7207 */ /* 0x000fe40001000000 */
[----:B------:R-:W-:Y:S01]  /*74310*/  MOV R12, R156 ;  /* 0x0000009c000c7202 */ /* 0x000fe20000000f00 */
[----:B------:R-:W-:Y:S06]  /*74320*/  @P3 BRA `(.L_x_50) ;  /* 0xfffffd4000e43947 */ /* 0x000fec000383ffff */
.L_x_37:
[----:B------:R-:W-:Y:S05]  /*74330*/  WARPSYNC.ALL ;  /* 0x0000000000007948 */ /* 0x000fea0003800000 */
[----:B------:R-:W2:Y:S01]  /*74340*/  SHFL.BFLY PT, R0, R210, 0x1, 0x1f ;  /* 0x0c201f00d2007f89 */ /* 0x000ea200000e0000 */
[----:B------:R-:W-:Y:S01]  /*74350*/  BSSY B0, `(.L_x_51) ;  /* 0x0000025000007945 */ /* 0x000fe20003800000 */
[----:B------:R-:W-:Y:S02]  /*74360*/  MOV R10, 0x7f800000 ;  /* 0x7f800000000a7802 */ /* 0x000fe40000000f00 */
[----:B-1----:R-:W1:Y:S01]  /*74370*/  SHFL.BFLY PT, R2, R209, 0x1, 0x1f ;  /* 0x0c201f00d1027f89 */ /* 0x002e6200000e0000 */
[----:B------:R-:W-:-:S02]  /*74380*/  MOV R9, 0x3f800000 ;  /* 0x3f80000000097802 */ /* 0x000fc40000000f00 */
[----:B-----5:R-:W-:Y:S01]  /*74390*/  MOV R8, 0x7f800000 ;  /* 0x7f80000000087802 */ /* 0x020fe20000000f00 */
[----:B--2---:R-:W-:Y:S01]  /*743a0*/  FADD R210, R0, R210 ;  /* 0x000000d200d27221 */ /* 0x004fe20000000000 */
[----:B-1----:R-:W-:-:S04]  /*743b0*/  FADD R209, R2, R209 ;  /* 0x000000d102d17221 */ /* 0x002fc80000000000 */
[----:B------:R-:W1:Y:S04]  /*743c0*/  SHFL.BFLY PT, R0, R210, 0x2, 0x1f ;  /* 0x0c401f00d2007f89 */ /* 0x000e6800000e0000 */
[----:B------:R-:W2:Y:S01]  /*743d0*/  SHFL.BFLY PT, R11, R209, 0x2, 0x1f ;  /* 0x0c401f00d10b7f89 */ /* 0x000ea200000e0000 */
[C---:B-1----:R-:W-:Y:S01]  /*743e0*/  FSETP.NE.AND P0, PT, R210.reuse, -R0, PT ;  /* 0x80000000d200720b */ /* 0x042fe20003f05000 */
[----:B------:R-:W-:Y:S01]  /*743f0*/  FADD R210, R210, R0 ;  /* 0x00000000d2d27221 */ /* 0x000fe20000000000 */
[----:B------:R-:W-:Y:S02]  /*74400*/  IMAD.MOV.U32 R0, RZ, RZ, 0x3f800000 ;  /* 0x3f800000ff007424 */ /* 0x000fe400078e00ff */
[----:B--2---:R-:W-:-:S09]  /*74410*/  FADD R4, R209, R11 ;  /* 0x0000000bd1047221 */ /* 0x004fd20000000000 */
[----:B------:R-:W-:Y:S05]  /*74420*/  @!P0 BRA `(.L_x_52) ;  /* 0x00000000005c8947 */ /* 0x000fea0003800000 */
[----:B------:R-:W-:Y:S01]  /*74430*/  MOV R0, R210 ;  /* 0x000000d200007202 */ /* 0x000fe20000000f00 */
[----:B------:R-:W-:Y:S04]  /*74440*/  BSSY B1, `(.L_x_53) ;  /* 0x000000d000017945 */ /* 0x000fe80003800000 */
[----:B------:R-:W-:-:S05]  /*74450*/  VIADD R2, R0, 0x1800000 ;  /* 0x0180000000027836 */ /* 0x000fca0000000000 */
[----:B------:R-:W-:-:S04]  /*74460*/  LOP3.LUT R2, R2, 0x7f800000, RZ, 0xc0, !PT ;  /* 0x7f80000002027812 */ /* 0x000fc800078ec0ff */
[----:B------:R-:W-:-:S13]  /*74470*/  ISETP.GT.U32.AND P0, PT, R2, 0x1ffffff, PT ;  /* 0x01ffffff0200780c */ /* 0x000fda0003f04070 */
[----:B------:R-:W-:Y:S05]  /*74480*/  @P0 BRA `(.L_x_54) ;  /* 0x0000000000100947 */ /* 0x000fea0003800000 */
[----:B------:R-:W-:-:S07]  /*74490*/  MOV R7, 0x744b0 ;  /* 0x000744b000077802 */ /* 0x000fce0000000f00 */
[----:B------:R-:W-:Y:S05]  /*744a0*/  CALL.REL.NOINC `($__internal_0_$__cuda_sm20_rcp_rn_f32_slowpath) ;  /* 0x0000006400347944 */ /* 0x000fea0003c00000 */
[----:B------:R-:W-:Y:S01]  /*744b0*/  MOV R2, R5 ;  /* 0x0000000500027202 */ /* 0x000fe20000000f00 */
[----:B------:R-:W-:Y:S06]  /*744c0*/  BRA `(.L_x_55) ;  /* 0x0000000000107947 */ /* 0x000fec0003800000 */
.L_x_54:
[----:B------:R-:W1:Y:S02]  /*744d0*/  MUFU.RCP R2, R0 ;  /* 0x0000000000027308 */ /* 0x000e640000001000 */
[----:B-1----:R-:W-:-:S04]  /*744e0*/  FFMA R3, R0, R2, -1 ;  /* 0xbf80000000037423 */ /* 0x002fc80000000002 */
[----:B------:R-:W-:-:S04]  /*744f0*/  FADD.FTZ R3, -R3, -RZ ;  /* 0x800000ff03037221 */ /* 0x000fc80000010100 */
[----:B------:R-:W-:-:S07]  /*74500*/  FFMA R2, R2, R3, R2 ;  /* 0x0000000302027223 */ /* 0x000fce0000000002 */
.L_x_55:
[----:B------:R-:W-:Y:S05]  /*74510*/  BSYNC B1 ;  /* 0x0000000000017941 */ /* 0x000fea0003800000 */
.L_x_53:
[----:B------:R-:W-:Y:S01]  /*74520*/  FSETP.GEU.AND P0, PT, |R0|, 1.175494350822287508e-38, PT ;  /* 0x008000000000780b */ /* 0x000fe20003f0e200 */
[----:B------:R-:W1:-:S12]  /*74530*/  LDC R8, c[0x0][0x600] ;  /* 0x00018000ff087b82 */ /* 0x000e580000000800 */
[----:B------:R-:W-:-:S06]  /*74540*/  @!P0 FMUL R0, R0, 16777216 ;  /* 0x4b80000000008820 */ /* 0x000fcc0000400000 */
[----:B------:R-:W2:Y:S02]  /*74550*/  MUFU.LG2 R0, R0 ;  /* 0x0000000000007308 */ /* 0x000ea40000000c00 */
[----:B--2---:R-:W-:-:S04]  /*74560*/  @!P0 FADD R0, R0, -24 ;  /* 0xc1c0000000008421 */ /* 0x004fc80000000000 */
[----:B------:R-:W-:-:S04]  /*74570*/  FMUL R0, R0, 0.69314718246459960938 ;  /* 0x3f31721800007820 */ /* 0x000fc80000400000 */
[----:B-1----:R-:W-:Y:S01]  /*74580*/  FFMA R8, R156, R8, R0 ;  /* 0x000000089c087223 */ /* 0x002fe20000000000 */
[----:B------:R-:W-:-:S07]  /*74590*/  MOV R0, R2 ;  /* 0x0000000200007202 */ /* 0x000fce0000000f00 */
.L_x_52:
[----:B------:R-:W-:Y:S05]  /*745a0*/  BSYNC B0 ;  /* 0x0000000000007941 */ /* 0x000fea0003800000 */
.L_x_51:
[----:B------:R-:W2:Y:S01]  /*745b0*/  LDL.LU R59, [R1+0x200] ;  /* 0x00020000013b7983 */ /* 0x000ea20000300800 */
[----:B------:R-:W1:Y:S03]  /*745c0*/  LDC R2, c[0x0][0x608] ;  /* 0x00018200ff027b82 */ /* 0x000e660000000800 */
[----:B------:R-:W3:Y:S04]  /*745d0*/  LDL.LU R55, [R1+0x204] ;  /* 0x0002040001377983 */ /* 0x000ee80000300800 */
[----:B------:R-:W4:Y:S04]  /*745e0*/  LDL.LU R52, [R1+0x210] ;  /* 0x0002100001347983 */ /* 0x000f280000300800 */
[----:B------:R-:W5:Y:S04]  /*745f0*/  LDL.LU R48, [R1+0x214] ;  /* 0x0002140001307983 */ /* 0x000f680000300800 */
        /* <DEDUP_REMOVED lines=59> */
[----:B------:R-:W5:Y:S01]  /*749b0*/  LDL.LU R3, [R1+0x3f4] ;  /* 0x0003f40001037983 */ /* 0x000f620000300800 */
[----:B-1----:R-:W-:Y:S01]  /*749c0*/  FMUL R0, R0, R2 ;  /* 0x0000000200007220 */ /* 0x002fe20000400000 */
[----:B------:R-:W-:-:S02]  /*749d0*/  FSETP.NE.AND P0, PT, R209, -R11, PT ;  /* 0x8000000bd100720b */ /* 0x000fc40003f05000 */
[----:B------:R-:W5:Y:S04]  /*749e0*/  LDL.LU R88, [R1] ;  /* 0x0000000001587983 */ /* 0x000f680000300800 */
        /* <DEDUP_REMOVED lines=11> */
[-C--:B--2---:R-:W-:Y:S01]  /*74aa0*/  FMUL R59, R59, R0.reuse ;  /* 0x000000003b3b7220 */ /* 0x084fe20000400000 */
[-C--:B---3--:R-:W-:Y:S01]  /*74ab0*/  FMUL R55, R55, R0.reuse ;  /* 0x0000000037377220 */ /* 0x088fe20000400000 */
[-C--:B----4-:R-:W-:Y:S01]  /*74ac0*/  FMUL R52, R52, R0.reuse ;  /* 0x0000000034347220 */ /* 0x090fe20000400000 */
[-C--:B-----5:R-:W-:Y:S01]  /*74ad0*/  FMUL R48, R48, R0.reuse ;  /* 0x0000000030307220 */ /* 0x0a0fe20000400000 */
[-C--:B------:R-:W-:Y:S01]  /*74ae0*/  FMUL R62, R62, R0.reuse ;  /* 0x000000003e3e7220 */ /* 0x080fe20000400000 */
[-C--:B------:R-:W-:Y:S01]  /*74af0*/  FMUL R56, R56, R0.reuse ;  /* 0x0000000038387220 */ /* 0x080fe20000400000 */
[-C--:B------:R-:W-:Y:S01]  /*74b00*/  FMUL R51, R51, R0.reuse ;  /* 0x0000000033337220 */ /* 0x080fe20000400000 */
[-C--:B------:R-:W-:Y:S01]  /*74b10*/  FMUL R47, R47, R0.reuse ;  /* 0x000000002f2f7220 */ /* 0x080fe20000400000 */
[-C--:B------:R-:W-:Y:S01]  /*74b20*/  FMUL R66, R66, R0.reuse ;  /* 0x0000000042427220 */ /* 0x080fe20000400000 */
[-C--:B------:R-:W-:Y:S01]  /*74b30*/  FMUL R60, R60, R0.reuse ;  /* 0x000000003c3c7220 */ /* 0x080fe20000400000 */
[-C--:B------:R-:W-:Y:S01]  /*74b40*/  FMUL R241, R72, R0.reuse ;  /* 0x0000000048f17220 */ /* 0x080fe20000400000 */
[-C--:B------:R-:W-:Y:S01]  /*74b50*/  FMUL R64, R64, R0.reuse ;  /* 0x0000000040407220 */ /* 0x080fe20000400000 */
[----:B------:R-:W-:-:S02]  /*74b60*/  FMUL R239, R71, R0 ;  /* 0x0000000047ef7220 */ /* 0x000fc40000400000 */
[----:B------:R-:W2:Y:S01]  /*74b70*/  LDL.LU R71, [R1+0x60] ;  /* 0x0000600001477983 */ /* 0x000ea20000300800 */
[-C--:B------:R-:W-:Y:S01]  /*74b80*/  FMUL R68, R68, R0.reuse ;  /* 0x0000000044447220 */ /* 0x080fe20000400000 */
[-C--:B------:R-:W-:Y:S01]  /*74b90*/  FMUL R237, R70, R0.reuse ;  /* 0x0000000046ed7220 */ /* 0x080fe20000400000 */
[-C--:B------:R-:W-:Y:S02]  /*74ba0*/  FMUL R70, R69, R0.reuse ;  /* 0x0000000045467220 */ /* 0x080fe40000400000 */
[----:B------:R-:W3:Y:S01]  /*74bb0*/  LDL.LU R69, [R1+0x64] ;  /* 0x0000640001457983 */ /* 0x000ee20000300800 */
[----:B------:R-:W-:-:S03]  /*74bc0*/  FMUL R72, R67, R0 ;  /* 0x0000000043487220 */ /* 0x000fc60000400000 */
[----:B------:R-:W4:Y:S01]  /*74bd0*/  LDL.LU R67, [R1+0x70] ;  /* 0x0000700001437983 */ /* 0x000f220000300800 */
[----:B------:R-:W-:-:S03]  /*74be0*/  FMUL R235, R65, R0 ;  /* 0x0000000041eb7220 */ /* 0x000fc60000400000 */
[----:B------:R-:W5:Y:S01]  /*74bf0*/  LDL.LU R65, [R1+0x74] ;  /* 0x0000740001417983 */ /* 0x000f620000300800 */
        /* <DEDUP_REMOVED lines=91> */
[----:B------:R-:W5:Y:S04]  /*751b0*/  LDL.LU R6, [R1+0x1e4] ;  /* 0x0001e40001067983 */ /* 0x000f680000300800 */
[----:B------:R-:W5:Y:S04]  /*751c0*/  LDL.LU R3, [R1+0x1f0] ;  /* 0x0001f00001037983 */ /* 0x000f680000300800 */
[----:B------:R-:W5:Y:S01]  /*751d0*/  LDL.LU R2, [R1+0x1f4] ;  /* 0x0001f40001027983 */ /* 0x000f620000300800 */
        /* <DEDUP_REMOVED lines=12> */
[----:B------:R-:W-:Y:S01]  /*752a0*/  BSSY B0, `(.L_x_56) ;  /* 0x0000063000007945 */ /* 0x000fe20003800000 */
        /* <DEDUP_REMOVED lines=25> */
[----:B------:R-:W-:-:S04]  /*75440*/  FMUL R28, R28, R0 ;  /* 0x000000001c1c7220 */ /* 0x000fc80000400000 */
[----:B------:R1:W-:Y:S01]  /*75450*/  STL [R1+0x4], R30 ;  /* 0x0000041e01007387 */ /* 0x0003e20000100800 */
[----:B------:R-:W-:-:S03]  /*75460*/  FMUL R27, R27, R0 ;  /* 0x000000001b1b7220 */ /* 0x000fc60000400000 */
[----:B------:R1:W-:Y:S01]  /*75470*/  STL [R1+0x14], R28 ;  /* 0x0000141c01007387 */ /* 0x0003e20000100800 */
[----:B------:R-:W-:-:S03]  /*75480*/  FMUL R26, R26, R0 ;  /* 0x000000001a1a7220 */ /* 0x000fc60000400000 */
[----:B------:R1:W-:Y:S01]  /*75490*/  STL [R1], R27 ;  /* 0x0000001b01007387 */ /* 0x0003e20000100800 */
[----:B------:R-:W-:-:S03]  /*754a0*/  FMUL R25, R25, R0 ;  /* 0x0000000019197220 */ /* 0x000fc60000400000 */
[----:B------:R1:W-:Y:S01]  /*754b0*/  STL [R1+0x24], R26 ;  /* 0x0000241a01007387 */ /* 0x0003e20000100800 */
        /* <DEDUP_REMOVED lines=30> */
[----:B------:R1:W-:Y:S01]  /*756a0*/  STL [R1+0x84], R14 ;  /* 0x0000840e01007387 */ /* 0x0003e20000100800 */
[----:B------:R-:W-:-:S03]  /*756b0*/  FMUL R7, R7, R0 ;  /* 0x0000000007077220 */ /* 0x000fc60000400000 */
[----:B------:R1:W-:Y:S01]  /*756c0*/  STL [R1+0x70], R13 ;  /* 0x0000700d01007387 */ /* 0x0003e20000100800 */
[-C--:B------:R-:W-:Y:S01]  /*756d0*/  FMUL R6, R6, R0.reuse ;  /* 0x0000000006067220 */ /* 0x080fe20000400000 */
[-C--:B------:R-:W-:Y:S02]  /*756e0*/  FMUL R3, R3, R0.reuse ;  /* 0x0000000003037220 */ /* 0x080fe40000400000 */
[----:B------:R1:W-:Y:S01]  /*756f0*/  STL [R1+0x94], R12 ;  /* 0x0000940c01007387 */ /* 0x0003e20000100800 */
[----:B------:R-:W-:-:S03]  /*75700*/  FMUL R0, R2, R0 ;  /* 0x0000000002007220 */ /* 0x000fc60000400000 */
[----:B------:R1:W-:Y:S04]  /*75710*/  STL [R1+0x80], R11 ;  /* 0x0000800b01007387 */ /* 0x0003e80000100800 */
[----:B------:R1:W-:Y:S04]  /*75720*/  STL [R1+0xa4], R7 ;  /* 0x0000a40701007387 */ /* 0x0003e80000100800 */
[----:B------:R1:W-:Y:S04]  /*75730*/  STL [R1+0x90], R6 ;  /* 0x0000900601007387 */ /* 0x0003e80000100800 */
[----:B------:R1:W-:Y:S04]  /*75740*/  STL [R1+0xa0], R0 ;  /* 0x0000a00001007387 */ /* 0x0003e80000100800 */
[----:B------:R1:W-:Y:S01]  /*75750*/  STL [R1+0xb0], R3 ;  /* 0x0000b00301007387 */ /* 0x0003e20000100800 */
[----:B------:R-:W-:Y:S05]  /*75760*/  @!P0 BRA `(.L_x_57) ;  /* 0x0000000000588947 */ /* 0x000fea0003800000 */
[----:B-1----:R-:W-:Y:S01]  /*75770*/  VIADD R0, R4, 0x1800000 ;  /* 0x0180000004007836 */ /* 0x002fe20000000000 */
[----:B------:R-:W-:Y:S04]  /*75780*/  BSSY B1, `(.L_x_58) ;  /* 0x000000c000017945 */ /* 0x000fe80003800000 */
[----:B------:R-:W-:-:S04]  /*75790*/  LOP3.LUT R0, R0, 0x7f800000, RZ, 0xc0, !PT ;  /* 0x7f80000000007812 */ /* 0x000fc800078ec0ff */
[----:B------:R-:W-:-:S13]  /*757a0*/  ISETP.GT.U32.AND P0, PT, R0, 0x1ffffff, PT ;  /* 0x01ffffff0000780c */ /* 0x000fda0003f04070 */
[----:B------:R-:W-:Y:S05]  /*757b0*/  @P0 BRA `(.L_x_59) ;  /* 0x0000000000100947 */ /* 0x000fea0003800000 */
[----:B------:R-:W-:Y:S02]  /*757c0*/  MOV R0, R4 ;  /* 0x0000000400007202 */ /* 0x000fe40000000f00 */
[----:B------:R-:W-:-:S07]  /*757d0*/  MOV R7, 0x757f0 ;  /* 0x000757f000077802 */ /* 0x000fce0000000f00 */
[----:B------:R-:W-:Y:S05]  /*757e0*/  CALL.REL.NOINC `($__internal_0_$__cuda_sm20_rcp_rn_f32_slowpath) ;  /* 0x0000005000647944 */ /* 0x000fea0003c00000 */
[----:B------:R-:W-:Y:S05]  /*757f0*/  BRA `(.L_x_60) ;  /* 0x0000000000107947 */ /* 0x000fea0003800000 */
.L_x_59:
[----:B------:R-:W1:Y:S02]  /*75800*/  MUFU.RCP R5, R4 ;  /* 0x0000000400057308 */ /* 0x000e640000001000 */
[----:B-1----:R-:W-:-:S04]  /*75810*/  FFMA R0, R4, R5, -1 ;  /* 0xbf80000004007423 */ /* 0x002fc80000000005 */
[----:B------:R-:W-:-:S04]  /*75820*/  FADD.FTZ R0, -R0, -RZ ;  /* 0x800000ff00007221 */ /* 0x000fc80000010100 */
[----:B------:R-:W-:-:S07]  /*75830*/  FFMA R5, R5, R0, R5 ;  /* 0x0000000005057223 */ /* 0x000fce0000000005 */
.L_x_60:
[----:B------:R-:W-:Y:S05]  /*75840*/  BSYNC B1 ;  /* 0x0000000000017941 */ /* 0x000fea0003800000 */
.L_x_58:
[----:B------:R-:W-:Y:S01]  /*75850*/  FSETP.GEU.AND P0, PT, |R4|, 1.175494350822287508e-38, PT ;  /* 0x008000000400780b */ /* 0x000fe20003f0e200 */
[----:B------:R-:W1:Y:S01]  /*75860*/  LDC R10, c[0x0][0x600] ;  /* 0x00018000ff0a7b82 */ /* 0x000e620000000800 */
[----:B------:R-:W-:-:S11]  /*75870*/  MOV R9, R5 ;  /* 0x0000000500097202 */ /* 0x000fd60000000f00 */
[----:B------:R-:W-:-:S06]  /*75880*/  @!P0 FMUL R4, R4, 16777216 ;  /* 0x4b80000004048820 */ /* 0x000fcc0000400000 */
[----:B------:R-:W2:Y:S02]  /*75890*/  MUFU.LG2 R4, R4 ;  /* 0x0000000400047308 */ /* 0x000ea40000000c00 */
[----:B--2---:R-:W-:-:S04]  /*758a0*/  @!P0 FADD R4, R4, -24 ;  /* 0xc1c0000004048421 */ /* 0x004fc80000000000 */
[----:B------:R-:W-:-:S04]  /*758b0*/  FMUL R4, R4, 0.69314718246459960938 ;  /* 0x3f31721804047820 */ /* 0x000fc80000400000 */
[----:B-1----:R-:W-:-:S07]  /*758c0*/  FFMA R10, R155, R10, R4 ;  /* 0x0000000a9b0a7223 */ /* 0x002fce0000000004 */
.L_x_57:
[----:B------:R-:W-:Y:S05]  /*758d0*/  BSYNC B0 ;  /* 0x0000000000007941 */ /* 0x000fea0003800000 */
.L_x_56:
[----:B------:R-:W2:Y:S01]  /*758e0*/  LDL.LU R2, [R1+0x208] ;  /* 0x0002080001027983 */ /* 0x000ea20000300800 */
[----:B-1----:R-:W1:Y:S03]  /*758f0*/  LDC R0, c[0x0][0x608] ;  /* 0x00018200ff007b82 */ /* 0x002e660000000800 */
        /* <DEDUP_REMOVED lines=63> */
[----:B-1----:R-:W-:-:S03]  /*75cf0*/  FMUL R9, R9, R0 ;  /* 0x0000000009097220 */ /* 0x002fc60000400000 */
        /* <DEDUP_REMOVED lines=12> */
[----:B------:R-:W-:Y:S01]  /*75dc0*/  ULDC.64 UR4, c[0x0][0x208] ;  /* 0x0000820000047ab9 */ /* 0x000fe20000000a00 */
[----:B------:R-:W-:Y:S01]  /*75dd0*/  BSSY B0, `(.L_x_61) ;  /* 0x00000cf000007945 */ /* 0x000fe20003800000 */
[-C--:B--2---:R-:W-:Y:S01]  /*75de0*/  FMUL R2, R2, R9.reuse ;  /* 0x0000000902027220 */ /* 0x084fe20000400000 */
[----:B------:R-:W2:Y:S01]  /*75df0*/  LDL.LU R96, [R1+0x68] ;  /* 0x0000680001607983 */ /* 0x000ea20000300800 */
[----:B---3--:R-:W-:-:S03]  /*75e00*/  FMUL R26, R26, R9 ;  /* 0x000000091a1a7220 */ /* 0x008fc60000400000 */
[----:B------:R-:W3:Y:S01]  /*75e10*/  LDL.LU R93, [R1+0x6c] ;  /* 0x00006c00015d7983 */ /* 0x000ee20000300800 */
[----:B----4-:R-:W-:-:S03]  /*75e20*/  FMUL R28, R28, R9 ;  /* 0x000000091c1c7220 */ /* 0x010fc60000400000 */
[----:B------:R-:W4:Y:S01]  /*75e30*/  LDL.LU R92, [R1+0x78] ;  /* 0x00007800015c7983 */ /* 0x000f220000300800 */
[-C--:B-----5:R-:W-:Y:S01]  /*75e40*/  FMUL R29, R29, R9.reuse ;  /* 0x000000091d1d7220 */ /* 0x0a0fe20000400000 */
[-C--:B------:R-:W-:Y:S01]  /*75e50*/  FMUL R24, R24, R9.reuse ;  /* 0x0000000918187220 */ /* 0x080fe20000400000 */
[-C--:B------:R-:W-:Y:S01]  /*75e60*/  FMUL R27, R27, R9.reuse ;  /* 0x000000091b1b7220 */ /* 0x080fe20000400000 */
[-C--:B------:R-:W-:Y:S01]  /*75e70*/  FMUL R23, R23, R9.reuse ;  /* 0x0000000917177220 */ /* 0x080fe20000400000 */
[-C--:B------:R-:W-:Y:S01]  /*75e80*/  FMUL R25, R25, R9.reuse ;  /* 0x0000000919197220 */ /* 0x080fe20000400000 */
[-C--:B------:R-:W-:Y:S02]  /*75e90*/  FMUL R242, R89, R9.reuse ;  /* 0x0000000959f27220 */ /* 0x080fe40000400000 */
[----:B------:R-:W5:Y:S01]  /*75ea0*/  LDL.LU R89, [R1+0x7c] ;  /* 0x00007c0001597983 */ /* 0x000f620000300800 */
[-C--:B------:R-:W-:Y:S01]  /*75eb0*/  FMUL R61, R61, R9.reuse ;  /* 0x000000093d3d7220 */ /* 0x080fe20000400000 */
[----:B------:R-:W-:-:S02]  /*75ec0*/  FMUL R240, R88, R9 ;  /* 0x0000000958f07220 */ /* 0x000fc40000400000 */
[----:B------:R-:W5:Y:S01]  /*75ed0*/  LDL.LU R88, [R1+0x88] ;  /* 0x0000880001587983 */ /* 0x000f620000300800 */
[-C--:B------:R-:W-:Y:S01]  /*75ee0*/  FMUL R63, R63, R9.reuse ;  /* 0x000000093f3f7220 */ /* 0x080fe20000400000 */
[-C--:B------:R-:W-:Y:S02]  /*75ef0*/  FMUL R238, R85, R9.reuse ;  /* 0x0000000955ee7220 */ /* 0x080fe40000400000 */
[----:B------:R-:W5:Y:S01]  /*75f00*/  LDL.LU R85, [R1+0x8c] ;  /* 0x00008c0001557983 */ /* 0x000f620000300800 */
[-C--:B------:R-:W-:Y:S01]  /*75f10*/  FMUL R65, R65, R9.reuse ;  /* 0x0000000941417220 */ /* 0x080fe20000400000 */
[-C--:B------:R-:W-:Y:S02]  /*75f20*/  FMUL R236, R84, R9.reuse ;  /* 0x0000000954ec7220 */ /* 0x080fe40000400000 */
[----:B------:R-:W5:Y:S01]  /*75f30*/  LDL.LU R84, [R1+0x98] ;  /* 0x0000980001547983 */ /* 0x000f620000300800 */
[-C--:B------:R-:W-:Y:S01]  /*75f40*/  FMUL R67, R67, R9.reuse ;  /* 0x0000000943437220 */ /* 0x080fe20000400000 */
        /* <DEDUP_REMOVED lines=10> */
[----:B------:R-:W-:-:S02]  /*75ff0*/  FMUL R228, R76, R9 ;  /* 0x000000094ce47220 */ /* 0x000fc40000400000 */
        /* <DEDUP_REMOVED lines=94> */
[-C--:B---3--:R-:W-:Y:S01]  /*765e0*/  FMUL R120, R93, R9.reuse ;  /* 0x000000095d787220 */ /* 0x088fe20000400000 */
[-C--:B----4-:R-:W-:Y:S01]  /*765f0*/  FMUL R117, R92, R9.reuse ;  /* 0x000000095c757220 */ /* 0x090fe20000400000 */
[-C--:B------:R-:W-:Y:S01]  /*76600*/  FMUL R125, R100, R9.reuse ;  /* 0x00000009647d7220 */ /* 0x080fe20000400000 */
        /* <DEDUP_REMOVED lines=35> */
[----:B------:R-:W1:Y:S01]  /*76840*/  S2R R0, SR_TID.X ;  /* 0x0000000000007919 */ /* 0x000e620000002100 */
        /* <DEDUP_REMOVED lines=12> */
[----:B------:R-:W-:Y:S01]  /*76910*/  FMUL R53, R5, R9 ;  /* 0x0000000905357220 */ /* 0x000fe20000400000 */
[----:B-1----:R-:W-:-:S02]  /*76920*/  LOP3.LUT P0, RZ, R0, 0x3, RZ, 0xc0, !PT ;  /* 0x0000000300ff7812 */ /* 0x002fc4000780c0ff */
[----:B------:R-:W-:Y:S01]  /*76930*/  LOP3.LUT R3, R0, 0x7f, RZ, 0xc0, !PT ;  /* 0x0000007f00037812 */ /* 0x000fe200078ec0ff */
[----:B------:R-:W-:-:S03]  /*76940*/  FMUL R243, R4, R9 ;  /* 0x0000000904f37220 */ /* 0x000fc60000400000 */
[----:B------:R-:W-:-:S07]  /*76950*/  SHF.R.U32.HI R155, RZ, 0x5, R3 ;  /* 0x00000005ff9b7819 */ /* 0x000fce0000011603 */
[----:B------:R-:W-:Y:S05]  /*76960*/  @P0 BRA `(.L_x_62) ;  /* 0x0000000000540947 */ /* 0x000fea0003800000 */
[----:B------:R-:W-:Y:S01]  /*76970*/  SHF.R.U32.HI R3, RZ, 0x2, R0 ;  /* 0x00000002ff037819 */ /* 0x000fe20000011600 */
[----:B------:R-:W-:Y:S01]  /*76980*/  IMAD.SHL.U32 R0, R155, 0x10, RZ ;  /* 0x000000109b007824 */ /* 0x000fe200078e00ff */
[----:B------:R-:W1:Y:S02]  /*76990*/  LDC.64 R4, c[0x0][0x688] ;  /* 0x0001a200ff047b82 */ /* 0x000e640000000a00 */
[----:B------:R-:W-:-:S04]  /*769a0*/  LOP3.LUT R3, R3, 0x7, RZ, 0xc0, !PT ;  /* 0x0000000703037812 */ /* 0x000fc800078ec0ff */
[----:B------:R-:W-:Y:S02]  /*769b0*/  LOP3.LUT R0, R0, 0xfffffff0, R3, 0xe2, !PT ;  /* 0xfffffff000007812 */ /* 0x000fe400078ee203 */
[----:B------:R-:W2:Y:S02]  /*769c0*/  S2R R3, SR_CTAID.X ;  /* 0x0000000000037919 */ /* 0x000ea40000002500 */
[----:B--2---:R-:W-:-:S05]  /*769d0*/  SHF.L.U32 R3, R3, 0x6, RZ ;  /* 0x0000000603037819 */ /* 0x004fca00000006ff */
[----:B-1----:R-:W-:Y:S01]  /*769e0*/  IMAD R4, R4, UR36, R3 ;  /* 0x0000002404047c24 */ /* 0x002fe2000f8e0203 */
[----:B------:R-:W-:-:S03]  /*769f0*/  LOP3.LUT R3, R0, R3, RZ, 0xfc, !PT ;  /* 0x0000000300037212 */ /* 0x000fc600078efcff */
[----:B------:R-:W-:-:S05]  /*76a00*/  IMAD R4, R5, UR37, R4 ;  /* 0x0000002505047c24 */ /* 0x000fca000f8e0204 */
[----:B------:R-:W-:Y:S02]  /*76a10*/  IADD3 R0, P2, R0, R4, RZ ;  /* 0x0000000400007210 */ /* 0x000fe40007f5e0ff */
[----:B------:R-:W1:Y:S02]  /*76a20*/  LDC R4, c[0x0][0x288] ;  /* 0x0000a200ff047b82 */ /* 0x000e640000000800 */
[C---:B-1----:R-:W-:Y:S02]  /*76a30*/  ISETP.GE.U32.AND P0, PT, R3.reuse, R4, PT ;  /* 0x000000040300720c */ /* 0x042fe40003f06070 */
[----:B------:R-:W-:-:S04]  /*76a40*/  IADD3 R3, R3, 0x8, RZ ;  /* 0x0000000803037810 */ /* 0x000fc80007ffe0ff */
[----:B------:R-:W-:Y:S01]  /*76a50*/  ISETP.GE.U32.AND P1, PT, R3, R4, PT ;  /* 0x000000040300720c */ /* 0x000fe20003f26070 */
[----:B------:R-:W-:Y:S01]  /*76a60*/  IMAD.X R3, RZ, RZ, RZ, P2 ;  /* 0x000000ffff037224 */ /* 0x000fe200010e06ff */
[----:B------:R-:W1:Y:S02]  /*76a70*/  LDC.64 R4, c[0x0][0x680] ;  /* 0x0001a000ff047b82 */ /* 0x000e640000000a00 */
[----:B-1----:R-:W-:-:S04]  /*76a80*/  LEA R4, P3, R0, R4, 0x2 ;  /* 0x0000000400047211 */ /* 0x002fc800078610ff */
[----:B------:R-:W-:-:S05]  /*76a90*/  LEA.HI.X R5, R0, R5, R3, 0x2, P3 ;  /* 0x0000000500057211 */ /* 0x000fca00018f1403 */
[----:B------:R1:W-:Y:S04]  /*76aa0*/  @!P0 STG.E desc[UR4][R4.64], R8 ;  /* 0x0000000804008986 */ /* 0x0003e8000c101904 */
[----:B------:R1:W-:Y:S02]  /*76ab0*/  @!P1 STG.E desc[UR4][R4.64+0x20], R10 ;  /* 0x0000200a04009986 */ /* 0x0003e4000c101904 */
.L_x_62:
[----:B------:R-:W-:Y:S05]  /*76ac0*/  BSYNC B0 ;  /* 0x0000000000007941 */ /* 0x000fea0003800000 */
.L_x_61:
[----:B-1----:R-:W1:Y:S02]  /*76ad0*/  LDC.64 R4, c[0x0][0x730] ;  /* 0x0001cc00ff047b82 */ /* 0x002e640000000a00 */
[----:B-1----:R-:W-:-:S04]  /*76ae0*/  ISETP.NE.U32.AND P0, PT, R4, RZ, PT ;  /* 0x000000ff0400720c */ /* 0x002fc80003f05070 */
[----:B------:R-:W-:-:S13]  /*76af0*/  ISETP.NE.AND.EX P0, PT, R5, RZ, PT, P0 ;  /* 0x000000ff0500720c */ /* 0x000fda0003f05300 */
[----:B------:R-:W-:Y:S05]  /*76b00*/  @P0 BRA `(.L_x_63) ;  /* 0x0000000000200947 */ /* 0x000fea0003800000 */
[----:B------:R-:W1:Y:S02]  /*76b10*/  LDC.64 R4, c[0x0][0x728] ;  /* 0x0001ca00ff047b82 */ /* 0x000e640000000a00 */
[----:B-1----:R-:W-:-:S04]  /*76b20*/  ISETP.NE.U32.AND P0, PT, R4, RZ, PT ;  /* 0x000000ff0400720c */ /* 0x002fc80003f05070 */
[----:B------:R-:W-:-:S13]  /*76b30*/  ISETP.NE.AND.EX P0, PT, R5, RZ, PT, P0 ;  /* 0x000000ff0500720c */ /* 0x000fda0003f05300 */
[----:B------:R-:W-:Y:S05]  /*76b40*/  @!P0 BRA `(.L_x_64) ;  /* 0x00000000000c8947 */ /* 0x000fea0003800000 */
[----:B------:R-:W1:Y:S02]  /*76b50*/  LDC.64 R4, c[0x0][0x728] ;  /* 0x0001ca00ff047b82 */ /* 0x000e640000000a00 */
[----:B-1----:R2:W5:Y:S01]  /*76b60*/  LDG.E R58, desc[UR4][R4.64] ;  /* 0x00000004043a7981 */ /* 0x002562000c1e1900 */
[----:B------:R-:W-:Y:S05]  /*76b70*/  BRA `(.L_x_63) ;  /* 0x0000000000047947 */ /* 0x000fea0003800000 */
.L_x_64:
[----:B------:R-:W1:Y:S02]  /*76b80*/  LDC R58, c[0x0][0x720] ;  /* 0x0001c800ff3a7b82 */ /* 0x000e640000000800 */
.L_x_63:
[----:B------:R-:W-:-:S04]  /*76b90*/  MOV R0, RZ ;  /* 0x000000ff00007202 */ /* 0x000fc80000000f00 */
[----:B------:R-:W-:-:S13]  /*76ba0*/  LOP3.LUT P0, RZ, R0, 0x1bf, RZ, 0xc0, !PT ;  /* 0x000001bf00ff7812 */ /* 0x000fda000780c0ff */
[----:B------:R-:W-:Y:S05]  /*76bb0*/  @!P0 BRA `(.L_x_65) ;  /* 0x0000000000348947 */ /* 0x000fea0003800000 */
[----:B------:R-:W-:Y:S01]  /*76bc0*/  MOV R14, 0x0 ;  /* 0x00000000000e7802 */ /* 0x000fe20000000f00 */
[----:B--2---:R-:W2:Y:S01]  /*76bd0*/  LDC R4, c[0x4][0x70] ;  /* 0x01001c00ff047b82 */ /* 0x004ea20000000800 */
[----:B------:R-:W-:Y:S01]  /*76be0*/  MOV R8, 0x70 ;  /* 0x0000007000087802 */ /* 0x000fe20000000f00 */
[----:B------:R-:W-:Y:S01]  /*76bf0*/  IMAD.MOV.U32 R13, RZ, RZ, RZ ;  /* 0x000000ffff0d7224 */ /* 0x000fe200078e00ff */
[----:B------:R-:W-:-:S05]  /*76c00*/  MOV R12, 0x1 ;  /* 0x00000001000c7802 */ /* 0x000fca0000000f00 */
[----:B------:R-:W3:Y:S08]  /*76c10*/  LDC R5, c[0x4][0x74] ;  /* 0x01001d00ff057b82 */ /* 0x000ef00000000800 */
[----:B------:R-:W4:Y:S08]  /*76c20*/  LDC R6, c[0x4][0x78] ;  /* 0x01001e00ff067b82 */ /* 0x000f300000000800 */
[----:B------:R-:W1:Y:S08]  /*76c30*/  LDC R7, c[0x4][0x7c] ;  /* 0x01001f00ff077b82 */ /* 0x000e700000000800 */
[----:B------:R-:W1:Y:S08]  /*76c40*/  LDC R10, c[0x4][0x8] ;  /* 0x01000200ff0a7b82 */ /* 0x000e700000000800 */
[----:B------:R-:W1:Y:S08]  /*76c50*/  LDC R11, c[0x4][0xc] ;  /* 0x01000300ff0b7b82 */ /* 0x000e700000000800 */
[----:B--2---:R-:W1:Y:S02]  /*76c60*/  LDC.64 R14, c[0x4][R14] ;  /* 0x010000000e0e7b82 */ /* 0x004e640000000a00 */
[----:B------:R-:W-:-:S07]  /*76c70*/  LEPC R20, `(.L_x_65) ;  /* 0x000000001014794e */ /* 0x000fce0000000000 */
[----:B-1-345:R-:W-:Y:S05]  /*76c80*/  CALL.ABS.NOINC R14 ;  /* 0x000000000e007343 */ /* 0x03afea0003c00000 */
.L_x_65:
        /* <DEDUP_REMOVED lines=15> */
.L_x_66:
[----:B------:R-:W3:Y:S02]  /*76d80*/  S2R R20, SR_TID.X ;  /* 0x0000000000147919 */ /* 0x000ee40000002100 */
[C---:B---3--:R-:W-:Y:S02]  /*76d90*/  LOP3.LUT R21, R20.reuse, 0x7f, RZ, 0xc0, !PT ;  /* 0x0000007f14157812 */ /* 0x048fe400078ec0ff */
[----:B--2---:R-:W-:Y:S02]  /*76da0*/  SHF.L.U32 R4, R20, 0x5, RZ ;  /* 0x0000000514047819 */ /* 0x004fe400000006ff */
[----:B------:R-:W-:Y:S02]  /*76db0*/  IADD3 R0, R21, 0x1f, RZ ;  /* 0x0000001f15007810 */ /* 0x000fe40007ffe0ff */
[----:B------:R-:W-:Y:S02]  /*76dc0*/  SHF.R.U32.HI R3, RZ, 0x1, R20 ;  /* 0x00000001ff037819 */ /* 0x000fe40000011614 */
[----:B------:R-:W-:-:S02]  /*76dd0*/  ISETP.GT.U32.AND P1, PT, R0, 0x3e, PT ;  /* 0x0000003e0000780c */ /* 0x000fc40003f24070 */
[----:B------:R-:W-:Y:S02]  /*76de0*/  LOP3.LUT R0, R4, 0xc0, RZ, 0xc0, !PT ;  /* 0x000000c004007812 */ /* 0x000fe400078ec0ff */
[----:B------:R-:W-:Y:S02]  /*76df0*/  LOP3.LUT P2, RZ, R20, 0x4, RZ, 0xc0, !PT ;  /* 0x0000000414ff7812 */ /* 0x000fe4000784c0ff */
[----:B------:R-:W-:Y:S01]  /*76e00*/  LOP3.LUT R0, R0, 0x8, R3, 0xf8, !PT ;  /* 0x0000000800007812 */ /* 0x000fe200078ef803 */
[----:B------:R-:W-:-:S05]  /*76e10*/  IMAD.SHL.U32 R3, R20, 0x4, RZ ;  /* 0x0000000414037824 */ /* 0x000fca00078e00ff */
[----:B------:R-:W-:Y:S02]  /*76e20*/  LOP3.LUT R0, R0, 0x18, R3, 0x78, !PT ;  /* 0x0000001800007812 */ /* 0x000fe400078e7803 */
[C---:B------:R-:W-:Y:S02]  /*76e30*/  LOP3.LUT R3, R4.reuse, 0x20, RZ, 0xc0, !PT ;  /* 0x0000002004037812 */ /* 0x040fe400078ec0ff */
[----:B------:R-:W-:Y:S02]  /*76e40*/  LOP3.LUT R4, R4, 0x100, RZ, 0xc0, !PT ;  /* 0x0000010004047812 */ /* 0x000fe400078ec0ff */
[----:B------:R-:W-:-:S04]  /*76e50*/  LEA R3, R155, R3, 0x9 ;  /* 0x000000039b037211 */ /* 0x000fc800078e48ff */
[----:B------:R-:W-:Y:S02]  /*76e60*/  IADD3 R0, R0, R3, R4 ;  /* 0x0000000300007210 */ /* 0x000fe40007ffe004 */
[----:B------:R-:W2:Y:S02]  /*76e70*/  LDC.64 R4, c[0x0][0x730] ;  /* 0x0001cc00ff047b82 */ /* 0x000ea40000000a00 */
[----:B--2---:R-:W-:-:S04]  /*76e80*/  ISETP.NE.U32.AND P0, PT, R4, RZ, PT ;  /* 0x000000ff0400720c */ /* 0x004fc80003f05070 */
[----:B------:R-:W-:-:S13]  /*76e90*/  ISETP.NE.AND.EX P0, PT, R5, RZ, PT, P0 ;  /* 0x000000ff0500720c */ /* 0x000fda0003f05300 */
[----:B-1---5:R-:W1:Y:S02]  /*76ea0*/  @P0 LDC R58, c[0x0][0x720] ;  /* 0x0001c800ff3a0b82 */ /* 0x022e640000000800 */
[-C--:B-1----:R-:W-:Y:S01]  /*76eb0*/  FMUL R4, R59, R58.reuse ;  /* 0x0000003a3b047220 */ /* 0x082fe20000400000 */
[-C--:B------:R-:W-:Y:S01]  /*76ec0*/  FMUL R55, R55, R58.reuse ;  /* 0x0000003a37377220 */ /* 0x080fe20000400000 */
[-C--:B------:R-:W-:Y:S01]  /*76ed0*/  FMUL R2, R2, R58.reuse ;  /* 0x0000003a02027220 */ /* 0x080fe20000400000 */
[-C--:B------:R-:W-:Y:S01]  /*76ee0*/  FMUL R5, R26, R58.reuse ;  /* 0x0000003a1a057220 */ /* 0x080fe20000400000 */
[-C--:B------:R-:W-:Y:S01]  /*76ef0*/  FMUL R6, R52, R58.reuse ;  /* 0x0000003a34067220 */ /* 0x080fe20000400000 */
[-C--:B------:R-:W-:Y:S01]  /*76f00*/  FMUL R48, R48, R58.reuse ;  /* 0x0000003a30307220 */ /* 0x080fe20000400000 */
[-C--:B------:R-:W-:Y:S01]  /*76f10*/  FMUL R7, R28, R58.reuse ;  /* 0x0000003a1c077220 */ /* 0x080fe20000400000 */
[----:B------:R-:W-:Y:S01]  /*76f20*/  FMUL R29, R29, R58 ;  /* 0x0000003a1d1d7220 */ /* 0x000fe20000400000 */
[----:B------:R-:W-:-:S02]  /*76f30*/  F2FP.F16.F32.PACK_AB R4, R55, R4 ;  /* 0x000000043704723e */ /* 0x000fc400000000ff */
[----:B------:R-:W-:Y:S02]  /*76f40*/  F2FP.F16.F32.PACK_AB R5, R5, R2 ;  /* 0x000000020505723e */ /* 0x000fe400000000ff */
[----:B------:R-:W-:Y:S02]  /*76f50*/  F2FP.F16.F32.PACK_AB R6, R48, R6 ;  /* 0x000000063006723e */ /* 0x000fe400000000ff */
[----:B------:R-:W-:Y:S01]  /*76f60*/  F2FP.F16.F32.PACK_AB R7, R29, R7 ;  /* 0x000000071d07723e */ /* 0x000fe200000000ff */
[----:B------:R-:W-:Y:S06]  /*76f70*/  @P1 BRA `(.L_x_67) ;  /* 0x0000000000041947 */ /* 0x000fec0003800000 */
[----:B------:R-:W-:-:S04]  /*76f80*/  DEPBAR.LE SB0, 0x1 ;  /* 0x000080400000791a */ /* 0x000fc80000000000 */
.L_x_67:
[----:B------:R-:W-:Y:S05]  /*76f90*/  WARPSYNC.ALL ;  /* 0x0000000000007948 */ /* 0x000fea0003800000 */
[----:B------:R-:W-:Y:S01]  /*76fa0*/  BAR.SYNC.DEFER_BLOCKING 0x1, 0x80 ;  /* 0x0042000000007b1d */ /* 0x000fe20000010000 */
[----:B------:R-:W-:Y:S01]  /*76fb0*/  LEA R2, R0, R252, 0x1 ;  /* 0x000000fc00027211 */ /* 0x000fe200078e08ff */
[----:B------:R-:W-:Y:S02]  /*76fc0*/  IMAD.MOV.U32 R3, RZ, RZ, 0x10 ;  /* 0x00000010ff037424 */ /* 0x000fe400078e00ff */
[-C--:B------:R-:W-:Y:S01]  /*76fd0*/  FMUL R23, R23, R58.reuse ;  /* 0x0000003a17177220 */ /* 0x080fe20000400000 */
[-C--:B------:R-:W-:Y:S01]  /*76fe0*/  FMUL R0, R25, R58.reuse ;  /* 0x0000003a19007220 */ /* 0x080fe20000400000 */
[-C--:B------:R-:W-:Y:S01]  /*76ff0*/  FMUL R56, R56, R58.reuse ;  /* 0x0000003a38387220 */ /* 0x080fe20000400000 */
[-C--:B------:R-:W-:Y:S01]  /*77000*/  FMUL R27, R27, R58.reuse ;  /* 0x0000003a1b1b7220 */ /* 0x080fe20000400000 */
[-C--:B------:R-:W-:Y:S01]  /*77010*/  FMUL R47, R47, R58.reuse ;  /* 0x0000003a2f2f7220 */ /* 0x080fe20000400000 */
[----:B------:R-:W-:Y:S01]  /*77020*/  SEL R8, R3, 0xfffffff0, !P2 ;  /* 0xfffffff003087807 */ /* 0x000fe20005000000 */
[----:B------:R-:W2:Y:S04]  /*77030*/  LDL.LU R12, [R1+0x4] ;  /* 0x00000400010c7983 */ /* 0x000ea80000300800 */
[----:B------:R-:W3:Y:S04]  /*77040*/  LDL.LU R15, [R1] ;  /* 0x00000000010f7983 */ /* 0x000ee80000300800 */
[----:B------:R-:W4:Y:S04]  /*77050*/  LDL.LU R25, [R1+0x14] ;  /* 0x0000140001197983 */ /* 0x000f280000300800 */
[----:B------:R-:W5:Y:S04]  /*77060*/  LDL.LU R21, [R1+0x10] ;  /* 0x0000100001157983 */ /* 0x000f680000300800 */
[----:B------:R1:W-:Y:S04]  /*77070*/  STSM.16.M88.4 [R2], R4 ;  /* 0x0000000402007844 */ /* 0x0003e80000000200 */
[----:B------:R-:W3:Y:S01]  /*77080*/  LDL.LU R20, [R1+0x24] ;  /* 0x0000240001147983 */ /* 0x000ee20000300800 */
[-C--:B------:R-:W-:Y:S01]  /*77090*/  FMUL R14, R31, R58.reuse ;  /* 0x0000003a1f0e7220 */ /* 0x080fe20000400000 */
[-C--:B-1----:R-:W-:Y:S01]  /*770a0*/  FMUL R4, R62, R58.reuse ;  /* 0x0000003a3e047220 */ /* 0x082fe20000400000 */
[-C--:B------:R-:W-:Y:S01]  /*770b0*/  FMUL R5, R24, R58.reuse ;  /* 0x0000003a18057220 */ /* 0x080fe20000400000 */
[----:B------:R-:W-:Y:S01]  /*770c0*/  FMUL R6, R51, R58 ;  /* 0x0000003a33067220 */ /* 0x000fe20000400000 */
[----:B------:R-:W-:-:S02]  /*770d0*/  F2FP.F16.F32.PACK_AB R7, R0, R23 ;  /* 0x000000170007723e */ /* 0x000fc400000000ff */
[----:B------:R-:W-:Y:S01]  /*770e0*/  F2FP.F16.F32.PACK_AB R4, R56, R4 ;  /* 0x000000043804723e */ /* 0x000fe200000000ff */
[----:B------:R-:W3:Y:S01]  /*770f0*/  LDL.LU R23, [R1+0x20] ;  /* 0x0000200001177983 */ /* 0x000ee20000300800 */
[----:B------:R-:W-:Y:S02]  /*77100*/  F2FP.F16.F32.PACK_AB R5, R27, R5 ;  /* 0x000000051b05723e */ /* 0x000fe400000000ff */
[----:B------:R-:W-:Y:S01]  /*77110*/  F2FP.F16.F32.PACK_AB R6, R47, R6 ;  /* 0x000000062f06723e */ /* 0x000fe200000000ff */
[----:B------:R-:W3:Y:S01]  /*77120*/  LDL.LU R24, [R1+0x34] ;  /* 0x0000340001187983 */ /* 0x000ee20000300800 */
[----:B------:R-:W-:-:S03]  /*77130*/  LEA R0, R8, R2, 0x1 ;  /* 0x0000000208007211 */ /* 0x000fc600078e08ff */
[----:B------:R-:W3:Y:S04]  /*77140*/  LDL.LU R27, [R1+0x30] ;  /* 0x00003000011b7983 */ /* 0x000ee80000300800 */
[----:B------:R1:W-:Y:S01]  /*77150*/  STSM.16.M88.4 [R0], R4 ;  /* 0x0000000400007844 */ /* 0x0003e20000000200 */
[----:B------:R-:W-:-:S03]  /*77160*/  FMUL R3, R246, R58 ;  /* 0x0000003af6037220 */ /* 0x000fc60000400000 */
[----:B------:R-:W3:Y:S04]  /*77170*/  LDL.LU R28, [R1+0x44] ;  /* 0x00004400011c7983 */ /* 0x000ee80000300800 */
[----:B------:R-:W3:Y:S01]  /*77180*/  LDL.LU R31, [R1+0x40] ;  /* 0x00004000011f7983 */ /* 0x000ee20000300800 */
[-C--:B------:R-:W-:Y:S01]  /*77190*/  FMUL R155, R82, R58.reuse ;  /* 0x0000003a529b7220 */ /* 0x080fe20000400000 */
[-C--:B-1----:R-:W-:Y:S01]  /*771a0*/  FMUL R6, R18, R58.reuse ;  /* 0x0000003a12067220 */ /* 0x082fe20000400000 */
[-C--:B------:R-:W-:Y:S01]  /*771b0*/  FMUL R18, R33, R58.reuse ;  /* 0x0000003a21127220 */ /* 0x080fe20000400000 */
[-C--:B------:R-:W-:Y:S01]  /*771c0*/  FMUL R62, R64, R58.reuse ;  /* 0x0000003a403e7220 */ /* 0x080fe20000400000 */
[----:B------:R-:W2:Y:S04]  /*771d0*/  LDL.LU R33, [R1+0x54] ;  /* 0x0000540001217983 */ /* 0x000ea80000300800 */
[----:B------:R-:W4:Y:S04]  /*771e0*/  LDL.LU R52, [R1+0x50] ;  /* 0x0000500001347983 */ /* 0x000f280000300800 */
[----:B------:R-:W3:Y:S04]  /*771f0*/  LDL.LU R246, [R1+0x64] ;  /* 0x0000640001f67983 */ /* 0x000ee80000300800 */
[----:B------:R-:W5:Y:S04]  /*77200*/  LDL.LU R55, [R1+0x60] ;  /* 0x0000600001377983 */ /* 0x000f680000300800 */
[----:B------:R-:W2:Y:S01]  /*77210*/  LDL.LU R56, [R1+0x74] ;  /* 0x0000740001387983 */ /* 0x000ea20000300800 */
[-C--:B------:R-:W-:Y:S01]  /*77220*/  FMUL R82, R83, R58.reuse ;  /* 0x0000003a53527220 */ /* 0x080fe20000400000 */
[----:B------:R-:W-:-:S02]  /*77230*/  FMUL R83, R245, R58 ;  /* 0x0000003af5537220 */ /* 0x000fc40000400000 */
[----:B------:R-:W3:Y:S01]  /*77240*/  LDL.LU R245, [R1+0x70] ;  /* 0x0000700001f57983 */ /* 0x000ee20000300800 */
[-C--:B------:R-:W-:Y:S01]  /*77250*/  FMUL R64, R68, R58.reuse ;  /* 0x0000003a44407220 */ /* 0x080fe20000400000 */
[-C--:B------:R-:W-:Y:S01]  /*77260*/  FMUL R68, R72, R58.reuse ;  /* 0x0000003a48447220 */ /* 0x080fe20000400000 */
[-C--:B------:R-:W-:Y:S01]  /*77270*/  FMUL R72, R78, R58.reuse ;  /* 0x0000003a4e487220 */ /* 0x080fe20000400000 */
[-C--:B------:R-:W-:Y:S01]  /*77280*/  FMUL R78, R244, R58.reuse ;  /* 0x0000003af44e7220 */ /* 0x080fe20000400000 */
[-C--:B------:R-:W-:Y:S01]  /*77290*/  FMUL R5, R22, R58.reuse ;  /* 0x0000003a16057220 */ /* 0x080fe20000400000 */
[----:B------:R-:W3:Y:S01]  /*772a0*/  LDL.LU R244, [R1+0x84] ;  /* 0x0000840001f47983 */ /* 0x000ee20000300800 */
[-C--:B------:R-:W-:Y:S01]  /*772b0*/  FMUL R13, R17, R58.reuse ;  /* 0x0000003a110d7220 */ /* 0x080fe20000400000 */
[-C--:B------:R-:W-:Y:S01]  /*772c0*/  FMUL R17, R30, R58.reuse ;  /* 0x0000003a1e117220 */ /* 0x080fe20000400000 */
[-C--:B------:R-:W-:Y:S01]  /*772d0*/  FMUL R22, R35, R58.reuse ;  /* 0x0000003a23167220 */ /* 0x080fe20000400000 */
[----:B------:R-:W3:Y:S01]  /*772e0*/  LDL.LU R47, [R1+0x80] ;  /* 0x00008000012f7983 */ /* 0x000ee20000300800 */
[-C--:B------:R-:W-:Y:S01]  /*772f0*/  FMUL R26, R37, R58.reuse ;  /* 0x0000003a251a7220 */ /* 0x080fe20000400000 */
[----:B------:R-:W-:-:S02]  /*77300*/  FMUL R30, R39, R58 ;  /* 0x0000003a271e7220 */ /* 0x000fc40000400000 */
[----:B------:R-:W3:Y:S01]  /*77310*/  LDL.LU R48, [R1+0x94] ;  /* 0x0000940001307983 */ /* 0x000ee20000300800 */
[----:B------:R-:W-:-:S03]  /*77320*/  FMUL R37, R40, R58 ;  /* 0x0000003a28257220 */ /* 0x000fc60000400000 */
[----:B------:R-:W3:Y:S01]  /*77330*/  LDL.LU R51, [R1+0x90] ;  /* 0x0000900001337983 */ /* 0x000ee20000300800 */
[-C--:B------:R-:W-:Y:S01]  /*77340*/  FMUL R9, R19, R58.reuse ;  /* 0x0000003a13097220 */ /* 0x080fe20000400000 */
[----:B------:R-:W-:Y:S01]  /*77350*/  @!PT LDS RZ, [RZ] ;  /* 0x00000000fffff984 */ /* 0x000fe20000000800 */
[----:B------:R-:W-:Y:S01]  /*77360*/  @!PT LDS RZ, [RZ] ;  /* 0x00000000fffff984 */ /* 0x000fe20000000800 */
[----:B------:R-:W-:Y:S01]  /*77370*/  @!PT LDS RZ, [RZ] ;  /* 0x00000000fffff984 */ /* 0x000fe20000000800 */
[----:B------:R-:W-:Y:S01]  /*77380*/  @!PT LDS RZ, [RZ] ;  /* 0x00000000fffff984 */ /* 0x000fe20000000800 */
[----:B------:R1:W-:Y:S06]  /*77390*/  MEMBAR.ALL.CTA ;  /* 0x0000000000007992 */ /* 0x0003ec0000008000 */
[----:B-1----:R-:W1:Y:S01]  /*773a0*/  FENCE.VIEW.ASYNC.S ;  /* 0x00000000000073c6 */ /* 0x002e620000000000 */
[----:B----4-:R-:W-:-:S03]  /*773b0*/  FMUL R35, R52, R58 ;  /* 0x0000003a34237220 */ /* 0x010fc60000400000 */
[----:B------:R-:W4:Y:S01]  /*773c0*/  LDL.LU R52, [R1+0xa4] ;  /* 0x0000a40001347983 */ /* 0x000f220000300800 */
[----:B-----5:R-:W-:-:S03]  /*773d0*/  FMUL R39, R55, R58 ;  /* 0x0000003a37277220 */ /* 0x020fc60000400000 */
[----:B------:R-:W5:Y:S01]  /*773e0*/  LDL.LU R55, [R1+0xa0] ;  /* 0x0000a00001377983 */ /* 0x000f620000300800 */
[----:B--2---:R-:W-:-:S03]  /*773f0*/  FMUL R40, R56, R58 ;  /* 0x0000003a38287220 */ /* 0x004fc60000400000 */
[----:B------:R-:W2:Y:S01]  /*77400*/  LDL.LU R56, [R1+0xb0] ;  /* 0x0000b00001387983 */ /* 0x000ea20000300800 */
[-C--:B------:R-:W-:Y:S01]  /*77410*/  FMUL R19, R21, R58.reuse ;  /* 0x0000003a15137220 */ /* 0x080fe20000400000 */
[-C--:B------:R-:W-:Y:S01]  /*77420*/  FMUL R21, R32, R58.reuse ;  /* 0x0000003a20157220 */ /* 0x080fe20000400000 */
[-C--:B------:R-:W-:Y:S01]  /*77430*/  FMUL R32, R33, R58.reuse ;  /* 0x0000003a21207220 */ /* 0x080fe20000400000 */
[-C--:B------:R-:W-:Y:S01]  /*77440*/  FMUL R33, R38, R58.reuse ;  /* 0x0000003a26217220 */ /* 0x080fe20000400000 */
[-C--:B------:R-:W-:Y:S01]  /*77450*/  FMUL R38, R43, R58.reuse ;  /* 0x0000003a2b267220 */ /* 0x080fe20000400000 */
[-C--:B---3--:R-:W-:Y:S02]  /*77460*/  FMUL R43, R245, R58.reuse ;  /* 0x0000003af52b7220 */ /* 0x088fe40000400000 */
[----:B------:R-:W3:Y:S01]  /*77470*/  S2R R245, SR_TID.X ;  /* 0x0000000000f57919 */ /* 0x000ee20000002100 */
[-C--:B------:R-:W-:Y:S01]  /*77480*/  FMUL R60, R60, R58.reuse ;  /* 0x0000003a3c3c7220 */ /* 0x080fe20000400000 */
[-C--:B------:R-:W-:Y:S01]  /*77490*/  FMUL R59, R66, R58.reuse ;  /* 0x0000003a423b7220 */ /* 0x080fe20000400000 */
[-C--:B------:R-:W-:Y:S01]  /*774a0*/  FMUL R10, R16, R58.reuse ;  /* 0x0000003a100a7220 */ /* 0x080fe20000400000 */
[-C--:B------:R-:W-:Y:S01]  /*774b0*/  FMUL R16, R25, R58.reuse ;  /* 0x0000003a19107220 */ /* 0x080fe20000400000 */
[-C--:B------:R-:W-:Y:S01]  /*774c0*/  FMUL R61, R61, R58.reuse ;  /* 0x0000003a3d3d7220 */ /* 0x080fe20000400000 */
[-C--:B------:R-:W-:Y:S01]  /*774d0*/  FMUL R242, R242, R58.reuse ;  /* 0x0000003af2f27220 */ /* 0x080fe20000400000 */
[----:B------:R-:W-:Y:S01]  /*774e0*/  F2FP.F16.F32.PACK_AB R60, R60, R59 ;  /* 0x0000003b3c3c723e */ /* 0x000fe200000000ff */
        /* <DEDUP_REMOVED lines=11> */
[----:B------:R-:W-:-:S02]  /*775a0*/  VIADD R59, R2, 0x1000 ;  /* 0x00001000023b7836 */ /* 0x000fc40000000000 */
[-C--:B------:R-:W-:Y:S01]  /*775b0*/  FMUL R34, R41, R58.reuse ;  /* 0x0000003a29227220 */ /* 0x080fe20000400000 */
[-C--:B------:R-:W-:Y:S01]  /*775c0*/  FMUL R70, R74, R58.reuse ;  /* 0x0000003a4a467220 */ /* 0x080fe20000400000 */
[-C--:B------:R-:W-:Y:S01]  /*775d0*/  FMUL R41, R42, R58.reuse ;  /* 0x0000003a2a297220 */ /* 0x080fe20000400000 */
[----:B------:R-:W-:Y:S01]  /*775e0*/  BSSY B0, `(.L_x_68) ;  /* 0x00000db000007945 */ /* 0x000fe20003800000 */
[-C--:B------:R-:W-:Y:S01]  /*775f0*/  FMUL R74, R79, R58.reuse ;  /* 0x0000003a4f4a7220 */ /* 0x080fe20000400000 */
[-C--:B------:R-:W-:Y:S01]  /*77600*/  FMUL R29, R36, R58.reuse ;  /* 0x0000003a241d7220 */ /* 0x080fe20000400000 */
[----:B---3--:R-:W-:Y:S02]  /*77610*/  LOP3.LUT P0, RZ, R245, 0x4, RZ, 0xc0, !PT ;  /* 0x00000004f5ff7812 */ /* 0x008fe4000780c0ff */
[----:B------:R-:W-:Y:S01]  /*77620*/  MOV R245, 0x10 ;  /* 0x0000001000f57802 */ /* 0x000fe20000000f00 */
[----:B------:R-:W-:-:S03]  /*77630*/  FMUL R42, R44, R58 ;  /* 0x0000003a2c2a7220 */ /* 0x000fc60000400000 */
[----:B------:R-:W-:Y:S01]  /*77640*/  SEL R245, R245, 0xfffffff0, !P0 ;  /* 0xfffffff0f5f57807 */ /* 0x000fe20004000000 */
        /* <DEDUP_REMOVED lines=184> */
[----:B------:R-:W-:-:S02]  /*781d0*/  LEA R59, R245, R59, 0x1 ;  /* 0x0000003bf53b7211 */ /* 0x000fc400078e08ff */
[----:B------:R-:W-:Y:S02]  /*781e0*/  F2FP.F16.F32.PACK_AB R61, R61, R242 ;  /* 0x000000f23d3d723e */ /* 0x000fe400000000ff */
[----:B------:R-:W-:Y:S02]  /*781f0*/  F2FP.F16.F32.PACK_AB R62, R62, R241 ;  /* 0x000000f13e3e723e */ /* 0x000fe400000000ff */
[----:B------:R-:W-:Y:S02]  /*78200*/  F2FP.F16.F32.PACK_AB R63, R63, R240 ;  /* 0x000000f03f3f723e */ /* 0x000fe400000000ff */
[----:B------:R-:W-:Y:S02]  /*78210*/  F2FP.F16.F32.PACK_AB R64, R64, R239 ;  /* 0x000000ef4040723e */ /* 0x000fe400000000ff */
[----:B------:R-:W-:Y:S02]  /*78220*/  F2FP.F16.F32.PACK_AB R65, R65, R238 ;  /* 0x000000ee4141723e */ /* 0x000fe400000000ff */
[----:B------:R-:W-:-:S02]  /*78230*/  F2FP.F16.F32.PACK_AB R66, R66, R237 ;  /* 0x000000ed4242723e */ /* 0x000fc400000000ff */
[----:B------:R-:W-:Y:S01]  /*78240*/  F2FP.F16.F32.PACK_AB R67, R67, R236 ;  /* 0x000000ec4343723e */ /* 0x000fe200000000ff */
[-C--:B----4-:R-:W-:Y:S01]  /*78250*/  FMUL R52, R52, R58.reuse ;  /* 0x0000003a34347220 */ /* 0x090fe20000400000 */
[-C--:B-----5:R-:W-:Y:S01]  /*78260*/  FMUL R55, R55, R58.reuse ;  /* 0x0000003a37377220 */ /* 0x0a0fe20000400000 */
[-C--:B--2---:R-:W-:Y:S01]  /*78270*/  FMUL R56, R56, R58.reuse ;  /* 0x0000003a38387220 */ /* 0x084fe20000400000 */
[----:B------:R-:W-:Y:S01]  /*78280*/  FMUL R58, R243, R58 ;  /* 0x0000003af33a7220 */ /* 0x000fe20000400000 */
[----:B-1----:R-:W-:Y:S06]  /*78290*/  BAR.SYNC.DEFER_BLOCKING 0x1, 0x80 ;  /* 0x0042000000007b1d */ /* 0x002fec0000010000 */
[----:B------:R-:W-:Y:S05]  /*782a0*/  @P1 BRA `(.L_x_69) ;  /* 0x0000000000381947 */ /* 0x000fea0003800000 */
[----:B------:R-:W1:Y:S01]  /*782b0*/  LDC.64 R236, c[0x0][0x198] ;  /* 0x00006600ffec7b82 */ /* 0x000e620000000a00 */
[----:B------:R-:W-:Y:S01]  /*782c0*/  R2UR UR8, R252 ;  /* 0x00000000fc0872ca */ /* 0x000fe200000e0000 */
[----:B------:R-:W-:Y:S01]  /*782d0*/  UMOV UR9, URZ ;  /* 0x0000003f00097c82 */ /* 0x000fe20008000000 */
[----:B------:R-:W-:Y:S01]  /*782e0*/  UMOV UR11, UR36 ;  /* 0x00000024000b7c82 */ /* 0x000fe20008000000 */
[----:B------:R-:W-:-:S04]  /*782f0*/  UMOV UR12, UR37 ;  /* 0x00000025000c7c82 */ /* 0x000fc80008000000 */
[----:B------:R-:W2:Y:S01]  /*78300*/  S2UR UR10, SR_CTAID.X ;  /* 0x00000000000a79c3 */ /* 0x000ea20000002500 */
[----:B-1----:R-:W-:-:S04]  /*78310*/  IADD3 R238, P0, R236, 0x670, RZ ;  /* 0x00000670ecee7810 */ /* 0x002fc80007f1e0ff */
[----:B------:R-:W-:Y:S02]  /*78320*/  IADD3.X R236, RZ, R237, RZ, P0, !PT ;  /* 0x000000edffec7210 */ /* 0x000fe400007fe4ff */
[----:B------:R-:W-:Y:S02]  /*78330*/  R2UR UR4, R238 ;  /* 0x00000000ee0472ca */ /* 0x000fe400000e0000 */
[----:B------:R-:W-:Y:S01]  /*78340*/  R2UR UR5, R236 ;  /* 0x00000000ec0572ca */ /* 0x000fe200000e0000 */
[----:B--2---:R-:W-:-:S12]  /*78350*/  USHF.L.U32 UR10, UR10, 0x6, URZ ;  /* 0x000000060a0a7899 */ /* 0x004fd8000800063f */
[----:B------:R1:W-:Y:S01]  /*78360*/  UTMASTG.4D [UR8], [UR4] ;  /* 0x00000008040073b5 */ /* 0x0003e20008018000 */
[----:B------:R0:W-:Y:S01]  /*78370*/  UTMACMDFLUSH ;  /* 0x00000000000079b7 */ /* 0x0001e20000000000 */
[----:B-1----:R-:W-:-:S04]  /*78380*/  DEPBAR.LE SB0, 0x1 ;  /* 0x000080400000791a */ /* 0x002fc80000000000 */
.L_x_69:
[----:B------:R-:W-:Y:S05]  /*78390*/  BSYNC B0 ;  /* 0x0000000000007941 */ /* 0x000fea0003800000 */
.L_x_68:
[----:B------:R-:W-:Y:S01]  /*783a0*/  BAR.SYNC.DEFER_BLOCKING 0x1, 0x80 ;  /* 0x0042000000007b1d */ /* 0x000fe20000010000 */
[----:B------:R-:W-:Y:S02]  /*783b0*/  F2FP.F16.F32.PACK_AB R68, R235, R68 ;  /* 0x00000044eb44723e */ /* 0x000fe400000000ff */
[----:B------:R-:W-:Y:S02]  /*783c0*/  F2FP.F16.F32.PACK_AB R69, R234, R69 ;  /* 0x00000045ea45723e */ /* 0x000fe400000000ff */
[----:B------:R-:W-:Y:S01]  /*783d0*/  F2FP.F16.F32.PACK_AB R70, R233, R70 ;  /* 0x00000046e946723e */ /* 0x000fe200000000ff */
[----:B------:R-:W-:Y:S01]  /*783e0*/  BSSY B0, `(.L_x_70) ;  /* 0x000001f000007945 */ /* 0x000fe20003800000 */
[----:B------:R-:W-:Y:S02]  /*783f0*/  F2FP.F16.F32.PACK_AB R71, R232, R71 ;  /* 0x00000047e847723e */ /* 0x000fe400000000ff */
[----:B------:R-:W-:Y:S02]  /*78400*/  F2FP.F16.F32.PACK_AB R72, R231, R72 ;  /* 0x00000048e748723e */ /* 0x000fe400000000ff */
[----:B------:R-:W-:-:S02]  /*78410*/  F2FP.F16.F32.PACK_AB R73, R230, R73 ;  /* 0x00000049e649723e */ /* 0x000fc400000000ff */
[----:B------:R-:W-:Y:S02]  /*78420*/  F2FP.F16.F32.PACK_AB R74, R229, R74 ;  /* 0x0000004ae54a723e */ /* 0x000fe400000000ff */
[----:B------:R-:W-:Y:S01]  /*78430*/  F2FP.F16.F32.PACK_AB R75, R228, R75 ;  /* 0x0000004be44b723e */ /* 0x000fe200000000ff */
[----:B------:R1:W-:Y:S04]  /*78440*/  STSM.16.M88.4 [R2+0x1000], R60 ;  /* 0x0010003c02007844 */ /* 0x0003e80000000200 */
[----:B------:R1:W-:Y:S01]  /*78450*/  STSM.16.M88.4 [R0+0x1000], R64 ;  /* 0x0010004000007844 */ /* 0x0003e20000000200 */
[----:B------:R-:W-:Y:S01]  /*78460*/  @!PT LDS RZ, [RZ] ;  /* 0x00000000fffff984 */ /* 0x000fe20000000800 */
[----:B------:R-:W-:Y:S01]  /*78470*/  @!PT LDS RZ, [RZ] ;  /* 0x00000000fffff984 */ /* 0x000fe20000000800 */
[----:B------:R-:W-:Y:S01]  /*78480*/  @!PT LDS RZ, [RZ] ;  /* 0x00000000fffff984 */ /* 0x000fe20000000800 */
[----:B------:R-:W-:Y:S01]  /*78490*/  @!PT LDS RZ, [RZ] ;  /* 0x00000000fffff984 */ /* 0x000fe20000000800 */
[----:B------:R2:W-:Y:S06]  /*784a0*/  MEMBAR.ALL.CTA ;  /* 0x0000000000007992 */ /* 0x0005ec0000008000 */
[----:B--2---:R-:W2:Y:S02]  /*784b0*/  FENCE.VIEW.ASYNC.S ;  /* 0x00000000000073c6 */ /* 0x004ea40000000000 */
[----:B--2---:R-:W-:Y:S06]  /*784c0*/  BAR.SYNC.DEFER_BLOCKING 0x1, 0x80 ;  /* 0x0042000000007b1d */ /* 0x004fec0000010000 */
[----:B------:R-:W-:Y:S05]  /*784d0*/  @P1 BRA `(.L_x_71) ;  /* 0x00000000003c1947 */ /* 0x000fea0003800000 */
[----:B-1----:R-:W1:Y:S01]  /*784e0*/  LDC.64 R60, c[0x0][0x198] ;  /* 0x00006600ff3c7b82 */ /* 0x002e620000000a00 */
[----:B------:R-:W-:Y:S01]  /*784f0*/  R2UR UR8, R252 ;  /* 0x00000000fc0872ca */ /* 0x000fe200000e0000 */
[----:B------:R-:W-:Y:S01]  /*78500*/  UMOV UR9, 0x20 ;  /* 0x0000002000097882 */ /* 0x000fe20000000000 */
[----:B------:R-:W-:Y:S01]  /*78510*/  UMOV UR11, UR36 ;  /* 0x00000024000b7c82 */ /* 0x000fe20008000000 */
[----:B------:R-:W-:-:S04]  /*78520*/  UMOV UR12, UR37 ;  /* 0x00000025000c7c82 */ /* 0x000fc80008000000 */
[----:B------:R-:W2:Y:S06]  /*78530*/  S2UR UR10, SR_CTAID.X ;  /* 0x00000000000a79c3 */ /* 0x000eac0000002500 */
[----:B------:R-:W-:Y:S01]  /*78540*/  UIADD3 UR8, UR8, 0x1000, URZ ;  /* 0x0000100008087890 */ /* 0x000fe2000fffe03f */
[----:B-1----:R-:W-:-:S04]  /*78550*/  IADD3 R62, P0, R60, 0x670, RZ ;  /* 0x000006703c3e7810 */ /* 0x002fc80007f1e0ff */
[----:B------:R-:W-:Y:S01]  /*78560*/  R2UR UR4, R62 ;  /* 0x000000003e0472ca */ /* 0x000fe200000e0000 */
[----:B------:R-:W-:Y:S01]  /*78570*/  IMAD.X R60, RZ, RZ, R61, P0 ;  /* 0x000000ffff3c7224 */ /* 0x000fe200000e063d */
[----:B--2---:R-:W-:-:S04]  /*78580*/  USHF.L.U32 UR10, UR10, 0x6, URZ ;  /* 0x000000060a0a7899 */ /* 0x004fc8000800063f */
[----:B------:R-:W-:-:S13]  /*78590*/  R2UR UR5, R60 ;  /* 0x000000003c0572ca */ /* 0x000fda00000e0000 */
[----:B------:R2:W-:Y:S01]  /*785a0*/  UTMASTG.4D [UR8], [UR4] ;  /* 0x00000008040073b5 */ /* 0x0005e20008018000 */
[----:B------:R0:W-:Y:S01]  /*785b0*/  UTMACMDFLUSH ;  /* 0x00000000000079b7 */ /* 0x0001e20000000000 */
[----:B--2---:R-:W-:-:S04]  /*785c0*/  DEPBAR.LE SB0, 0x1 ;  /* 0x000080400000791a */ /* 0x004fc80000000000 */
.L_x_71:
[----:B------:R-:W-:Y:S05]  /*785d0*/  BSYNC B0 ;  /* 0x0000000000007941 */ /* 0x000fea0003800000 */
.L_x_70:
[----:B------:R-:W-:Y:S01]  /*785e0*/  BAR.SYNC.DEFER_BLOCKING 0x1, 0x80 ;  /* 0x0042000000007b1d */ /* 0x000fe20000010000 */
[----:B-1----:R-:W-:Y:S02]  /*785f0*/  F2FP.F16.F32.PACK_AB R60, R227, R226 ;  /* 0x000000e2e33c723e */ /* 0x002fe400000000ff */
        /* <DEDUP_REMOVED lines=8> */
[----:B------:R1:W-:Y:S04]  /*78680*/  STSM.16.M88.4 [R2], R68 ;  /* 0x0000004402007844 */ /* 0x0003e80000000200 */
[----:B------:R1:W-:Y:S01]  /*78690*/  STSM.16.M88.4 [R0], R72 ;  /* 0x0000004800007844 */ /* 0x0003e20000000200 */
        /* <DEDUP_REMOVED lines=21> */
[----:B--2---:R-:W-:-:S04]  /*787f0*/  DEPBAR.LE SB0, 0x1 ;  /* 0x000080400000791a */ /* 0x004fc80000000000 */
.L_x_73:
[----:B------:R-:W-:Y:S05]  /*78800*/  BSYNC B0 ;  /* 0x0000000000007941 */ /* 0x000fea0003800000 */
.L_x_72:
        /* <DEDUP_REMOVED lines=35> */
.L_x_75:
[----:B------:R-:W-:Y:S05]  /*78a40*/  BSYNC B0 ;  /* 0x0000000000007941 */ /* 0x000fea0003800000 */
.L_x_74:
        /* <DEDUP_REMOVED lines=34> */
.L_x_77:
[----:B------:R-:W-:Y:S05]  /*78c70*/  BSYNC B0 ;  /* 0x0000000000007941 */ /* 0x000fea0003800000 */
.L_x_76:
        /* <DEDUP_REMOVED lines=35> */
.L_x_79:
[----:B------:R-:W-:Y:S05]  /*78eb0*/  BSYNC B0 ;  /* 0x0000000000007941 */ /* 0x000fea0003800000 */
.L_x_78:
        /* <DEDUP_REMOVED lines=34> */
.L_x_81:
[----:B------:R-:W-:Y:S05]  /*790e0*/  BSYNC B0 ;  /* 0x0000000000007941 */ /* 0x000fea0003800000 */
.L_x_80:
        /* <DEDUP_REMOVED lines=35> */
.L_x_83:
[----:B------:R-:W-:Y:S05]  /*79320*/  BSYNC B0 ;  /* 0x0000000000007941 */ /* 0x000fea0003800000 */
.L_x_82:
        /* <DEDUP_REMOVED lines=34> */
.L_x_85:
[----:B------:R-:W-:Y:S05]  /*79550*/  BSYNC B0 ;  /* 0x0000000000007941 */ /* 0x000fea0003800000 */
.L_x_84:
        /* <DEDUP_REMOVED lines=35> */
.L_x_87:
[----:B------:R-:W-:Y:S05]  /*79790*/  BSYNC B0 ;  /* 0x0000000000007941 */ /* 0x000fea0003800000 */
.L_x_86:
        /* <DEDUP_REMOVED lines=34> */
.L_x_89:
[----:B------:R-:W-:Y:S05]  /*799c0*/  BSYNC B0 ;  /* 0x0000000000007941 */ /* 0x000fea0003800000 */
.L_x_88:
[----:B------:R-:W-:Y:S01]  /*799d0*/  BAR.SYNC.DEFER_BLOCKING 0x1, 0x80 ;  /* 0x0042000000007b1d */ /* 0x000fe20000010000 */
[----:B------:R-:W-:Y:S02]  /*799e0*/  F2FP.F16.F32.PACK_AB R5, R5, R6 ;  /* 0x000000060505723e */ /* 0x000fe400000000ff */
[----:B------:R-:W-:Y:S02]  /*799f0*/  F2FP.F16.F32.PACK_AB R6, R7, R8 ;  /* 0x000000080706723e */ /* 0x000fe400000000ff */
[----:B-1----:R-:W-:Y:S01]  /*79a00*/  F2FP.F16.F32.PACK_AB R68, R82, R83 ;  /* 0x000000535244723e */ /* 0x002fe200000000ff */
        /* <DEDUP_REMOVED lines=16> */
[----:B------:R-:W2:Y:S01]  /*79b10*/  LDC.64 R8, c[0x0][0x198] ;  /* 0x00006600ff087b82 */ /* 0x000ea20000000a00 */
[----:B------:R-:W-:Y:S01]  /*79b20*/  R2UR UR8, R252 ;  /* 0x00000000fc0872ca */ /* 0x000fe200000e0000 */
[----:B------:R-:W-:Y:S01]  /*79b30*/  UMOV UR9, 0x160 ;  /* 0x0000016000097882 */ /* 0x000fe20000000000 */
[----:B------:R-:W-:Y:S01]  /*79b40*/  UMOV UR11, UR36 ;  /* 0x00000024000b7c82 */ /* 0x000fe20008000000 */
[----:B------:R-:W-:-:S04]  /*79b50*/  UMOV UR12, UR37 ;  /* 0x00000025000c7c82 */ /* 0x000fc80008000000 */
[----:B------:R-:W3:Y:S06]  /*79b60*/  S2UR UR10, SR_CTAID.X ;  /* 0x00000000000a79c3 */ /* 0x000eec0000002500 */
[----:B------:R-:W-:Y:S01]  /*79b70*/  UIADD3 UR8, UR8, 0x1000, URZ ;  /* 0x0000100008087890 */ /* 0x000fe2000fffe03f */
[----:B--2---:R-:W-:-:S04]  /*79b80*/  IADD3 R3, P0, R8, 0x670, RZ ;  /* 0x0000067008037810 */ /* 0x004fc80007f1e0ff */
[----:B------:R-:W-:Y:S02]  /*79b90*/  IADD3.X R8, RZ, R9, RZ, P0, !PT ;  /* 0x00000009ff087210 */ /* 0x000fe400007fe4ff */
[----:B------:R-:W-:Y:S02]  /*79ba0*/  R2UR UR4, R3 ;  /* 0x00000000030472ca */ /* 0x000fe400000e0000 */
[----:B------:R-:W-:Y:S01]  /*79bb0*/  R2UR UR5, R8 ;  /* 0x00000000080572ca */ /* 0x000fe200000e0000 */
[----:B---3--:R-:W-:-:S12]  /*79bc0*/  USHF.L.U32 UR10, UR10, 0x6, URZ ;  /* 0x000000060a0a7899 */ /* 0x008fd8000800063f */
[----:B------:R2:W-:Y:S01]  /*79bd0*/  UTMASTG.4D [UR8], [UR4] ;  /* 0x00000008040073b5 */ /* 0x0005e20008018000 */
[----:B------:R0:W-:Y:S01]  /*79be0*/  UTMACMDFLUSH ;  /* 0x00000000000079b7 */ /* 0x0001e20000000000 */
[----:B--2---:R-:W-:-:S04]  /*79bf0*/  DEPBAR.LE SB0, 0x1 ;  /* 0x000080400000791a */ /* 0x004fc80000000000 */
.L_x_91:
[----:B------:R-:W-:Y:S05]  /*79c00*/  BSYNC B0 ;  /* 0x0000000000007941 */ /* 0x000fea0003800000 */
.L_x_90:
        /* <DEDUP_REMOVED lines=17> */
[----:B---3--:R-:W3:Y:S02]  /*79d20*/  FENCE.VIEW.ASYNC.S ;  /* 0x00000000000073c6 */ /* 0x008ee40000000000 */
[----:B---3--:R-:W-:Y:S06]  /*79d30*/  BAR.SYNC.DEFER_BLOCKING 0x1, 0x80 ;  /* 0x0042000000007b1d */ /* 0x008fec0000010000 */
[----:B------:R-:W-:Y:S05]  /*79d40*/  @P1 BRA `(.L_x_93) ;  /* 0x0000000000381947 */ /* 0x000fea0003800000 */
[----:B--2---:R-:W2:Y:S01]  /*79d50*/  LDC.64 R4, c[0x0][0x198] ;  /* 0x00006600ff047b82 */ /* 0x004ea20000000a00 */
[----:B------:R-:W-:Y:S01]  /*79d60*/  R2UR UR8, R252 ;  /* 0x00000000fc0872ca */ /* 0x000fe200000e0000 */
[----:B------:R-:W-:Y:S01]  /*79d70*/  UMOV UR9, 0x180 ;  /* 0x0000018000097882 */ /* 0x000fe20000000000 */
[----:B------:R-:W-:Y:S01]  /*79d80*/  UMOV UR11, UR36 ;  /* 0x00000024000b7c82 */ /* 0x000fe20008000000 */
[----:B------:R-:W-:-:S04]  /*79d90*/  UMOV UR12, UR37 ;  /* 0x00000025000c7c82 */ /* 0x000fc80008000000 */
[----:B------:R-:W3:Y:S01]  /*79da0*/  S2UR UR10, SR_CTAID.X ;  /* 0x00000000000a79c3 */ /* 0x000ee20000002500 */
[----:B--2---:R-:W-:-:S04]  /*79db0*/  IADD3 R3, P0, R4, 0x670, RZ ;  /* 0x0000067004037810 */ /* 0x004fc80007f1e0ff */
[----:B------:R-:W-:Y:S02]  /*79dc0*/  IADD3.X R4, RZ, R5, RZ, P0, !PT ;  /* 0x00000005ff047210 */ /* 0x000fe400007fe4ff */
[----:B------:R-:W-:Y:S02]  /*79dd0*/  R2UR UR4, R3 ;  /* 0x00000000030472ca */ /* 0x000fe400000e0000 */
[----:B------:R-:W-:Y:S01]  /*79de0*/  R2UR UR5, R4 ;  /* 0x00000000040572ca */ /* 0x000fe200000e0000 */
[----:B---3--:R-:W-:-:S12]  /*79df0*/  USHF.L.U32 UR10, UR10, 0x6, URZ ;  /* 0x000000060a0a7899 */ /* 0x008fd8000800063f */
[----:B------:R3:W-:Y:S01]  /*79e00*/  UTMASTG.4D [UR8], [UR4] ;  /* 0x00000008040073b5 */ /* 0x0007e20008018000 */
[----:B------:R0:W-:Y:S01]  /*79e10*/  UTMACMDFLUSH ;  /* 0x00000000000079b7 */ /* 0x0001e20000000000 */
[----:B---3--:R-:W-:-:S04]  /*79e20*/  DEPBAR.LE SB0, 0x1 ;  /* 0x000080400000791a */ /* 0x008fc80000000000 */
.L_x_93:
[----:B------:R-:W-:Y:S05]  /*79e30*/  BSYNC B0 ;  /* 0x0000000000007941 */ /* 0x000fea0003800000 */
.L_x_92:
        /* <DEDUP_REMOVED lines=17> */
[----:B----4-:R-:W4:Y:S02]  /*79f50*/  FENCE.VIEW.ASYNC.S ;  /* 0x00000000000073c6 */ /* 0x010f240000000000 */
[----:B----4-:R-:W-:Y:S06]  /*79f60*/  BAR.SYNC.DEFER_BLOCKING 0x1, 0x80 ;  /* 0x0042000000007b1d */ /* 0x010fec0000010000 */
[----:B------:R-:W-:Y:S05]  /*79f70*/  @P1 BRA `(.L_x_95) ;  /* 0x00000000003c1947 */ /* 0x000fea0003800000 */
[----:B--2---:R-:W2:Y:S01]  /*79f80*/  LDC.64 R4, c[0x0][0x198] ;  /* 0x00006600ff047b82 */ /* 0x004ea20000000a00 */
[----:B------:R-:W-:Y:S01]  /*79f90*/  R2UR UR8, R252 ;  /* 0x00000000fc0872ca */ /* 0x000fe200000e0000 */
[----:B------:R-:W-:Y:S01]  /*79fa0*/  UMOV UR9, 0x1a0 ;  /* 0x000001a000097882 */ /* 0x000fe20000000000 */
[----:B------:R-:W-:Y:S01]  /*79fb0*/  UMOV UR11, UR36 ;  /* 0x00000024000b7c82 */ /* 0x000fe20008000000 */
[----:B------:R-:W-:-:S04]  /*79fc0*/  UMOV UR12, UR37 ;  /* 0x00000025000c7c82 */ /* 0x000fc80008000000 */
[----:B------:R-:W4:Y:S06]  /*79fd0*/  S2UR UR10, SR_CTAID.X ;  /* 0x00000000000a79c3 */ /* 0x000f2c0000002500 */
[----:B------:R-:W-:Y:S01]  /*79fe0*/  UIADD3 UR8, UR8, 0x1000, URZ ;  /* 0x0000100008087890 */ /* 0x000fe2000fffe03f */
[----:B--2---:R-:W-:-:S04]  /*79ff0*/  IADD3 R3, P0, R4, 0x670, RZ ;  /* 0x0000067004037810 */ /* 0x004fc80007f1e0ff */
[----:B------:R-:W-:Y:S01]  /*7a000*/  R2UR UR4, R3 ;  /* 0x00000000030472ca */ /* 0x000fe200000e0000 */
[----:B------:R-:W-:Y:S01]  /*7a010*/  IMAD.X R4, RZ, RZ, R5, P0 ;  /* 0x000000ffff047224 */ /* 0x000fe200000e0605 */
[----:B----4-:R-:W-:-:S04]  /*7a020*/  USHF.L.U32 UR10, UR10, 0x6, URZ ;  /* 0x000000060a0a7899 */ /* 0x010fc8000800063f */
[----:B------:R-:W-:-:S13]  /*7a030*/  R2UR UR5, R4 ;  /* 0x00000000040572ca */ /* 0x000fda00000e0000 */
[----:B------:R4:W-:Y:S01]  /*7a040*/  UTMASTG.4D [UR8], [UR4] ;  /* 0x00000008040073b5 */ /* 0x0009e20008018000 */
[----:B------:R0:W-:Y:S01]  /*7a050*/  UTMACMDFLUSH ;  /* 0x00000000000079b7 */ /* 0x0001e20000000000 */
[----:B----4-:R-:W-:-:S04]  /*7a060*/  DEPBAR.LE SB0, 0x1 ;  /* 0x000080400000791a */ /* 0x010fc80000000000 */
.L_x_95:
[----:B------:R-:W-:Y:S05]  /*7a070*/  BSYNC B0 ;  /* 0x0000000000007941 */ /* 0x000fea0003800000 */
.L_x_94:
        /* <DEDUP_REMOVED lines=17> */
[----:B-----5:R-:W5:Y:S02]  /*7a190*/  FENCE.VIEW.ASYNC.S ;  /* 0x00000000000073c6 */ /* 0x020f640000000000 */
[----:B-----5:R-:W-:Y:S06]  /*7a1a0*/  BAR.SYNC.DEFER_BLOCKING 0x1, 0x80 ;  /* 0x0042000000007b1d */ /* 0x020fec0000010000 */
[----:B------:R-:W-:Y:S05]  /*7a1b0*/  @P1 BRA `(.L_x_97) ;  /* 0x0000000000381947 */ /* 0x000fea0003800000 */
[----:B--2---:R-:W4:Y:S01]  /*7a1c0*/  LDC.64 R4, c[0x0][0x198] ;  /* 0x00006600ff047b82 */ /* 0x004f220000000a00 */
[----:B------:R-:W-:Y:S01]  /*7a1d0*/  R2UR UR8, R252 ;  /* 0x00000000fc0872ca */ /* 0x000fe200000e0000 */
[----:B------:R-:W-:Y:S01]  /*7a1e0*/  UMOV UR9, 0x1c0 ;  /* 0x000001c000097882 */ /* 0x000fe20000000000 */
[----:B------:R-:W-:Y:S01]  /*7a1f0*/  UMOV UR11, UR36 ;  /* 0x00000024000b7c82 */ /* 0x000fe20008000000 */
[----:B------:R-:W-:-:S04]  /*7a200*/  UMOV UR12, UR37 ;  /* 0x00000025000c7c82 */ /* 0x000fc80008000000 */
[----:B------:R-:W2:Y:S01]  /*7a210*/  S2UR UR10, SR_CTAID.X ;  /* 0x00000000000a79c3 */ /* 0x000ea20000002500 */
[----:B----4-:R-:W-:-:S04]  /*7a220*/  IADD3 R0, P0, R4, 0x670, RZ ;  /* 0x0000067004007810 */ /* 0x010fc80007f1e0ff */
[----:B------:R-:W-:Y:S02]  /*7a230*/  IADD3.X R4, RZ, R5, RZ, P0, !PT ;  /* 0x00000005ff047210 */ /* 0x000fe400007fe4ff */
[----:B------:R-:W-:Y:S02]  /*7a240*/  R2UR UR4, R0 ;  /* 0x00000000000472ca */ /* 0x000fe400000e0000 */
[----:B------:R-:W-:Y:S01]  /*7a250*/  R2UR UR5, R4 ;  /* 0x00000000040572ca */ /* 0x000fe200000e0000 */
[----:B--2---:R-:W-:-:S12]  /*7a260*/  USHF.L.U32 UR10, UR10, 0x6, URZ ;  /* 0x000000060a0a7899 */ /* 0x004fd8000800063f */
[----:B------:R2:W-:Y:S01]  /*7a270*/  UTMASTG.4D [UR8], [UR4] ;  /* 0x00000008040073b5 */ /* 0x0005e20008018000 */
[----:B------:R0:W-:Y:S01]  /*7a280*/  UTMACMDFLUSH ;  /* 0x00000000000079b7 */ /* 0x0001e20000000000 */
[----:B--2---:R-:W-:-:S04]  /*7a290*/  DEPBAR.LE SB0, 0x1 ;  /* 0x000080400000791a */ /* 0x004fc80000000000 */
.L_x_97:
[----:B------:R-:W-:Y:S05]  /*7a2a0*/  BSYNC B0 ;  /* 0x0000000000007941 */ /* 0x000fea0003800000 */
.L_x_96:
[----:B------:R-:W-:Y:S06]  /*7a2b0*/  BAR.SYNC.DEFER_BLOCKING 0x1, 0x80 ;  /* 0x0042000000007b1d */ /* 0x000fec0000010000 */
[----:B------:R-:W-:Y:S01]  /*7a2c0*/  BSSY B0, `(.L_x_98) ;  /* 0x0000019000007945 */ /* 0x000fe20003800000 */
[----:B------:R1:W-:Y:S04]  /*7a2d0*/  STSM.16.M88.4 [R2+0x1000], R44 ;  /* 0x0010002c02007844 */ /* 0x0003e80000000200 */
        /* <DEDUP_REMOVED lines=9> */
[----:B-1234-:R-:W1:Y:S01]  /*7a370*/  LDC.64 R2, c[0x0][0x198] ;  /* 0x00006600ff027b82 */ /* 0x01ee620000000a00 */
        /* <DEDUP_REMOVED lines=11> */
[----:B------:R1:W-:Y:S02]  /*7a430*/  UTMASTG.4D [UR8], [UR4] ;  /* 0x00000008040073b5 */ /* 0x0003e40008018000 */
[----:B-1----:R0:W-:Y:S02]  /*7a440*/  UTMACMDFLUSH ;  /* 0x00000000000079b7 */ /* 0x0021e40000000000 */
.L_x_99:
[----:B------:R-:W-:Y:S05]  /*7a450*/  BSYNC B0 ;  /* 0x0000000000007941 */ /* 0x000fea0003800000 */
.L_x_98:
[----:B------:R-:W-:-:S04]  /*7a460*/  DEPBAR.LE SB0, 0x0 ;  /* 0x000080000000791a */ /* 0x000fc80000000000 */
[----:B------:R-:W-:Y:S05]  /*7a470*/  EXIT ;  /* 0x000000000000794d */ /* 0x000fea0003800000 */
.L_x_7:
[----:B-1----:R1:W2:Y:S02]  /*7a480*/  SYNCS.PHASECHK.TRANS64.TRYWAIT P2, [R5+URZ+0x110048], R0 ;  /* 0x11004800050075a7 */ /* 0x0022a4000804017f */
[----:B--2---:R-:W-:Y:S05]  /*7a490*/  @!P2 NANOSLEEP.SYNCS 0x989680 ;  /* 0x009896800000a95d */ /* 0x004fea0003900000 */
[----:B------:R-:W2:Y:S02]  /*7a4a0*/  @!P2 SYNCS.PHASECHK.TRANS64 P2, [R5+URZ+0x110048], R0 ;  /* 0x110048000500a5a7 */ /* 0x000ea4000804007f */
[----:B--2---:R-:W-:Y:S05]  /*7a4b0*/  @!P2 BRA `(.L_x_7) ;  /* 0xfffffffc00f0a947 */ /* 0x004fea000383ffff */
[----:B------:R-:W-:Y:S05]  /*7a4c0*/  BRA `(.L_x_100) ;  /* 0xfffff86000b87947 */ /* 0x000fea000383ffff */
.L_x_12:
[----:B-1----:R1:W3:Y:S02]  /*7a4d0*/  SYNCS.PHASECHK.TRANS64.TRYWAIT P1, [R5+URZ+0x110020], R0 ;  /* 0x11002000050075a7 */ /* 0x0022e4000802017f */
[----:B---3--:R-:W-:Y:S05]  /*7a4e0*/  @!P1 NANOSLEEP.SYNCS 0x989680 ;  /* 0x009896800000995d */ /* 0x008fea0003900000 */
[----:B------:R-:W3:Y:S02]  /*7a4f0*/  @!P1 SYNCS.PHASECHK.TRANS64 P1, [R5+URZ+0x110020], R0 ;  /* 0x11002000050095a7 */ /* 0x000ee4000802007f */
[----:B---3--:R-:W-:Y:S05]  /*7a500*/  @!P1 BRA `(.L_x_12) ;  /* 0xfffffffc00f09947 */ /* 0x008fea000383ffff */
[----:B------:R-:W-:Y:S05]  /*7a510*/  BRA `(.L_x_101) ;  /* 0xfffff86800087947 */ /* 0x000fea000383ffff */
.L_x_14:
[----:B-1----:R1:W2:Y:S02]  /*7a520*/  SYNCS.PHASECHK.TRANS64.TRYWAIT P1, [R4+URZ+0x110020], R5 ;  /* 0x11002005040075a7 */ /* 0x0022a4000802017f */
[----:B--2---:R-:W-:Y:S05]  /*7a530*/  @!P1 NANOSLEEP.SYNCS 0x989680 ;  /* 0x009896800000995d */ /* 0x004fea0003900000 */
[----:B------:R-:W2:Y:S02]  /*7a540*/  @!P1 SYNCS.PHASECHK.TRANS64 P1, [R4+URZ+0x110020], R5 ;  /* 0x11002005040095a7 */ /* 0x000ea4000802007f */
[----:B--2---:R-:W-:Y:S05]  /*7a550*/  @!P1 BRA `(.L_x_14) ;  /* 0xfffffffc00f09947 */ /* 0x004fea000383ffff */
[----:B------:R-:W-:Y:S05]  /*7a560*/  BRA `(.L_x_102) ;  /* 0xfffff86800e87947 */ /* 0x000fea000383ffff */
.L_x_17:
[----:B-1----:R1:W3:Y:S02]  /*7a570*/  SYNCS.PHASECHK.TRANS64.TRYWAIT P1, [R0+URZ+0x110020], R7 ;  /* 0x11002007000075a7 */ /* 0x0022e4000802017f */
[----:B---3--:R-:W-:Y:S05]  /*7a580*/  @!P1 NANOSLEEP.SYNCS 0x989680 ;  /* 0x009896800000995d */ /* 0x008fea0003900000 */
[----:B------:R-:W3:Y:S02]  /*7a590*/  @!P1 SYNCS.PHASECHK.TRANS64 P1, [R0+URZ+0x110020], R7 ;  /* 0x11002007000095a7 */ /* 0x000ee4000802007f */
[----:B---3--:R-:W-:Y:S05]  /*7a5a0*/  @!P1 BRA `(.L_x_17) ;  /* 0xfffffffc00f09947 */ /* 0x008fea000383ffff */
[----:B------:R-:W-:Y:S05]  /*7a5b0*/  BRA `(.L_x_103) ;  /* 0xfffff87000047947 */ /* 0x000fea000383ffff */
.L_x_19:
[----:B-1----:R1:W2:Y:S02]  /*7a5c0*/  SYNCS.PHASECHK.TRANS64.TRYWAIT P1, [R5+URZ+0x110020], R0 ;  /* 0x11002000050075a7 */ /* 0x0022a4000802017f */
[----:B--2---:R-:W-:Y:S05]  /*7a5d0*/  @!P1 NANOSLEEP.SYNCS 0x989680 ;  /* 0x009896800000995d */ /* 0x004fea0003900000 */
[----:B------:R-:W2:Y:S02]  /*7a5e0*/  @!P1 SYNCS.PHASECHK.TRANS64 P1, [R5+URZ+0x110020], R0 ;  /* 0x11002000050095a7 */ /* 0x000ea4000802007f */
[----:B--2---:R-:W-:Y:S05]  /*7a5f0*/  @!P1 BRA `(.L_x_19) ;  /* 0xfffffffc00f09947 */ /* 0x004fea000383ffff */
[----:B------:R-:W-:Y:S05]  /*7a600*/  BRA `(.L_x_104) ;  /* 0xfffff874000c7947 */ /* 0x000fea000383ffff */
.L_x_21:
[----:B-1----:R1:W2:Y:S02]  /*7a610*/  SYNCS.PHASECHK.TRANS64.TRYWAIT P1, [R252+URZ+0x110040], R21 ;  /* 0x11004015fc0075a7 */ /* 0x0022a4000802017f */
[----:B--2---:R-:W-:Y:S05]  /*7a620*/  @!P1 NANOSLEEP.SYNCS 0x989680 ;  /* 0x009896800000995d */ /* 0x004fea0003900000 */
[----:B------:R-:W2:Y:S02]  /*7a630*/  @!P1 SYNCS.PHASECHK.TRANS64 P1, [R252+URZ+0x110040], R21 ;  /* 0x11004015fc0095a7 */ /* 0x000ea4000802007f */
[----:B--2---:R-:W-:Y:S05]  /*7a640*/  @!P1 BRA `(.L_x_21) ;  /* 0xfffffffc00f09947 */ /* 0x004fea000383ffff */
[----:B------:R-:W-:Y:S05]  /*7a650*/  BRA `(.L_x_105) ;  /* 0xfffff878002c7947 */ /* 0x000fea000383ffff */
.L_x_22:
[----:B--2---:R2:W3:Y:S02]  /*7a660*/  SYNCS.PHASECHK.TRANS64.TRYWAIT P1, [R252+URZ+0x110000], R21 ;  /* 0x11000015fc0075a7 */ /* 0x0044e4000802017f */
[----:B---3--:R-:W-:Y:S05]  /*7a670*/  @!P1 NANOSLEEP.SYNCS 0x989680 ;  /* 0x009896800000995d */ /* 0x008fea0003900000 */
[----:B------:R-:W3:Y:S02]  /*7a680*/  @!P1 SYNCS.PHASECHK.TRANS64 P1, [R252+URZ+0x110000], R21 ;  /* 0x11000015fc0095a7 */ /* 0x000ee4000802007f */
[----:B---3--:R-:W-:Y:S05]  /*7a690*/  @!P1 BRA `(.L_x_22) ;  /* 0xfffffffc00f09947 */ /* 0x008fea000383ffff */
[----:B------:R-:W-:Y:S05]  /*7a6a0*/  BRA `(.L_x_106) ;  /* 0xfffff87800387947 */ /* 0x000fea000383ffff */
.L_x_23:
[----:B--2---:R2:W3:Y:S02]  /*7a6b0*/  SYNCS.PHASECHK.TRANS64.TRYWAIT P6, [R252+URZ+0x110008], R21 ;  /* 0x11000815fc0075a7 */ /* 0x0044e400080c017f */
[----:B---3--:R-:W-:Y:S05]  /*7a6c0*/  @!P6 NANOSLEEP.SYNCS 0x989680 ;  /* 0x009896800000e95d */ /* 0x008fea0003900000 */
[----:B------:R-:W3:Y:S02]  /*7a6d0*/  @!P6 SYNCS.PHASECHK.TRANS64 P6, [R252+URZ+0x110008], R21 ;  /* 0x11000815fc00e5a7 */ /* 0x000ee400080c007f */
[----:B---3--:R-:W-:Y:S05]  /*7a6e0*/  @!P6 BRA `(.L_x_23) ;  /* 0xfffffffc00f0e947 */ /* 0x008fea000383ffff */
[----:B------:R-:W-:Y:S05]  /*7a6f0*/  BRA `(.L_x_107) ;  /* 0xfffff8b400047947 */ /* 0x000fea000383ffff */
.L_x_25:
[----:B-1----:R1:W3:Y:S02]  /*7a700*/  SYNCS.PHASECHK.TRANS64.TRYWAIT P1, [R0+URZ+0x110000], R4 ;  /* 0x11000004000075a7 */ /* 0x0022e4000802017f */
[----:B---3--:R-:W-:Y:S05]  /*7a710*/  @!P1 NANOSLEEP.SYNCS 0x989680 ;  /* 0x009896800000995d */ /* 0x008fea0003900000 */
[----:B------:R-:W3:Y:S02]  /*7a720*/  @!P1 SYNCS.PHASECHK.TRANS64 P1, [R0+URZ+0x110000], R4 ;  /* 0x11000004000095a7 */ /* 0x000ee4000802007f */
[----:B---3--:R-:W-:Y:S05]  /*7a730*/  @!P1 BRA `(.L_x_25) ;  /* 0xfffffffc00f09947 */ /* 0x008fea000383ffff */
[----:B------:R-:W-:Y:S05]  /*7a740*/  BRA `(.L_x_108) ;  /* 0xfffffac800007947 */ /* 0x000fea000383ffff */
.L_x_28:
[----:B-1----:R1:W2:Y:S02]  /*7a750*/  SYNCS.PHASECHK.TRANS64.TRYWAIT P3, [R0+URZ+0x110020], R4 ;  /* 0x11002004000075a7 */ /* 0x0022a4000806017f */
[----:B--2---:R-:W-:Y:S05]  /*7a760*/  @!P3 NANOSLEEP.SYNCS 0x989680 ;  /* 0x009896800000b95d */ /* 0x004fea0003900000 */
[----:B------:R-:W2:Y:S02]  /*7a770*/  @!P3 SYNCS.PHASECHK.TRANS64 P3, [R0+URZ+0x110020], R4 ;  /* 0x110020040000b5a7 */ /* 0x000ea4000806007f */
[----:B--2---:R-:W-:Y:S05]  /*7a780*/  @!P3 BRA `(.L_x_28) ;  /* 0xfffffffc00f0b947 */ /* 0x004fea000383ffff */
[----:B------:R-:W-:Y:S05]  /*7a790*/  BRA `(.L_x_109) ;  /* 0xfffffad800ec7947 */ /* 0x000fea000383ffff */
.L_x_30:
[----:B-1----:R1:W2:Y:S02]  /*7a7a0*/  SYNCS.PHASECHK.TRANS64.TRYWAIT P3, [R6+URZ+0x110000], R8 ;  /* 0x11000008060075a7 */ /* 0x0022a4000806017f */
[----:B--2---:R-:W-:Y:S05]  /*7a7b0*/  @!P3 NANOSLEEP.SYNCS 0x989680 ;  /* 0x009896800000b95d */ /* 0x004fea0003900000 */
[----:B------:R-:W2:Y:S02]  /*7a7c0*/  @!P3 SYNCS.PHASECHK.TRANS64 P3, [R6+URZ+0x110000], R8 ;  /* 0x110000080600b5a7 */ /* 0x000ea4000806007f */
[----:B--2---:R-:W-:Y:S05]  /*7a7d0*/  @!P3 BRA `(.L_x_30) ;  /* 0xfffffffc00f0b947 */ /* 0x004fea000383ffff */
[----:B------:R-:W-:Y:S05]  /*7a7e0*/  BRA `(.L_x_110) ;  /* 0xfffffae800547947 */ /* 0x000fea000383ffff */
.L_x_34:
[----:B-1----:R1:W2:Y:S02]  /*7a7f0*/  SYNCS.PHASECHK.TRANS64.TRYWAIT P1, [R0+URZ+0x110020], R2 ;  /* 0x11002002000075a7 */ /* 0x0022a4000802017f */
[----:B--2---:R-:W-:Y:S05]  /*7a800*/  @!P1 NANOSLEEP.SYNCS 0x989680 ;  /* 0x009896800000995d */ /* 0x004fea0003900000 */
[----:B------:R-:W2:Y:S02]  /*7a810*/  @!P1 SYNCS.PHASECHK.TRANS64 P1, [R0+URZ+0x110020], R2 ;  /* 0x11002002000095a7 */ /* 0x000ea4000802007f */
[----:B--2---:R-:W-:Y:S05]  /*7a820*/  @!P1 BRA `(.L_x_34) ;  /* 0xfffffffc00f09947 */ /* 0x004fea000383ffff */
[----:B------:R-:W-:Y:S05]  /*7a830*/  BRA `(.L_x_111) ;  /* 0xfffffcd800847947 */ /* 0x000fea000383ffff */
.L_x_38:
[----:B-1----:R1:W2:Y:S02]  /*7a840*/  SYNCS.PHASECHK.TRANS64.TRYWAIT P1, [R0+URZ+0x110000], R2 ;  /* 0x11000002000075a7 */ /* 0x0022a4000802017f */
[----:B--2---:R-:W-:Y:S05]  /*7a850*/  @!P1 NANOSLEEP.SYNCS 0x989680 ;  /* 0x009896800000995d */ /* 0x004fea0003900000 */
[----:B------:R-:W2:Y:S02]  /*7a860*/  @!P1 SYNCS.PHASECHK.TRANS64 P1, [R0+URZ+0x110000], R2 ;  /* 0x11000002000095a7 */ /* 0x000ea4000802007f */
[----:B--2---:R-:W-:Y:S05]  /*7a870*/  @!P1 BRA `(.L_x_38) ;  /* 0xfffffffc00f09947 */ /* 0x004fea000383ffff */
[----:B------:R-:W-:Y:S05]  /*7a880*/  BRA `(.L_x_112) ;  /* 0xfffffcdc00a07947 */ /* 0x000fea000383ffff */
.L_x_41:
[----:B-1----:R1:W2:Y:S02]  /*7a890*/  SYNCS.PHASECHK.TRANS64.TRYWAIT P2, [R0+URZ+0x110020], R2 ;  /* 0x11002002000075a7 */ /* 0x0022a4000804017f */
[----:B--2---:R-:W-:Y:S05]  /*7a8a0*/  @!P2 NANOSLEEP.SYNCS 0x989680 ;  /* 0x009896800000a95d */ /* 0x004fea0003900000 */
[----:B------:R-:W2:Y:S02]  /*7a8b0*/  @!P2 SYNCS.PHASECHK.TRANS64 P2, [R0+URZ+0x110020], R2 ;  /* 0x110020020000a5a7 */ /* 0x000ea4000804007f */
[----:B--2---:R-:W-:Y:S05]  /*7a8c0*/  @!P2 BRA `(.L_x_41) ;  /* 0xfffffffc00f0a947 */ /* 0x004fea000383ffff */
[----:B------:R-:W-:Y:S05]  /*7a8d0*/  BRA `(.L_x_113) ;  /* 0xfffffcf000c07947 */ /* 0x000fea000383ffff */
.L_x_44:
[----:B-1----:R1:W2:Y:S02]  /*7a8e0*/  SYNCS.PHASECHK.TRANS64.TRYWAIT P2, [R6+URZ+0x110000], R8 ;  /* 0x11000008060075a7 */ /* 0x0022a4000804017f */
[----:B--2---:R-:W-:Y:S05]  /*7a8f0*/  @!P2 NANOSLEEP.SYNCS 0x989680 ;  /* 0x009896800000a95d */ /* 0x004fea0003900000 */
[----:B------:R-:W2:Y:S02]  /*7a900*/  @!P2 SYNCS.PHASECHK.TRANS64 P2, [R6+URZ+0x110000], R8 ;  /* 0x110000080600a5a7 */ /* 0x000ea4000804007f */
[----:B--2---:R-:W-:Y:S05]  /*7a910*/  @!P2 BRA `(.L_x_44) ;  /* 0xfffffffc00f0a947 */ /* 0x004fea000383ffff */
[----:B------:R-:W-:Y:S05]  /*7a920*/  BRA `(.L_x_114) ;  /* 0xfffffd1000047947 */ /* 0x000fea000383ffff */
.L_x_48:
[----:B-1----:R1:W2:Y:S02]  /*7a930*/  SYNCS.PHASECHK.TRANS64.TRYWAIT P1, [R0+URZ+0x110020], R3 ;  /* 0x11002003000075a7 */ /* 0x0022a4000802017f */
[----:B--2---:R-:W-:Y:S05]  /*7a940*/  @!P1 NANOSLEEP.SYNCS 0x989680 ;  /* 0x009896800000995d */ /* 0x004fea0003900000 */
[----:B------:R-:W2:Y:S02]  /*7a950*/  @!P1 SYNCS.PHASECHK.TRANS64 P1, [R0+URZ+0x110020], R3 ;  /* 0x11002003000095a7 */ /* 0x000ea4000802007f */
[----:B--2---:R-:W-:Y:S05]  /*7a960*/  @!P1 BRA `(.L_x_48) ;  /* 0xfffffffc00f09947 */ /* 0x004fea000383ffff */
[----:B------:R-:W-:Y:S05]  /*7a970*/  BRA `(.L_x_115) ;  /* 0xffffff9400307947 */ /* 0x000fea000383ffff */
        .weak           $__internal_0_$__cuda_sm20_rcp_rn_f32_slowpath
        .type           $__internal_0_$__cuda_sm20_rcp_rn_f32_slowpath,@function
        .size           $__internal_0_$__cuda_sm20_rcp_rn_f32_slowpath,(.L_x_121 - $__internal_0_$__cuda_sm20_rcp_rn_f32_slowpath)
$__internal_0_$__cuda_sm20_rcp_rn_f32_slowpath:
[----:B------:R-:W-:Y:S01]  /*7a980*/  IMAD.SHL.U32 R2, R0, 0x2, RZ ;  /* 0x0000000200027824 */ /* 0x000fe200078e00ff */
[----:B------:R-:W-:Y:S04]  /*7a990*/  BSSY B2, `(.L_x_116) ;  /* 0x0000030000027945 */ /* 0x000fe80003800000 */
[----:B------:R-:W-:-:S04]  /*7a9a0*/  SHF.R.U32.HI R2, RZ, 0x18, R2 ;  /* 0x00000018ff027819 */ /* 0x000fc80000011602 */
[----:B------:R-:W-:-:S13]  /*7a9b0*/  ISETP.NE.U32.AND P0, PT, R2, RZ, PT ;  /* 0x000000ff0200720c */ /* 0x000fda0003f05070 */
[----:B------:R-:W-:Y:S05]  /*7a9c0*/  @P0 BRA `(.L_x_117) ;  /* 0x0000000000280947 */ /* 0x000fea0003800000 */
[----:B------:R-:W-:-:S04]  /*7a9d0*/  SHF.L.U32 R2, R0, 0x1, RZ ;  /* 0x0000000100027819 */ /* 0x000fc800000006ff */
[----:B------:R-:W-:-:S13]  /*7a9e0*/  ISETP.NE.AND P0, PT, R2, RZ, PT ;  /* 0x000000ff0200720c */ /* 0x000fda0003f05270 */
[----:B------:R-:W-:Y:S01]  /*7a9f0*/  @P0 FFMA R5, R0, 1.84467440737095516160e+19, RZ ;  /* 0x5f80000000050823 */ /* 0x000fe200000000ff */
[----:B------:R-:W-:Y:S08]  /*7aa00*/  @!P0 MUFU.RCP R2, R0 ;  /* 0x0000000000028308 */ /* 0x000ff00000001000 */
[----:B------:R-:W1:Y:S02]  /*7aa10*/  @P0 MUFU.RCP R3, R5 ;  /* 0x0000000500030308 */ /* 0x000e640000001000 */
[----:B-1----:R-:W-:-:S04]  /*7aa20*/  @P0 FFMA R5, R5, R3, -1 ;  /* 0xbf80000005050423 */ /* 0x002fc80000000003 */
[----:B------:R-:W-:-:S04]  /*7aa30*/  @P0 FADD.FTZ R5, -R5, -RZ ;  /* 0x800000ff05050221 */ /* 0x000fc80000010100 */
[----:B------:R-:W-:-:S04]  /*7aa40*/  @P0 FFMA R3, R3, R5, R3 ;  /* 0x0000000503030223 */ /* 0x000fc80000000003 */
[----:B------:R-:W-:Y:S01]  /*7aa50*/  @P0 FFMA R2, R3, 1.84467440737095516160e+19, RZ ;  /* 0x5f80000003020823 */ /* 0x000fe200000000ff */
[----:B------:R-:W-:Y:S06]  /*7aa60*/  BRA `(.L_x_118) ;  /* 0x0000000000887947 */ /* 0x000fec0003800000 */
.L_x_117:
[----:B------:R-:W-:-:S04]  /*7aa70*/  IADD3 R12, R2, -0xfd, RZ ;  /* 0xffffff03020c7810 */ /* 0x000fc80007ffe0ff */
[----:B------:R-:W-:-:S13]  /*7aa80*/  ISETP.GT.U32.AND P0, PT, R12, 0x1, PT ;  /* 0x000000010c00780c */ /* 0x000fda0003f04070 */
[----:B------:R-:W-:Y:S05]  /*7aa90*/  @P0 BRA `(.L_x_119) ;  /* 0x0000000000780947 */ /* 0x000fea0003800000 */
[----:B------:R-:W-:Y:S01]  /*7aaa0*/  LOP3.LUT R5, R0, 0x7fffff, RZ, 0xc0, !PT ;  /* 0x007fffff00057812 */ /* 0x000fe200078ec0ff */
[----:B------:R-:W-:Y:S01]  /*7aab0*/  IMAD.MOV.U32 R13, RZ, RZ, 0x3 ;  /* 0x00000003ff0d7424 */ /* 0x000fe200078e00ff */
[----:B------:R-:W-:Y:S02]  /*7aac0*/  IADD3 R2, R2, -0xfc, RZ ;  /* 0xffffff0402027810 */ /* 0x000fe40007ffe0ff */
[----:B------:R-:W-:Y:S02]  /*7aad0*/  LOP3.LUT R5, R5, 0x3f800000, RZ, 0xfc, !PT ;  /* 0x3f80000005057812 */ /* 0x000fe400078efcff */
[----:B------:R-:W-:Y:S02]  /*7aae0*/  SHF.L.U32 R13, R13, R12, RZ ;  /* 0x0000000c0d0d7219 */ /* 0x000fe400000006ff */
[----:B------:R-:W1:Y:S02]  /*7aaf0*/  MUFU.RCP R3, R5 ;  /* 0x0000000500037308 */ /* 0x000e640000001000 */
[----:B-1----:R-:W-:-:S04]  /*7ab00*/  FFMA R6, R5, R3, -1 ;  /* 0xbf80000005067423 */ /* 0x002fc80000000003 */
[----:B------:R-:W-:-:S04]  /*7ab10*/  FADD.FTZ R6, -R6, -RZ ;  /* 0x800000ff06067221 */ /* 0x000fc80000010100 */
[CCC-:B------:R-:W-:Y:S01]  /*7ab20*/  FFMA.RM R5, R3.reuse, R6.reuse, R3.reuse ;  /* 0x0000000603057223 */ /* 0x1c0fe20000004003 */
[----:B------:R-:W-:-:S05]  /*7ab30*/  FFMA.RP R3, R3, R6, R3 ;  /* 0x0000000603037223 */ /* 0x000fca0000008003 */
[C---:B------:R-:W-:Y:S02]  /*7ab40*/  FSETP.NEU.FTZ.AND P0, PT, R5.reuse, R3, PT ;  /* 0x000000030500720b */ /* 0x040fe40003f1d000 */
[----:B------:R-:W-:Y:S02]  /*7ab50*/  LOP3.LUT R3, R5, 0x7fffff, RZ, 0xc0, !PT ;  /* 0x007fffff05037812 */ /* 0x000fe400078ec0ff */
[----:B------:R-:W-:Y:S02]  /*7ab60*/  SEL R5, RZ, 0xffffffff, !P0 ;  /* 0xffffffffff057807 */ /* 0x000fe40004000000 */
[----:B------:R-:W-:Y:S02]  /*7ab70*/  LOP3.LUT R3, R3, 0x800000, RZ, 0xfc, !PT ;  /* 0x0080000003037812 */ /* 0x000fe400078efcff */
[----:B------:R-:W-:Y:S02]  /*7ab80*/  IADD3 R6, -R5, RZ, RZ ;  /* 0x000000ff05067210 */ /* 0x000fe40007ffe1ff */
[----:B------:R-:W-:-:S02]  /*7ab90*/  LOP3.LUT R13, R13, R3, RZ, 0xc0, !PT ;  /* 0x000000030d0d7212 */ /* 0x000fc400078ec0ff */
[-C--:B------:R-:W-:Y:S02]  /*7aba0*/  LOP3.LUT P1, RZ, R6, R12.reuse, R3, 0xf8, !PT ;  /* 0x0000000c06ff7212 */ /* 0x080fe4000782f803 */
[----:B------:R-:W-:Y:S02]  /*7abb0*/  SHF.R.U32.HI R5, RZ, R12, R13 ;  /* 0x0000000cff057219 */ /* 0x000fe4000001160d */
[----:B------:R-:W-:Y:S02]  /*7abc0*/  SHF.R.U32.HI R2, RZ, R2, R3 ;  /* 0x00000002ff027219 */ /* 0x000fe40000011603 */
[C---:B------:R-:W-:Y:S02]  /*7abd0*/  LOP3.LUT P0, RZ, R5.reuse, 0x1, RZ, 0xc0, !PT ;  /* 0x0000000105ff7812 */ /* 0x040fe4000780c0ff */
[----:B------:R-:W-:-:S04]  /*7abe0*/  LOP3.LUT P2, RZ, R5, 0x2, RZ, 0xc0, !PT ;  /* 0x0000000205ff7812 */ /* 0x000fc8000784c0ff */
[----:B------:R-:W-:Y:S02]  /*7abf0*/  PLOP3.LUT P0, PT, P0, P1, P2, 0xe0, 0x0 ;  /* 0x000000000000781c */ /* 0x000fe40000703c20 */
[----:B------:R-:W-:Y:S02]  /*7ac00*/  LOP3.LUT P1, RZ, R0, 0x7fffff, RZ, 0xc0, !PT ;  /* 0x007fffff00ff7812 */ /* 0x000fe4000782c0ff */
[----:B------:R-:W-:-:S05]  /*7ac10*/  SEL R3, RZ, 0x1, !P0 ;  /* 0x00000001ff037807 */ /* 0x000fca0004000000 */
[----:B------:R-:W-:-:S05]  /*7ac20*/  IMAD.MOV R3, RZ, RZ, -R3 ;  /* 0x000000ffff037224 */ /* 0x000fca00078e0a03 */
[----:B------:R-:W-:-:S13]  /*7ac30*/  ISETP.GE.AND P0, PT, R3, RZ, PT ;  /* 0x000000ff0300720c */ /* 0x000fda0003f06270 */
[----:B------:R-:W-:-:S04]  /*7ac40*/  @!P0 IADD3 R2, R2, 0x1, RZ ;  /* 0x0000000102028810 */ /* 0x000fc80007ffe0ff */
[----:B------:R-:W-:-:S04]  /*7ac50*/  @!P1 SHF.L.U32 R2, R2, 0x1, RZ ;  /* 0x0000000102029819 */ /* 0x000fc800000006ff */
[----:B------:R-:W-:Y:S01]  /*7ac60*/  LOP3.LUT R2, R2, 0x80000000, R0, 0xf8, !PT ;  /* 0x8000000002027812 */ /* 0x000fe200078ef800 */
[----:B------:R-:W-:Y:S06]  /*7ac70*/  BRA `(.L_x_118) ;  /* 0x0000000000047947 */ /* 0x000fec0003800000 */
.L_x_119:
[----:B------:R1:W2:Y:S02]  /*7ac80*/  MUFU.RCP R2, R0 ;  /* 0x0000000000027308 */ /* 0x0002a40000001000 */
.L_x_118:
[----:B------:R-:W-:Y:S05]  /*7ac90*/  BSYNC B2 ;  /* 0x0000000000027941 */ /* 0x000fea0003800000 */
.L_x_116:
[----:B--2---:R-:W-:Y:S01]  /*7aca0*/  IMAD.MOV.U32 R5, RZ, RZ, R2 ;  /* 0x000000ffff057224 */ /* 0x004fe200078e0002 */
[----:B------:R-:W-:Y:S02]  /*7acb0*/  MOV R2, R7 ;  /* 0x0000000700027202 */ /* 0x000fe40000000f00 */
[----:B------:R-:W-:-:S04]  /*7acc0*/  MOV R3, 0x0 ;  /* 0x0000000000037802 */ /* 0x000fc80000000f00 */
[----:B-1----:R-:W-:Y:S05]  /*7acd0*/  RET.REL.NODEC R2 `(_ZN7cutlass13device_kernelINS_4fmha6kernel13FmhaKernelTmaINS1_10collective15FmhaMainloopTmaINS_6half_tEfN4cute5tupleIJNS7_1CILi64EEENS9_ILi256EEENS9_ILi512EEEEEENS4_14ResidualFusionEJEEENS4_15FmhaFwdEpilogueIS6_fNS8_IJSA_SC_SB_EEEEEJEEEEEvNT_6ParamsE) ;  /* 0xfffff85002c87950 */ /* 0x002fea0003c3ffff */
.L_x_120:
[----:B------:R-:W-:-:S00]  /*7ace0*/  BRA `(.L_x_120) ;  /* 0xfffffffc00fc7947 */ /* 0x000fc0000383ffff */
[----:B------:R-:W-:-:S00]  /*7acf0*/  NOP ;  /* 0x0000000000007918 */ /* 0x000fc00000000000 */
        /* <DEDUP_REMOVED lines=8> */
.L_x_121:


//--------------------- .nv.global.init           --------------------------
	.section	.nv.global.init,"aw",@progbits
.nv.global.init:
	.type		$str$23,@object
	.size		$str$23,($str$24 - $str$23)
$str$23:
        /*0000*/ 	.byte	0x28, 0x61, 0x64, 0x64, 0x72, 0x65, 0x73, 0x73, 0x20, 0x26, 0x20, 0x6d, 0x61, 0x73, 0x6b, 0x29
        /*0010*/ 	.byte	0x20, 0x3d, 0x3d, 0x20, 0x30, 0x00
	.type		$str$24,@object
	.size		$str$24,(__unnamed_1 - $str$24)
$str$24:
        /*0016*/ 	.byte	0x2f, 0x74, 0x6d, 0x70, 0x2f, 0x63, 0x75, 0x74, 0x6c, 0x61, 0x73, 0x73, 0x5f, 0x73, 0x77, 0x65
        /*0026*/ 	.byte	0x65, 0x70, 0x5f, 0x73, 0x72, 0x63, 0x2f, 0x69, 0x6e, 0x63, 0x6c, 0x75, 0x64, 0x65, 0x2f, 0x63
        /*0036*/ 	.byte	0x75, 0x74, 0x65, 0x2f, 0x70, 0x6f, 0x69, 0x6e, 0x74, 0x65, 0x72, 0x5f, 0x66, 0x6c, 0x61, 0x67
        /*0046*/ 	.byte	0x67, 0x65, 0x64, 0x2e, 0x68, 0x70, 0x70, 0x00
	.type		__unnamed_1,@object
	.size		__unnamed_1,(__unnamed_2 - __unnamed_1)
__unnamed_1:
        /* <DEDUP_REMOVED lines=28> */
        /*020e*/ 	.byte	0x3e, 0x3e, 0x3e, 0x3e, 0x3e, 0x5d, 0x00
	.type		__unnamed_2,@object
	.size		__unnamed_2,(.L_1 - __unnamed_2)
__unnamed_2:
        /* <DEDUP_REMOVED lines=29> */
.L_1:


//--------------------- .nv.shared._ZN7cutlass13device_kernelINS_4fmha6kernel13FmhaKernelTmaINS1_10collective15FmhaMainloopTmaINS_6half_tEfN4cute5tupleIJNS7_1CILi64EEENS9_ILi256EEENS9_ILi512EEEEEENS4_14ResidualFusionEJEEENS4_15FmhaFwdEpilogueIS6_fNS8_IJSA_SC_SB_EEEEEJEEEEEvNT_6ParamsE --------------------------
	.section	.nv.shared._ZN7cutlass13device_kernelINS_4fmha6kernel13FmhaKernelTmaINS1_10collective15FmhaMainloopTmaINS_6half_tEfN4cute5tupleIJNS7_1CILi64EEENS9_ILi256EEENS9_ILi512EEEEEENS4_14ResidualFusionEJEEENS4_15FmhaFwdEpilogueIS6_fNS8_IJSA_SC_SB_EEEEEJEEEEEvNT_6ParamsE,"aw",@nobits
	.sectionflags	@""
	.align	16
	.zero		1024


//--------------------- .nv.shared.reserved.0     --------------------------
	.section	.nv.shared.reserved.0,"aw",@nobits
	.weak		__nv_reservedSMEM_offset_0_alias
	.size		__nv_reservedSMEM_offset_0_alias, 0, 0
	.other		__nv_reservedSMEM_offset_0_alias,@"STO_CUDA_RESERVED_SHARED STV_DEFAULT"
__nv_reservedSMEM_offset_0_alias:
	.zero		0


//--------------------- .nv.global                --------------------------
	.section	.nv.global,"aw",@nobits
.nv.global:
	.type		_ZN39_INTERNAL_dc631826_4_k_cu_160f8ae0_31374cute1_E,@object
	.size		_ZN39_INTERNAL_dc631826_4_k_cu_160f8ae0_31374cute1_E,(_ZN39_INTERNAL_dc631826_4_k_cu_160f8ae0_31374cuda3std3__45__cpo6cbeginE - _ZN39_INTERNAL_dc631826_4_k_cu_160f8ae0_31374cute1_E)
_ZN39_INTERNAL_dc631826_4_k_cu_160f8ae0_31374cute1_E:
	.zero		1
	.type		_ZN39_INTERNAL_dc631826_4_k_cu_160f8ae0_31374cuda3std3__45__cpo6cbeginE,@object
	.size		_ZN39_INTERNAL_dc631826_4_k_cu_160f8ae0_31374cuda3std3__45__cpo6cbeginE,(_ZN39_INTERNAL_dc631826_4_k_cu_160f8ae0_31374cuda3std3__48in_placeE - _ZN39_INTERNAL_dc631826_4_k_cu_160f8ae0_31374cuda3std3__45__cpo6cbeginE)
_ZN39_INTERNAL_dc631826_4_k_cu_160f8ae0_31374cuda3std3__45__cpo6cbeginE:
	.zero		1
	.type		_ZN39_INTERNAL_dc631826_4_k_cu_160f8ae0_31374cuda3std3__48in_placeE,@object
	.size		_ZN39_INTERNAL_dc631826_4_k_cu_160f8ae0_31374cuda3std3__48in_placeE,(_ZN39_INTERNAL_dc631826_4_k_cu_160f8ae0_31374cuda3std6ranges3__45__cpo9iter_moveE - _ZN39_INTERNAL_dc631826_4_k_cu_160f8ae0_31374cuda3std3__48in_placeE)
_ZN39_INTERNAL_dc631826_4_k_cu_160f8ae0_31374cuda3std3__48in_placeE:
	.zero		1
	.type		_ZN39_INTERNAL_dc631826_4_k_cu_160f8ae0_31374cuda3std6ranges3__45__cpo9iter_moveE,@object
	.size		_ZN39_INTERNAL_dc631826_4_k_cu_160f8ae0_31374cuda3std6ranges3__45__cpo9iter_moveE,(_ZN39_INTERNAL_dc631826_4_k_cu_160f8ae0_31374cuda3std3__45__cpo5beginE - _ZN39_INTERNAL_dc631826_4_k_cu_160f8ae0_31374cuda3std6ranges3__45__cpo9iter_moveE)
_ZN39_INTERNAL_dc631826_4_k_cu_160f8ae0_31374cuda3std6ranges3__45__cpo9iter_moveE:
	.zero		1
	.type		_ZN39_INTERNAL_dc631826_4_k_cu_160f8ae0_31374cuda3std3__45__cpo5beginE,@object
	.size		_ZN39_INTERNAL_dc631826_4_k_cu_160f8ae0_31374cuda3std3__45__cpo5beginE,(_ZN39_INTERNAL_dc631826_4_k_cu_160f8ae0_31374cuda3std3__441_GLOBAL__N__dc631826_4_k_cu_160f8ae0_31376ignoreE - _ZN39_INTERNAL_dc631826_4_k_cu_160f8ae0_31374cuda3std3__45__cpo5beginE)
_ZN39_INTERNAL_dc631826_4_k_cu_160f8ae0_31374cuda3std3__45__cpo5beginE:
	.zero		1
	.type		_ZN39_INTERNAL_dc631826_4_k_cu_160f8ae0_31374cuda3std3__441_GLOBAL__N__dc631826_4_k_cu_160f8ae0_31376ignoreE,@object
	.size		_ZN39_INTERNAL_dc631826_4_k_cu_160f8ae0_31374cuda3std3__441_GLOBAL__N__dc631826_4_k_cu_160f8ae0_31376ignoreE,(_ZN39_INTERNAL_dc631826_4_k_cu_160f8ae0_31374cute7productE - _ZN39_INTERNAL_dc631826_4_k_cu_160f8ae0_31374cuda3std3__441_GLOBAL__N__dc631826_4_k_cu_160f8ae0_31376ignoreE)
_ZN39_INTERNAL_dc631826_4_k_cu_160f8ae0_31374cuda3std3__441_GLOBAL__N__dc631826_4_k_cu_160f8ae0_31376ignoreE:
	.zero		1
	.type		_ZN39_INTERNAL_dc631826_4_k_cu_160f8ae0_31374cute7productE,@object
	.size		_ZN39_INTERNAL_dc631826_4_k_cu_160f8ae0_31374cute7productE,(_ZN39_INTERNAL_dc631826_4_k_cu_160f8ae0_31374cuda3std3__45__cpo3endE - _ZN39_INTERNAL_dc631826_4_k_cu_160f8ae0_31374cute7productE)
_ZN39_INTERNAL_dc631826_4_k_cu_160f8ae0_31374cute7productE:
	.zero		1
	.type		_ZN39_INTERNAL_dc631826_4_k_cu_160f8ae0_31374cuda3std3__45__cpo3endE,@object
	.size		_ZN39_INTERNAL_dc631826_4_k_cu_160f8ae0_31374cuda3std3__45__cpo3endE,(_ZN39_INTERNAL_dc631826_4_k_cu_160f8ae0_31374cuda3std3__419piecewise_constructE - _ZN39_INTERNAL_dc631826_4_k_cu_160f8ae0_31374cuda3std3__45__cpo3endE)
_ZN39_INTERNAL_dc631826_4_k_cu_160f8ae0_31374cuda3std3__45__cpo3endE:
	.zero		1
	.type		_ZN39_INTERNAL_dc631826_4_k_cu_160f8ae0_31374cuda3std3__419piecewise_constructE,@object
	.size		_ZN39_INTERNAL_dc631826_4_k_cu_160f8ae0_31374cuda3std3__419piecewise_constructE,(_ZN39_INTERNAL_dc631826_4_k_cu_160f8ae0_31374cuda3std3__45__cpo4cendE - _ZN39_INTERNAL_dc631826_4_k_cu_160f8ae0_31374cuda3std3__419piecewise_constructE)
_ZN39_INTERNAL_dc631826_4_k_cu_160f8ae0_31374cuda3std3__419piecewise_constructE:
	.zero		1
	.type		_ZN39_INTERNAL_dc631826_4_k_cu_160f8ae0_31374cuda3std3__45__cpo4cendE,@object
	.size		_ZN39_INTERNAL_dc631826_4_k_cu_160f8ae0_31374cuda3std3__45__cpo4cendE,(_ZN39_INTERNAL_dc631826_4_k_cu_160f8ae0_31374cuda3std6ranges3__45__cpo4swapE - _ZN39_INTERNAL_dc631826_4_k_cu_160f8ae0_31374cuda3std3__45__cpo4cendE)
_ZN39_INTERNAL_dc631826_4_k_cu_160f8ae0_31374cuda3std3__45__cpo4cendE:
	.zero		1
	.type		_ZN39_INTERNAL_dc631826_4_k_cu_160f8ae0_31374cuda3std6ranges3__45__cpo4swapE,@object
	.size		_ZN39_INTERNAL_dc631826_4_k_cu_160f8ae0_31374cuda3std6ranges3__45__cpo4swapE,(.L_9 - _ZN39_INTERNAL_dc631826_4_k_cu_160f8ae0_31374cuda3std6ranges3__45__cpo4swapE)
_ZN39_INTERNAL_dc631826_4_k_cu_160f8ae0_31374cuda3std6ranges3__45__cpo4swapE:
	.zero		1
.L_9:


//--------------------- .nv.constant0._ZN7cutlass13device_kernelINS_4fmha6kernel13FmhaKernelTmaINS1_10collective15FmhaMainloopTmaINS_6half_tEfN4cute5tupleIJNS7_1CILi64EEENS9_ILi256EEENS9_ILi512EEEEEENS4_14ResidualFusionEJEEENS4_15FmhaFwdEpilogueIS6_fNS8_IJSA_SC_SB_EEEEEJEEEEEvNT_6ParamsE --------------------------
	.section	.nv.constant0._ZN7cutlass13device_kernelINS_4fmha6kernel13FmhaKernelTmaINS1_10collective15FmhaMainloopTmaINS_6half_tEfN4cute5tupleIJNS7_1CILi64EEENS9_ILi256EEENS9_ILi512EEEEEENS4_14ResidualFusionEJEEENS4_15FmhaFwdEpilogueIS6_fNS8_IJSA_SC_SB_EEEEEJEEEEEvNT_6ParamsE,"a",@progbits
	.sectionflags	@""
	.align	4
.nv.constant0._ZN7cutlass13device_kernelINS_4fmha6kernel13FmhaKernelTmaINS1_10collective15FmhaMainloopTmaINS_6half_tEfN4cute5tupleIJNS7_1CILi64EEENS9_ILi256EEENS9_ILi512EEEEEENS4_14ResidualFusionEJEEENS4_15FmhaFwdEpilogueIS6_fNS8_IJSA_SC_SB_EEEEEJEEEEEvNT_6ParamsE:
	.zero		2688


//--------------------- SYMBOLS --------------------------

	.type		.nv.reservedSmem.offset0,@object
	.size		.nv.reservedSmem.offset0,0x4
	.type		__assertfail,@function
